	.target	sm_90a

	.elftype	@"ET_EXEC"


//--------------------- .note.nv.tkinfo           --------------------------
	.section	.note.nv.tkinfo,"",@"SHT_NOTE"
	.sectionflags	@"SHF_NOTE_NV_TKINFO"
	.tkinfo
        /*0018*/ 	.word	0x00000002
        /*0030*/ 	.string	""
        /*0030*/ 	.string	"ptxas"
        /*0030*/ 	.string	"Cuda compilation tools, release 13.0, V13.0.88"
        /*0030*/ 	.string	"Build cuda_13.0.r13.0/compiler.36424714_0"
        /*0030*/ 	.string	"-v  -suppress-debug-info  -lineinfo  -arch sm_90a "



//--------------------- .note.nv.cuinfo           --------------------------
	.section	.note.nv.cuinfo,"",@"SHT_NOTE"
	.sectionflags	@"SHF_NOTE_NV_CUINFO"
        /*0018*/ 	.short	0x0002
        /*001a*/ 	.short	0x005a
        /*001c*/ 	.short	0x0082
	.zero		2


//--------------------- .nv.info                  --------------------------
	.section	.nv.info,"",@"SHT_CUDA_INFO"
	.align	4


	//----- nvinfo : EIATTR_REGCOUNT
	.align		4
        /*0000*/ 	.byte	0x04, 0x2f
        /*0002*/ 	.short	(.L_1 - .L_0)
	.align		4
.L_0:
        /*0004*/ 	.word	index@(matmul_kernel)
        /*0008*/ 	.word	0x000000ff


	//----- nvinfo : EIATTR_FRAME_SIZE
	.align		4
.L_1:
        /*000c*/ 	.byte	0x04, 0x11
        /*000e*/ 	.short	(.L_3 - .L_2)
	.align		4
.L_2:
        /*0010*/ 	.word	index@(matmul_kernel)
        /*0014*/ 	.word	0x00003f48


	//----- nvinfo : EIATTR_MIN_STACK_SIZE
	.align		4
.L_3:
        /*0018*/ 	.byte	0x04, 0x12
        /*001a*/ 	.short	(.L_5 - .L_4)
	.align		4
.L_4:
        /*001c*/ 	.word	index@(matmul_kernel)
        /*0020*/ 	.word	0x00003f48
.L_5:


//--------------------- .nv.compat                --------------------------
	.section	.nv.compat,"",@"SHT_CUDA_COMPAT_INFO"
	.align	4
        /*0000*/ 	.byte	0x02, 0x09, 0x01, 0x00, 0x02, 0x02, 0x04, 0x00, 0x02, 0x05, 0x05, 0x00, 0x03, 0x07, 0x01, 0x01
        /*0010*/ 	.byte	0x02, 0x03, 0x00, 0x00, 0x02, 0x06, 0x01, 0x00, 0x04, 0x0b, 0x08, 0x00, 0x00, 0x00, 0x00, 0x00
        /*0020*/ 	.byte	0x00, 0x00, 0x00, 0x00


//--------------------- .nv.info.matmul_kernel    --------------------------
	.section	.nv.info.matmul_kernel,"",@"SHT_CUDA_INFO"
	.sectionflags	@""
	.align	4


	//----- nvinfo : EIATTR_CUDA_API_VERSION
	.align		4
        /*0000*/ 	.byte	0x04, 0x37
        /*0002*/ 	.short	(.L_7 - .L_6)
.L_6:
        /*0004*/ 	.word	0x00000082


	//----- nvinfo : EIATTR_KPARAM_INFO
	.align		4
.L_7:
        /*0008*/ 	.byte	0x04, 0x17
        /*000a*/ 	.short	(.L_9 - .L_8)
.L_8:
        /*000c*/ 	.word	0x00000000
        /*0010*/ 	.short	0x000d
        /*0012*/ 	.short	0x0048
        /*0014*/ 	.byte	0x00, 0xf4, 0x21, 0x00


	//----- nvinfo : EIATTR_KPARAM_INFO
	.align		4
.L_9:
        /*0018*/ 	.byte	0x04, 0x17
        /*001a*/ 	.short	(.L_11 - .L_10)
.L_10:
        /*001c*/ 	.word	0x00000000
        /*0020*/ 	.short	0x000c
        /*0022*/ 	.short	0x0040
        /*0024*/ 	.byte	0x00, 0xf4, 0x21, 0x00


	//----- nvinfo : EIATTR_KPARAM_INFO
	.align		4
.L_11:
        /*0028*/ 	.byte	0x04, 0x17
        /*002a*/ 	.short	(.L_13 - .L_12)
.L_12:
        /*002c*/ 	.word	0x00000000
        /*0030*/ 	.short	0x000b
        /*0032*/ 	.short	0x0038
        /*0034*/ 	.byte	0x00, 0xf0, 0x11, 0x00


	//----- nvinfo : EIATTR_KPARAM_INFO
	.align		4
.L_13:
        /*0038*/ 	.byte	0x04, 0x17
        /*003a*/ 	.short	(.L_15 - .L_14)
.L_14:
        /*003c*/ 	.word	0x00000000
        /*0040*/ 	.short	0x000a
        /*0042*/ 	.short	0x0034
        /*0044*/ 	.byte	0x00, 0xf0, 0x11, 0x00


	//----- nvinfo : EIATTR_KPARAM_INFO
	.align		4
.L_15:
        /*0048*/ 	.byte	0x04, 0x17
        /*004a*/ 	.short	(.L_17 - .L_16)
.L_16:
        /*004c*/ 	.word	0x00000000
        /*0050*/ 	.short	0x0009
        /*0052*/ 	.short	0x0030
        /*0054*/ 	.byte	0x00, 0xf0, 0x11, 0x00


	//----- nvinfo : EIATTR_KPARAM_INFO
	.align		4
.L_17:
        /*0058*/ 	.byte	0x04, 0x17
        /*005a*/ 	.short	(.L_19 - .L_18)
.L_18:
        /*005c*/ 	.word	0x00000000
        /*0060*/ 	.short	0x0008
        /*0062*/ 	.short	0x002c
        /*0064*/ 	.byte	0x00, 0xf0, 0x11, 0x00


	//----- nvinfo : EIATTR_KPARAM_INFO
	.align		4
.L_19:
        /*0068*/ 	.byte	0x04, 0x17
        /*006a*/ 	.short	(.L_21 - .L_20)
.L_20:
        /*006c*/ 	.word	0x00000000
        /*0070*/ 	.short	0x0007
        /*0072*/ 	.short	0x0028
        /*0074*/ 	.byte	0x00, 0xf0, 0x11, 0x00


	//----- nvinfo : EIATTR_KPARAM_INFO
	.align		4
.L_21:
        /*0078*/ 	.byte	0x04, 0x17
        /*007a*/ 	.short	(.L_23 - .L_22)
.L_22:
        /*007c*/ 	.word	0x00000000
        /*0080*/ 	.short	0x0006
        /*0082*/ 	.short	0x0024
        /*0084*/ 	.byte	0x00, 0xf0, 0x11, 0x00


	//----- nvinfo : EIATTR_KPARAM_INFO
	.align		4
.L_23:
        /*0088*/ 	.byte	0x04, 0x17
        /*008a*/ 	.short	(.L_25 - .L_24)
.L_24:
        /*008c*/ 	.word	0x00000000
        /*0090*/ 	.short	0x0005
        /*0092*/ 	.short	0x0020
        /*0094*/ 	.byte	0x00, 0xf0, 0x11, 0x00


	//----- nvinfo : EIATTR_KPARAM_INFO
	.align		4
.L_25:
        /*0098*/ 	.byte	0x04, 0x17
        /*009a*/ 	.short	(.L_27 - .L_26)
.L_26:
        /*009c*/ 	.word	0x00000000
        /*00a0*/ 	.short	0x0004
        /*00a2*/ 	.short	0x001c
        /*00a4*/ 	.byte	0x00, 0xf0, 0x11, 0x00


	//----- nvinfo : EIATTR_KPARAM_INFO
	.align		4
.L_27:
        /*00a8*/ 	.byte	0x04, 0x17
        /*00aa*/ 	.short	(.L_29 - .L_28)
.L_28:
        /*00ac*/ 	.word	0x00000000
        /*00b0*/ 	.short	0x0003
        /*00b2*/ 	.short	0x0018
        /*00b4*/ 	.byte	0x00, 0xf0, 0x11, 0x00


	//----- nvinfo : EIATTR_KPARAM_INFO
	.align		4
.L_29:
        /*00b8*/ 	.byte	0x04, 0x17
        /*00ba*/ 	.short	(.L_31 - .L_30)
.L_30:
        /*00bc*/ 	.word	0x00000000
        /*00c0*/ 	.short	0x0002
        /*00c2*/ 	.short	0x0010
        /*00c4*/ 	.byte	0x00, 0xf4, 0x21, 0x00


	//----- nvinfo : EIATTR_KPARAM_INFO
	.align		4
.L_31:
        /*00c8*/ 	.byte	0x04, 0x17
        /*00ca*/ 	.short	(.L_33 - .L_32)
.L_32:
        /*00cc*/ 	.word	0x00000000
        /*00d0*/ 	.short	0x0001
        /*00d2*/ 	.short	0x0008
        /*00d4*/ 	.byte	0x00, 0xf4, 0x21, 0x00


	//----- nvinfo : EIATTR_KPARAM_INFO
	.align		4
.L_33:
        /*00d8*/ 	.byte	0x04, 0x17
        /*00da*/ 	.short	(.L_35 - .L_34)
.L_34:
        /*00dc*/ 	.word	0x00000000
        /*00e0*/ 	.short	0x0000
        /*00e2*/ 	.short	0x0000
        /*00e4*/ 	.byte	0x00, 0xf4, 0x21, 0x00


	//----- nvinfo : EIATTR_SPARSE_MMA_MASK
	.align		4
.L_35:
        /*00e8*/ 	.byte	0x03, 0x50
        /*00ea*/ 	.short	0x0000


	//----- nvinfo : EIATTR_MAXREG_COUNT
	.align		4
        /*00ec*/ 	.byte	0x03, 0x1b
        /*00ee*/ 	.short	0x00ff


	//----- nvinfo : EIATTR_NUM_BARRIERS
	.align		4
        /*00f0*/ 	.byte	0x02, 0x4c
        /*00f2*/ 	.byte	0x01
	.zero		1


	//----- nvinfo : EIATTR_ANNOTATIONS
	.align		4
        /*00f4*/ 	.byte	0x04, 0x55
        /*00f6*/ 	.short	(.L_37 - .L_36)


	//   ....[0]....
.L_36:
        /*00f8*/ 	.word	0x00000001
        /*00fc*/ 	.byte	0x40, 0x06, 0x00, 0x00, 0x01, 0x00, 0x00, 0x00, 0x80, 0x06, 0x00, 0x00, 0x01, 0x00, 0x00, 0x00
        /* <DEDUP_REMOVED lines=361> */
        /*179c*/ 	.byte	0x10, 0xba, 0x01, 0x00


	//----- nvinfo : EIATTR_MERCURY_ISA_VERSION
	.align		4
.L_37:
        /*17a0*/ 	.byte	0x03, 0x5f
        /*17a2*/ 	.short	0x0101


	//----- nvinfo : EIATTR_EXIT_INSTR_OFFSETS
	.align		4
        /*17a4*/ 	.byte	0x04, 0x1c
        /*17a6*/ 	.short	(.L_39 - .L_38)


	//   ....[0]....
.L_38:
        /*17a8*/ 	.word	0x000af7e0


	//   ....[1]....
        /*17ac*/ 	.word	0x000af800


	//----- nvinfo : EIATTR_REQNTID
	.align		4
.L_39:
        /*17b0*/ 	.byte	0x04, 0x10
        /*17b2*/ 	.short	(.L_41 - .L_40)
.L_40:
        /*17b4*/ 	.word	0x00000080
        /*17b8*/ 	.word	0x00000001
        /*17bc*/ 	.word	0x00000001


	//----- nvinfo : EIATTR_CBANK_PARAM_SIZE
	.align		4
.L_41:
        /*17c0*/ 	.byte	0x03, 0x19
        /*17c2*/ 	.short	0x0050


	//----- nvinfo : EIATTR_PARAM_CBANK
	.align		4
        /*17c4*/ 	.byte	0x04, 0x0a
        /*17c6*/ 	.short	(.L_43 - .L_42)
	.align		4
.L_42:
        /*17c8*/ 	.word	index@(.nv.constant0.matmul_kernel)
        /*17cc*/ 	.short	0x0210
        /*17ce*/ 	.short	0x0050


	//----- nvinfo : EIATTR_SW_WAR
	.align		4
.L_43:
        /*17d0*/ 	.byte	0x04, 0x36
        /*17d2*/ 	.short	(.L_45 - .L_44)
.L_44:
        /*17d4*/ 	.word	0x00000008
.L_45:


//--------------------- .nv.callgraph             --------------------------
	.section	.nv.callgraph,"",@"SHT_CUDA_CALLGRAPH"
	.align	4
	.sectionentsize	8
	.align		4
        /*0000*/ 	.word	0x00000000
	.align		4
        /*0004*/ 	.word	0xffffffff
	.align		4
        /*0008*/ 	.word	0x00000000
	.align		4
        /*000c*/ 	.word	0xfffffffe
	.align		4
        /*0010*/ 	.word	0x00000000
	.align		4
        /*0014*/ 	.word	0xfffffffd
	.align		4
        /*0018*/ 	.word	0x00000000
	.align		4
        /*001c*/ 	.word	0xfffffffc


//--------------------- .text.matmul_kernel       --------------------------
	.section	.text.matmul_kernel,"ax",@progbits
	.align	128
        .global         matmul_kernel
        .type           matmul_kernel,@function
        .size           matmul_kernel,(.L_x_3 - matmul_kernel)
        .other          matmul_kernel,@"STO_CUDA_ENTRY STV_DEFAULT"
matmul_kernel:
.text.matmul_kernel:
[----:B------:R-:W1:Y:S08]  /*0000*/  LDC R1, c[0x0][0x28] ;  /* 0x00000a00ff017b82 */ /* 0x000e700000000800 */
[----:B------:R-:W2:Y:S01]  /*0010*/  LDC.64 R2, c[0x0][0x228] ;  /* 0x00008a00ff027b82 */ /* 0x000ea20000000a00 */
[----:B------:R-:W3:Y:S01]  /*0020*/  S2R R7, SR_CTAID.X ;  /* 0x0000000000077919 */ /* 0x000ee20000002500 */
[----:B-1----:R-:W-:Y:S01]  /*0030*/  VIADD R1, R1, 0xffffc0b8 ;  /* 0xffffc0b801017836 */ /* 0x002fe20000000000 */
[----:B------:R-:W1:Y:S01]  /*0040*/  S2R R18, SR_TID.X ;  /* 0x0000000000127919 */ /* 0x000e620000002100 */
[----:B------:R-:W4:Y:S01]  /*0050*/  S2R R17, SR_TID.X ;  /* 0x0000000000117919 */ /* 0x000f220000002100 */
[----:B--2---:R-:W-:Y:S01]  /*0060*/  VIADD R0, R3, 0x1ff ;  /* 0x000001ff03007836 */ /* 0x004fe20000000000 */
[----:B------:R-:W-:-:S02]  /*0070*/  IABS R15, R2 ;  /* 0x00000002000f7213 */ /* 0x000fc40000000000 */
[----:B------:R-:W-:Y:S02]  /*0080*/  IABS R3, R3 ;  /* 0x0000000300037213 */ /* 0x000fe40000000000 */
[----:B------:R-:W-:-:S04]  /*0090*/  SHF.R.S32.HI R5, RZ, 0x1f, R0 ;  /* 0x0000001fff057819 */ /* 0x000fc80000011400 */
[----:B------:R-:W-:Y:S02]  /*00a0*/  LEA.HI R5, R5, R0, RZ, 0x9 ;  /* 0x0000000005057211 */ /* 0x000fe400078f48ff */
[----:B---3--:R-:W-:Y:S02]  /*00b0*/  IABS R10, R7 ;  /* 0x00000007000a7213 */ /* 0x008fe40000000000 */
[----:B------:R-:W-:Y:S02]  /*00c0*/  SHF.R.S32.HI R5, RZ, 0x9, R5 ;  /* 0x00000009ff057819 */ /* 0x000fe40000011405 */
[----:B-1----:R-:W-:Y:S02]  /*00d0*/  LOP3.LUT R14, R18, 0x7f, RZ, 0xc0, !PT ;  /* 0x0000007f120e7812 */ /* 0x002fe400078ec0ff */
[----:B------:R-:W-:-:S04]  /*00e0*/  SHF.L.U32 R6, R5, 0x3, RZ ;  /* 0x0000000305067819 */ /* 0x000fc800000006ff */
[-C--:B------:R-:W-:Y:S02]  /*00f0*/  IABS R9, R6.reuse ;  /* 0x0000000600097213 */ /* 0x080fe40000000000 */
[----:B------:R-:W-:Y:S02]  /*0100*/  IABS R12, R6 ;  /* 0x00000006000c7213 */ /* 0x000fe40000000000 */
[----:B------:R-:W1:Y:S08]  /*0110*/  I2F.RP R0, R9 ;  /* 0x0000000900007306 */ /* 0x000e700000209400 */
[----:B-1----:R-:W1:Y:S02]  /*0120*/  MUFU.RCP R0, R0 ;  /* 0x0000000000007308 */ /* 0x002e640000001000 */
[----:B-1----:R-:W-:-:S02]  /*0130*/  VIADD R4, R0, 0xffffffe ;  /* 0x0ffffffe00047836 */ /* 0x002fc40000000000 */
[----:B------:R-:W-:Y:S01]  /*0140*/  IMAD.MOV R0, RZ, RZ, -R12 ;  /* 0x000000ffff007224 */ /* 0x000fe200078e0a0c */
[----:B------:R-:W-:-:S03]  /*0150*/  MOV R12, 0x400 ;  /* 0x00000400000c7802 */ /* 0x000fc60000000f00 */
[----:B------:R1:W2:Y:S02]  /*0160*/  F2I.FTZ.U32.TRUNC.NTZ R5, R4 ;  /* 0x0000000400057305 */ /* 0x0002a4000021f000 */
[----:B-1----:R-:W-:Y:S02]  /*0170*/  IMAD.MOV.U32 R4, RZ, RZ, RZ ;  /* 0x000000ffff047224 */ /* 0x002fe400078e00ff */
[----:B--2---:R-:W-:-:S04]  /*0180*/  IMAD.MOV R8, RZ, RZ, -R5 ;  /* 0x000000ffff087224 */ /* 0x004fc800078e0a05 */
[----:B------:R-:W-:Y:S01]  /*0190*/  IMAD R11, R8, R9, RZ ;  /* 0x00000009080b7224 */ /* 0x000fe200078e02ff */
[----:B------:R-:W-:-:S03]  /*01a0*/  MOV R8, R10 ;  /* 0x0000000a00087202 */ /* 0x000fc60000000f00 */
[----:B------:R-:W-:-:S06]  /*01b0*/  IMAD.HI.U32 R5, R5, R11, R4 ;  /* 0x0000000b05057227 */ /* 0x000fcc00078e0004 */
[----:B------:R-:W-:-:S04]  /*01c0*/  IMAD.HI.U32 R5, R5, R8, RZ ;  /* 0x0000000805057227 */ /* 0x000fc800078e00ff */
[----:B------:R-:W-:-:S05]  /*01d0*/  IMAD R0, R5, R0, R8 ;  /* 0x0000000005007224 */ /* 0x000fca00078e0208 */
[----:B------:R-:W-:-:S13]  /*01e0*/  ISETP.GT.U32.AND P1, PT, R9, R0, PT ;  /* 0x000000000900720c */ /* 0x000fda0003f24070 */
[-C--:B------:R-:W-:Y:S01]  /*01f0*/  @!P1 IADD3 R0, R0, -R9.reuse, RZ ;  /* 0x8000000900009210 */ /* 0x080fe20007ffe0ff */
[----:B------:R-:W-:Y:S01]  /*0200*/  @!P1 VIADD R5, R5, 0x1 ;  /* 0x0000000105059836 */ /* 0x000fe20000000000 */
[----:B------:R-:W-:Y:S02]  /*0210*/  ISETP.NE.AND P1, PT, R6, RZ, PT ;  /* 0x000000ff0600720c */ /* 0x000fe40003f25270 */
[----:B------:R-:W-:Y:S02]  /*0220*/  ISETP.GE.U32.AND P0, PT, R0, R9, PT ;  /* 0x000000090000720c */ /* 0x000fe40003f06070 */
[----:B------:R-:W-:-:S04]  /*0230*/  LOP3.LUT R0, R7, R6, RZ, 0x3c, !PT ;  /* 0x0000000607007212 */ /* 0x000fc800078e3cff */
[----:B------:R-:W-:Y:S01]  /*0240*/  ISETP.GE.AND P2, PT, R0, RZ, PT ;  /* 0x000000ff0000720c */ /* 0x000fe20003f46270 */
[----:B------:R-:W-:-:S06]  /*0250*/  VIADD R0, R2, 0xff ;  /* 0x000000ff02007836 */ /* 0x000fcc0000000000 */
[----:B------:R-:W-:-:S05]  /*0260*/  @P0 VIADD R5, R5, 0x1 ;  /* 0x0000000105050836 */ /* 0x000fca0000000000 */
[----:B------:R-:W-:Y:S02]  /*0270*/  MOV R4, R5 ;  /* 0x0000000500047202 */ /* 0x000fe40000000f00 */
[----:B------:R-:W-:-:S03]  /*0280*/  SHF.R.S32.HI R5, RZ, 0x1f, R0 ;  /* 0x0000001fff057819 */ /* 0x000fc60000011400 */
[----:B------:R-:W-:Y:S01]  /*0290*/  @!P2 IMAD.MOV R4, RZ, RZ, -R4 ;  /* 0x000000ffff04a224 */ /* 0x000fe200078e0a04 */
[----:B------:R-:W-:Y:S02]  /*02a0*/  @!P1 LOP3.LUT R4, RZ, R6, RZ, 0x33, !PT ;  /* 0x00000006ff049212 */ /* 0x000fe400078e33ff */
[----:B------:R-:W-:Y:S02]  /*02b0*/  LEA.HI R5, R5, R0, RZ, 0x8 ;  /* 0x0000000005057211 */ /* 0x000fe400078f40ff */
[----:B------:R-:W-:Y:S01]  /*02c0*/  SHF.L.U32 R8, R4, 0x3, RZ ;  /* 0x0000000304087819 */ /* 0x000fe200000006ff */
[----:B------:R-:W-:-:S03]  /*02d0*/  IMAD.MOV R4, RZ, RZ, -R4 ;  /* 0x000000ffff047224 */ /* 0x000fc600078e0a04 */
[----:B------:R-:W-:Y:S01]  /*02e0*/  LEA.HI.SX32 R5, R5, -R8, 0x18 ;  /* 0x8000000805057211 */ /* 0x000fe200078fc2ff */
[----:B------:R-:W-:-:S03]  /*02f0*/  IMAD R13, R6, R4, R7 ;  /* 0x00000004060d7224 */ /* 0x000fc600078e0207 */
[----:B------:R-:W-:-:S04]  /*0300*/  VIMNMX R10, R5, 0x8, PT ;  /* 0x00000008050a7848 */ /* 0x000fc80003fe0100 */
[-C--:B------:R-:W-:Y:S02]  /*0310*/  IABS R9, R10.reuse ;  /* 0x0000000a00097213 */ /* 0x080fe40000000000 */
[----:B------:R-:W-:Y:S02]  /*0320*/  IABS R6, R10 ;  /* 0x0000000a00067213 */ /* 0x000fe40000000000 */
[----:B------:R-:W1:Y:S08]  /*0330*/  I2F.RP R0, R9 ;  /* 0x0000000900007306 */ /* 0x000e700000209400 */
[----:B-1----:R-:W1:Y:S02]  /*0340*/  MUFU.RCP R0, R0 ;  /* 0x0000000000007308 */ /* 0x002e640000001000 */
[----:B-1----:R-:W-:Y:S01]  /*0350*/  VIADD R5, R0, 0xffffffe ;  /* 0x0ffffffe00057836 */ /* 0x002fe20000000000 */
[----:B------:R-:W-:-:S05]  /*0360*/  IADD3 R0, RZ, -R6, RZ ;  /* 0x80000006ff007210 */ /* 0x000fca0007ffe0ff */
[----:B------:R-:W1:Y:S02]  /*0370*/  F2I.FTZ.U32.TRUNC.NTZ R5, R5 ;  /* 0x0000000500057305 */ /* 0x000e64000021f000 */
[----:B-1----:R-:W-:-:S05]  /*0380*/  IADD3 R11, RZ, -R5, RZ ;  /* 0x80000005ff0b7210 */ /* 0x002fca0007ffe0ff */
[----:B------:R-:W-:Y:S01]  /*0390*/  IMAD.MOV.U32 R4, RZ, RZ, R11 ;  /* 0x000000ffff047224 */ /* 0x000fe200078e000b */
[----:B------:R-:W-:-:S03]  /*03a0*/  IABS R11, R13 ;  /* 0x0000000d000b7213 */ /* 0x000fc60000000000 */
[----:B------:R-:W-:Y:S02]  /*03b0*/  IMAD R7, R4, R9, RZ ;  /* 0x0000000904077224 */ /* 0x000fe400078e02ff */
[----:B------:R-:W-:-:S04]  /*03c0*/  IMAD.MOV.U32 R4, RZ, RZ, RZ ;  /* 0x000000ffff047224 */ /* 0x000fc800078e00ff */
[----:B------:R-:W-:Y:S02]  /*03d0*/  IMAD.HI.U32 R4, R5, R7, R4 ;  /* 0x0000000705047227 */ /* 0x000fe400078e0004 */
[----:B------:R-:W1:Y:S04]  /*03e0*/  I2F.RP R5, R15 ;  /* 0x0000000f00057306 */ /* 0x000e680000209400 */
[----:B------:R-:W-:-:S04]  /*03f0*/  IMAD.HI.U32 R4, R4, R11, RZ ;  /* 0x0000000b04047227 */ /* 0x000fc800078e00ff */
[----:B------:R-:W-:Y:S02]  /*0400*/  IMAD R0, R4, R0, R11 ;  /* 0x0000000004007224 */ /* 0x000fe400078e020b */
[----:B------:R-:W2:Y:S03]  /*0410*/  S2R R11, SR_CgaCtaId ;  /* 0x00000000000b7919 */ /* 0x000ea60000008800 */
[----:B------:R-:W-:Y:S01]  /*0420*/  ISETP.GT.U32.AND P1, PT, R9, R0, PT ;  /* 0x000000000900720c */ /* 0x000fe20003f24070 */
[----:B-1----:R-:W1:-:S12]  /*0430*/  MUFU.RCP R5, R5 ;  /* 0x0000000500057308 */ /* 0x002e580000001000 */
[----:B------:R-:W-:Y:S02]  /*0440*/  @!P1 IMAD.IADD R0, R0, 0x1, -R9 ;  /* 0x0000000100009824 */ /* 0x000fe400078e0a09 */
[----:B------:R-:W-:Y:S01]  /*0450*/  @!P1 VIADD R4, R4, 0x1 ;  /* 0x0000000104049836 */ /* 0x000fe20000000000 */
[----:B------:R-:W-:Y:S02]  /*0460*/  ISETP.NE.AND P1, PT, R10, RZ, PT ;  /* 0x000000ff0a00720c */ /* 0x000fe40003f25270 */
[----:B------:R-:W-:Y:S02]  /*0470*/  ISETP.GE.U32.AND P0, PT, R0, R9, PT ;  /* 0x000000090000720c */ /* 0x000fe40003f06070 */
[----:B------:R-:W-:Y:S02]  /*0480*/  LOP3.LUT R0, R13, R10, RZ, 0x3c, !PT ;  /* 0x0000000a0d007212 */ /* 0x000fe400078e3cff */
[----:B-1----:R-:W-:Y:S02]  /*0490*/  IADD3 R5, R5, 0xffffffe, RZ ;  /* 0x0ffffffe05057810 */ /* 0x002fe40007ffe0ff */
[----:B------:R-:W-:-:S02]  /*04a0*/  ISETP.GE.AND P2, PT, R0, RZ, PT ;  /* 0x000000ff0000720c */ /* 0x000fc40003f46270 */
[----:B------:R-:W-:Y:S02]  /*04b0*/  MOV R0, R3 ;  /* 0x0000000300007202 */ /* 0x000fe40000000f00 */
[----:B------:R-:W1:Y:S01]  /*04c0*/  F2I.FTZ.U32.TRUNC.NTZ R5, R5 ;  /* 0x0000000500057305 */ /* 0x000e62000021f000 */
[----:B--2---:R-:W-:Y:S02]  /*04d0*/  LEA R12, R11, R12, 0x18 ;  /* 0x0000000c0b0c7211 */ /* 0x004fe400078ec0ff */
[----:B------:R-:W-:-:S04]  /*04e0*/  @P0 VIADD R4, R4, 0x1 ;  /* 0x0000000104040836 */ /* 0x000fc80000000000 */
[----:B------:R-:W-:Y:S01]  /*04f0*/  IMAD.MOV.U32 R16, RZ, RZ, R4 ;  /* 0x000000ffff107224 */ /* 0x000fe200078e0004 */
[----:B------:R-:W2:Y:S03]  /*0500*/  I2F.RP R6, R0 ;  /* 0x0000000000067306 */ /* 0x000ea60000209400 */
[----:B------:R-:W-:Y:S01]  /*0510*/  @!P2 IMAD.MOV R16, RZ, RZ, -R16 ;  /* 0x000000ffff10a224 */ /* 0x000fe200078e0a10 */
[----:B------:R-:W-:Y:S02]  /*0520*/  @!P1 LOP3.LUT R16, RZ, R10, RZ, 0x33, !PT ;  /* 0x0000000aff109212 */ /* 0x000fe400078e33ff */
[----:B-1----:R-:W-:-:S03]  /*0530*/  IADD3 R4, RZ, -R5, RZ ;  /* 0x80000005ff047210 */ /* 0x002fc60007ffe0ff */
[----:B------:R-:W-:-:S04]  /*0540*/  IMAD.MOV R3, RZ, RZ, -R16 ;  /* 0x000000ffff037224 */ /* 0x000fc800078e0a10 */
[----:B------:R-:W-:Y:S01]  /*0550*/  IMAD R3, R10, R3, R13 ;  /* 0x000000030a037224 */ /* 0x000fe200078e020d */
[----:B------:R-:W-:Y:S01]  /*0560*/  LOP3.LUT R13, R18, 0x60, RZ, 0xc0, !PT ;  /* 0x00000060120d7812 */ /* 0x000fe200078ec0ff */
[----:B--2---:R-:W1:Y:S02]  /*0570*/  MUFU.RCP R6, R6 ;  /* 0x0000000600067308 */ /* 0x004e640000001000 */
[----:B------:R-:W-:Y:S01]  /*0580*/  IMAD.IADD R3, R8, 0x1, R3 ;  /* 0x0000000108037824 */ /* 0x000fe200078e0203 */
[----:B------:R-:W-:-:S03]  /*0590*/  SHF.L.U32 R8, R18, 0x2, RZ ;  /* 0x0000000212087819 */ /* 0x000fc600000006ff */
[----:B------:R-:W-:Y:S01]  /*05a0*/  IMAD R7, R3, 0x100, R14 ;  /* 0x0000010003077824 */ /* 0x000fe200078e020e */
[----:B------:R-:W-:Y:S01]  /*05b0*/  LOP3.LUT R8, R8, 0x7c, RZ, 0xc0, !PT ;  /* 0x0000007c08087812 */ /* 0x000fe200078ec0ff */
[----:B------:R-:W-:Y:S01]  /*05c0*/  IMAD R3, R4, R15, RZ ;  /* 0x0000000f04037224 */ /* 0x000fe200078e02ff */
[----:B------:R-:W-:Y:S01]  /*05d0*/  MOV R4, RZ ;  /* 0x000000ff00047202 */ /* 0x000fe20000000f00 */
[----:B------:R-:W-:Y:S01]  /*05e0*/  VIADD R9, R7, 0x80 ;  /* 0x0000008007097836 */ /* 0x000fe20000000000 */
[----:B------:R-:W-:Y:S01]  /*05f0*/  IABS R10, R7 ;  /* 0x00000007000a7213 */ /* 0x000fe20000000000 */
[----:B------:R-:W-:Y:S01]  /*0600*/  IMAD R13, R13, 0x400, R8 ;  /* 0x000004000d0d7824 */ /* 0x000fe200078e0208 */
[----:B------:R-:W-:Y:S01]  /*0610*/  ISETP.GE.AND P5, PT, R7, RZ, PT ;  /* 0x000000ff0700720c */ /* 0x000fe20003fa6270 */
[----:B------:R-:W-:Y:S01]  /*0620*/  IMAD.HI.U32 R4, R5, R3, R4 ;  /* 0x0000000305047227 */ /* 0x000fe200078e0004 */
[----:B------:R-:W-:Y:S02]  /*0630*/  IABS R14, R9 ;  /* 0x00000009000e7213 */ /* 0x000fe40000000000 */
[----:B------:R-:W-:Y:S01]  /*0640*/  STL [R1+0x2dac], R13 ;  /* 0x002dac0d01007387 */ /* 0x000fe20000100800 */
[----:B-1----:R-:W-:Y:S01]  /*0650*/  VIADD R6, R6, 0xffffffe ;  /* 0x0ffffffe06067836 */ /* 0x002fe20000000000 */
[----:B------:R-:W-:Y:S01]  /*0660*/  ISETP.GE.AND P6, PT, R9, RZ, PT ;  /* 0x000000ff0900720c */ /* 0x000fe20003fc6270 */
[C---:B------:R-:W-:Y:S01]  /*0670*/  IMAD.HI.U32 R3, R4.reuse, R10, RZ ;  /* 0x0000000a04037227 */ /* 0x040fe200078e00ff */
[----:B------:R-:W-:Y:S01]  /*0680*/  STL [R1+0x2f6c], R12 ;  /* 0x002f6c0c01007387 */ /* 0x000fe20000100800 */
[----:B------:R1:W2:Y:S02]  /*0690*/  F2I.FTZ.U32.TRUNC.NTZ R5, R6 ;  /* 0x0000000600057305 */ /* 0x0002a4000021f000 */
[----:B------:R-:W-:-:S04]  /*06a0*/  IMAD.HI.U32 R4, R4, R14, RZ ;  /* 0x0000000e04047227 */ /* 0x000fc800078e00ff */
[----:B------:R-:W-:Y:S01]  /*06b0*/  IMAD.MOV R3, RZ, RZ, -R3 ;  /* 0x000000ffff037224 */ /* 0x000fe200078e0a03 */
[----:B-1----:R-:W-:-:S03]  /*06c0*/  IADD3 R6, -R4, RZ, RZ ;  /* 0x000000ff04067210 */ /* 0x002fc60007ffe1ff */
[----:B------:R-:W-:Y:S01]  /*06d0*/  IMAD R8, R15, R3, R10 ;  /* 0x000000030f087224 */ /* 0x000fe200078e020a */
[C---:B----4-:R-:W-:Y:S01]  /*06e0*/  SHF.L.U32 R4, R17.reuse, 0x6, RZ ;  /* 0x0000000611047819 */ /* 0x050fe200000006ff */
[----:B------:R-:W-:Y:S02]  /*06f0*/  IMAD.SHL.U32 R3, R17, 0x10, RZ ;  /* 0x0000001011037824 */ /* 0x000fe400078e00ff */
[----:B------:R-:W-:Y:S01]  /*0700*/  IMAD R10, R15, R6, R14 ;  /* 0x000000060f0a7224 */ /* 0x000fe200078e020e */
[----:B------:R-:W-:Y:S01]  /*0710*/  LOP3.LUT R4, R4, 0x400, RZ, 0xc0, !PT ;  /* 0x0000040004047812 */ /* 0x000fe200078ec0ff */
[----:B--2---:R-:W-:Y:S01]  /*0720*/  IMAD.MOV R11, RZ, RZ, -R5 ;  /* 0x000000ffff0b7224 */ /* 0x004fe200078e0a05 */
[----:B------:R-:W-:Y:S01]  /*0730*/  LOP3.LUT R3, R3, 0xf0, RZ, 0xc0, !PT ;  /* 0x000000f003037812 */ /* 0x000fe200078ec0ff */
[----:B------:R-:W-:Y:S01]  /*0740*/  IMAD.SHL.U32 R6, R16, 0x200, RZ ;  /* 0x0000020010067824 */ /* 0x000fe200078e00ff */
[----:B------:R-:W-:Y:S01]  /*0750*/  ISETP.GT.U32.AND P1, PT, R15, R10, PT ;  /* 0x0000000a0f00720c */ /* 0x000fe20003f24070 */
[----:B------:R-:W-:Y:S01]  /*0760*/  IMAD R11, R11, R0, RZ ;  /* 0x000000000b0b7224 */ /* 0x000fe200078e02ff */
[C---:B------:R-:W-:Y:S01]  /*0770*/  ISETP.GT.U32.AND P0, PT, R15.reuse, R8, PT ;  /* 0x000000080f00720c */ /* 0x040fe20003f04070 */
[----:B------:R-:W-:Y:S01]  /*0780*/  VIADD R14, R6, 0x1 ;  /* 0x00000001060e7836 */ /* 0x000fe20000000000 */
[----:B------:R-:W-:Y:S01]  /*0790*/  IADD3 R3, R4, R12, R3 ;  /* 0x0000000c04037210 */ /* 0x000fe20007ffe003 */
[C---:B------:R-:W-:Y:S01]  /*07a0*/  VIADD R20, R6.reuse, 0x7 ;  /* 0x0000000706147836 */ /* 0x040fe20000000000 */
[----:B------:R-:W-:Y:S01]  /*07b0*/  MOV R4, RZ ;  /* 0x000000ff00047202 */ /* 0x000fe20000000f00 */
[----:B------:R-:W-:Y:S01]  /*07c0*/  VIADD R24, R6, 0x9 ;  /* 0x0000000906187836 */ /* 0x000fe20000000000 */
[----:B------:R-:W-:Y:S01]  /*07d0*/  ISETP.GE.AND P4, PT, R14, RZ, PT ;  /* 0x000000ff0e00720c */ /* 0x000fe20003f86270 */
[----:B------:R1:W-:Y:S01]  /*07e0*/  STL [R1+0x188], R3 ;  /* 0x0001880301007387 */ /* 0x0003e20000100800 */
[C---:B------:R-:W-:Y:S01]  /*07f0*/  IADD3 R18, R6.reuse, 0x4, RZ ;  /* 0x0000000406127810 */ /* 0x040fe20007ffe0ff */
[C---:B------:R-:W-:Y:S01]  /*0800*/  VIADD R26, R6.reuse, 0x1d ;  /* 0x0000001d061a7836 */ /* 0x040fe20000000000 */
[----:B------:R-:W-:Y:S01]  /*0810*/  IADD3 R22, R6, 0x8, RZ ;  /* 0x0000000806167810 */ /* 0x000fe20007ffe0ff */
[--C-:B------:R-:W-:Y:S01]  /*0820*/  @!P1 IMAD.IADD R10, R10, 0x1, -R15.reuse ;  /* 0x000000010a0a9824 */ /* 0x100fe200078e0a0f */
[----:B------:R-:W-:Y:S01]  /*0830*/  IABS R19, R18 ;  /* 0x0000001200137213 */ /* 0x000fe20000000000 */
[----:B------:R-:W-:Y:S01]  /*0840*/  @!P0 IMAD.IADD R8, R8, 0x1, -R15 ;  /* 0x0000000108088824 */ /* 0x000fe200078e0a0f */
[----:B------:R2:W-:Y:S01]  /*0850*/  STL [R1+0x2db0], R9 ;  /* 0x002db00901007387 */ /* 0x0005e20000100800 */
[----:B------:R-:W-:Y:S01]  /*0860*/  IABS R23, R20 ;  /* 0x0000001400177213 */ /* 0x000fe20000000000 */
[----:B------:R-:W-:Y:S01]  /*0870*/  VIADD R35, R6, 0xba ;  /* 0x000000ba06237836 */ /* 0x000fe20000000000 */
[----:B------:R-:W-:Y:S01]  /*0880*/  ISETP.GT.U32.AND P3, PT, R15, R10, PT ;  /* 0x0000000a0f00720c */ /* 0x000fe20003f64070 */
[----:B-1----:R-:W-:Y:S01]  /*0890*/  IMAD.HI.U32 R3, R5, R11, R4 ;  /* 0x0000000b05037227 */ /* 0x002fe200078e0004 */
[----:B------:R-:W-:-:S02]  /*08a0*/  IABS R11, R14 ;  /* 0x0000000e000b7213 */ /* 0x000fc40000000000 */
[----:B------:R-:W-:Y:S01]  /*08b0*/  ISETP.GT.U32.AND P1, PT, R15, R8, PT ;  /* 0x000000080f00720c */ /* 0x000fe20003f24070 */
[C---:B------:R-:W-:Y:S01]  /*08c0*/  VIADD R5, R6.reuse, 0x2 ;  /* 0x0000000206057836 */ /* 0x040fe20000000000 */
[----:B------:R-:W-:Y:S01]  /*08d0*/  IABS R91, R35 ;  /* 0x00000023005b7213 */ /* 0x000fe20000000000 */
[----:B------:R-:W-:Y:S01]  /*08e0*/  IMAD.HI.U32 R4, R3, R11, RZ ;  /* 0x0000000b03047227 */ /* 0x000fe200078e00ff */
[C---:B------:R-:W-:Y:S02]  /*08f0*/  IADD3 R37, R6.reuse, 0xe1, RZ ;  /* 0x000000e106257810 */ /* 0x040fe40007ffe0ff */
[----:B------:R-:W-:Y:S01]  /*0900*/  IABS R16, R5 ;  /* 0x0000000500107213 */ /* 0x000fe20000000000 */
[----:B------:R-:W-:Y:S01]  /*0910*/  VIADD R14, R6, 0x3 ;  /* 0x00000003060e7836 */ /* 0x000fe20000000000 */
[----:B------:R-:W-:Y:S01]  /*0920*/  IADD3 R4, -R4, RZ, RZ ;  /* 0x000000ff04047210 */ /* 0x000fe20007ffe1ff */
[----:B------:R-:W-:Y:S01]  /*0930*/  @!P3 IMAD.IADD R10, R10, 0x1, -R15 ;  /* 0x000000010a0ab824 */ /* 0x000fe200078e0a0f */
[----:B------:R-:W-:Y:S01]  /*0940*/  ISETP.GE.AND P0, PT, R5, RZ, PT ;  /* 0x000000ff0500720c */ /* 0x000fe20003f06270 */
[----:B------:R-:W-:Y:S01]  /*0950*/  VIADD R36, R6, 0xdb ;  /* 0x000000db06247836 */ /* 0x000fe20000000000 */
[----:B------:R-:W-:Y:S01]  /*0960*/  IABS R17, R14 ;  /* 0x0000000e00117213 */ /* 0x000fe20000000000 */
[----:B------:R-:W-:Y:S01]  /*0970*/  IMAD R11, R0, R4, R11 ;  /* 0x00000004000b7224 */ /* 0x000fe200078e020b */
[----:B------:R-:W-:Y:S01]  /*0980*/  @!P6 IADD3 R10, -R10, RZ, RZ ;  /* 0x000000ff0a0ae210 */ /* 0x000fe20007ffe1ff */
[----:B------:R-:W-:Y:S01]  /*0990*/  IMAD.HI.U32 R4, R3, R16, RZ ;  /* 0x0000001003047227 */ /* 0x000fe200078e00ff */
[----:B------:R-:W-:-:S02]  /*09a0*/  ISETP.GE.AND P2, PT, R14, RZ, PT ;  /* 0x000000ff0e00720c */ /* 0x000fc40003f46270 */
[----:B------:R-:W-:Y:S01]  /*09b0*/  ISETP.GT.U32.AND P3, PT, R0, R11, PT ;  /* 0x0000000b0000720c */ /* 0x000fe20003f64070 */
[----:B------:R-:W-:Y:S01]  /*09c0*/  @!P1 IMAD.IADD R8, R8, 0x1, -R15 ;  /* 0x0000000108089824 */ /* 0x000fe200078e0a0f */
[----:B------:R-:W-:Y:S01]  /*09d0*/  IADD3 R15, -R4, RZ, RZ ;  /* 0x000000ff040f7210 */ /* 0x000fe20007ffe1ff */
[----:B------:R-:W-:Y:S01]  /*09e0*/  IMAD.HI.U32 R5, R3, R17, RZ ;  /* 0x0000001103057227 */ /* 0x000fe200078e00ff */
[----:B------:R-:W-:Y:S02]  /*09f0*/  ISETP.GE.AND P1, PT, R18, RZ, PT ;  /* 0x000000ff1200720c */ /* 0x000fe40003f26270 */
[----:B------:R-:W-:Y:S01]  /*0a00*/  IABS R227, R36 ;  /* 0x0000002400e37213 */ /* 0x000fe20000000000 */
[----:B------:R-:W-:Y:S01]  /*0a10*/  IMAD R15, R0, R15, R16 ;  /* 0x0000000f000f7224 */ /* 0x000fe200078e0210 */
[C---:B------:R-:W-:Y:S01]  /*0a20*/  IADD3 R16, R6.reuse, 0x5, RZ ;  /* 0x0000000506107810 */ /* 0x040fe20007ffe0ff */
[----:B------:R-:W-:Y:S01]  /*0a30*/  IMAD.MOV R5, RZ, RZ, -R5 ;  /* 0x000000ffff057224 */ /* 0x000fe200078e0a05 */
[----:B------:R-:W-:Y:S01]  /*0a40*/  IADD3 R38, R6, 0xe2, RZ ;  /* 0x000000e206267810 */ /* 0x000fe20007ffe0ff */
[----:B------:R-:W-:Y:S01]  /*0a50*/  @!P5 IMAD.MOV R8, RZ, RZ, -R8 ;  /* 0x000000ffff08d224 */ /* 0x000fe200078e0a08 */
[----:B------:R-:W-:Y:S01]  /*0a60*/  ISETP.NE.AND P5, PT, R2, RZ, PT ;  /* 0x000000ff0200720c */ /* 0x000fe20003fa5270 */
[----:B------:R-:W-:Y:S01]  /*0a70*/  @!P3 IMAD.IADD R11, R11, 0x1, -R0 ;  /* 0x000000010b0bb824 */ /* 0x000fe200078e0a00 */
[C---:B------:R-:W-:Y:S01]  /*0a80*/  ISETP.GT.U32.AND P3, PT, R0.reuse, R15, PT ;  /* 0x0000000f0000720c */ /* 0x040fe20003f64070 */
[C---:B------:R-:W-:Y:S01]  /*0a90*/  IMAD R17, R0.reuse, R5, R17 ;  /* 0x0000000500117224 */ /* 0x040fe200078e0211 */
[----:B------:R-:W-:Y:S01]  /*0aa0*/  LOP3.LUT R5, RZ, R2, RZ, 0x33, !PT ;  /* 0x00000002ff057212 */ /* 0x000fe200078e33ff */
[----:B------:R-:W-:Y:S01]  /*0ab0*/  IMAD.HI.U32 R14, R3, R19, RZ ;  /* 0x00000013030e7227 */ /* 0x000fe200078e00ff */
[----:B------:R-:W-:-:S02]  /*0ac0*/  ISETP.GT.U32.AND P6, PT, R0, R11, PT ;  /* 0x0000000b0000720c */ /* 0x000fc40003fc4070 */
[C---:B------:R-:W-:Y:S01]  /*0ad0*/  SEL R8, R5.reuse, R8, !P5 ;  /* 0x0000000805087207 */ /* 0x040fe20006800000 */
[----:B------:R-:W-:Y:S01]  /*0ae0*/  IMAD.MOV R14, RZ, RZ, -R14 ;  /* 0x000000ffff0e7224 */ /* 0x000fe200078e0a0e */
[----:B------:R-:W-:Y:S01]  /*0af0*/  SEL R5, R5, R10, !P5 ;  /* 0x0000000a05057207 */ /* 0x000fe20006800000 */
[----:B------:R-:W-:Y:S01]  /*0b00*/  VIADD R18, R6, 0x6 ;  /* 0x0000000606127836 */ /* 0x000fe20000000000 */
[C---:B------:R-:W-:Y:S01]  /*0b10*/  ISETP.GT.U32.AND P5, PT, R0.reuse, R17, PT ;  /* 0x000000110000720c */ /* 0x040fe20003fa4070 */
[----:B------:R-:W-:Y:S01]  /*0b20*/  IMAD R19, R0, R14, R19 ;  /* 0x0000000e00137224 */ /* 0x000fe200078e0213 */
[----:B------:R-:W-:Y:S01]  /*0b30*/  IABS R14, R16 ;  /* 0x00000010000e7213 */ /* 0x000fe20000000000 */
[----:B------:R1:W-:Y:S01]  /*0b40*/  STL [R1+0x18c], R8 ;  /* 0x00018c0801007387 */ /* 0x0003e20000100800 */
[----:B------:R-:W-:Y:S01]  /*0b50*/  @!P3 IADD3 R15, R15, -R0, RZ ;  /* 0x800000000f0fb210 */ /* 0x000fe20007ffe0ff */
[----:B------:R-:W-:Y:S01]  /*0b60*/  VIADD R236, R6, 0x1e3 ;  /* 0x000001e306ec7836 */ /* 0x000fe20000000000 */
[----:B------:R-:W-:Y:S01]  /*0b70*/  IABS R21, R18 ;  /* 0x0000001200157213 */ /* 0x000fe20000000000 */
[----:B------:R-:W-:Y:S01]  /*0b80*/  @!P6 IMAD.IADD R11, R11, 0x1, -R0 ;  /* 0x000000010b0be824 */ /* 0x000fe200078e0a00 */
[C---:B------:R-:W-:Y:S01]  /*0b90*/  ISETP.GT.U32.AND P6, PT, R0.reuse, R15, PT ;  /* 0x0000000f0000720c */ /* 0x040fe20003fc4070 */
[----:B------:R-:W-:Y:S01]  /*0ba0*/  IMAD.HI.U32 R4, R3, R14, RZ ;  /* 0x0000000e03047227 */ /* 0x000fe200078e00ff */
[----:B------:R3:W-:Y:S01]  /*0bb0*/  STL [R1+0x190], R5 ;  /* 0x0001900501007387 */ /* 0x0007e20000100800 */
[----:B------:R-:W-:-:S02]  /*0bc0*/  ISETP.GT.U32.AND P3, PT, R0, R19, PT ;  /* 0x000000130000720c */ /* 0x000fc40003f64070 */
[----:B------:R-:W-:Y:S01]  /*0bd0*/  @!P5 IMAD.IADD R17, R17, 0x1, -R0 ;  /* 0x000000011111d824 */ /* 0x000fe200078e0a00 */
[----:B------:R-:W-:Y:S01]  /*0be0*/  IABS R10, R22 ;  /* 0x00000016000a7213 */ /* 0x000fe20000000000 */
[----:B--2---:R-:W-:Y:S01]  /*0bf0*/  IMAD.MOV.U32 R9, RZ, RZ, R11 ;  /* 0x000000ffff097224 */ /* 0x004fe200078e000b */
[----:B------:R-:W-:Y:S01]  /*0c00*/  IADD3 R238, R6, 0x1e4, RZ ;  /* 0x000001e406ee7810 */ /* 0x000fe20007ffe0ff */
[----:B-1----:R-:W-:Y:S01]  /*0c10*/  IMAD.HI.U32 R8, R3, R23, RZ ;  /* 0x0000001703087227 */ /* 0x002fe200078e00ff */
[----:B------:R-:W-:Y:S02]  /*0c20*/  IABS R58, R236 ;  /* 0x000000ec003a7213 */ /* 0x000fe40000000000 */
[----:B------:R-:W-:Y:S01]  /*0c30*/  @!P4 IADD3 R9, -R9, RZ, RZ ;  /* 0x000000ff0909c210 */ /* 0x000fe20007ffe1ff */
[----:B---3--:R-:W-:Y:S01]  /*0c40*/  IMAD.MOV R5, RZ, RZ, -R4 ;  /* 0x000000ffff057224 */ /* 0x008fe200078e0a04 */
[----:B------:R-:W-:Y:S01]  /*0c50*/  @!P6 IADD3 R15, R15, -R0, RZ ;  /* 0x800000000f0fe210 */ /* 0x000fe20007ffe0ff */
[----:B------:R-:W-:Y:S01]  /*0c60*/  IMAD.HI.U32 R4, R3, R21, RZ ;  /* 0x0000001503047227 */ /* 0x000fe200078e00ff */
[----:B------:R-:W-:Y:S01]  /*0c70*/  ISETP.GT.U32.AND P6, PT, R0, R17, PT ;  /* 0x000000110000720c */ /* 0x000fe20003fc4070 */
[----:B------:R1:W-:Y:S01]  /*0c80*/  STL [R1+0x84], R9 ;  /* 0x0000840901007387 */ /* 0x0003e20000100800 */
[----:B------:R-:W-:Y:S01]  /*0c90*/  IABS R57, R238 ;  /* 0x000000ee00397213 */ /* 0x000fe20000000000 */
[----:B------:R-:W-:Y:S01]  /*0ca0*/  IMAD.MOV.U32 R11, RZ, RZ, R15 ;  /* 0x000000ffff0b7224 */ /* 0x000fe200078e000f */
[----:B------:R-:W-:Y:S01]  /*0cb0*/  IADD3 R4, -R4, RZ, RZ ;  /* 0x000000ff04047210 */ /* 0x000fe20007ffe1ff */
[----:B------:R-:W-:Y:S01]  /*0cc0*/  @!P3 IMAD.IADD R19, R19, 0x1, -R0 ;  /* 0x000000011313b824 */ /* 0x000fe200078e0a00 */
[----:B------:R-:W-:Y:S01]  /*0cd0*/  ISETP.GE.AND P3, PT, R16, RZ, PT ;  /* 0x000000ff1000720c */ /* 0x000fe20003f66270 */
[----:B------:R-:W-:Y:S01]  /*0ce0*/  @!P0 IMAD.MOV R11, RZ, RZ, -R11 ;  /* 0x000000ffff0b8224 */ /* 0x000fe200078e0a0b */
[----:B------:R-:W-:Y:S01]  /*0cf0*/  ISETP.GE.AND P0, PT, R18, RZ, PT ;  /* 0x000000ff1200720c */ /* 0x000fe20003f06270 */
[C---:B------:R-:W-:Y:S01]  /*0d00*/  IMAD R21, R0.reuse, R4, R21 ;  /* 0x0000000400157224 */ /* 0x040fe200078e0215 */
[----:B------:R-:W-:Y:S01]  /*0d10*/  ISETP.GT.U32.AND P4, PT, R0, R19, PT ;  /* 0x000000130000720c */ /* 0x000fe20003f84070 */
[----:B------:R-:W-:Y:S01]  /*0d20*/  IMAD.HI.U32 R4, R3, R10, RZ ;  /* 0x0000000a03047227 */ /* 0x000fe200078e00ff */
[----:B------:R2:W-:Y:S01]  /*0d30*/  STL [R1+0x80], R11 ;  /* 0x0000800b01007387 */ /* 0x0005e20000100800 */
[----:B------:R-:W-:-:S02]  /*0d40*/  IADD3 R16, R6, 0xb, RZ ;  /* 0x0000000b06107810 */ /* 0x000fc40007ffe0ff */
[----:B------:R-:W-:Y:S01]  /*0d50*/  @!P6 IMAD.IADD R17, R17, 0x1, -R0 ;  /* 0x000000011111e824 */ /* 0x000fe200078e0a00 */
[C---:B------:R-:W-:Y:S01]  /*0d60*/  ISETP.GT.U32.AND P6, PT, R0.reuse, R21, PT ;  /* 0x000000150000720c */ /* 0x040fe20003fc4070 */
[----:B------:R-:W-:Y:S01]  /*0d70*/  IMAD R5, R0, R5, R14 ;  /* 0x0000000500057224 */ /* 0x000fe200078e020e */
[----:B------:R-:W-:Y:S01]  /*0d80*/  IABS R14, R24 ;  /* 0x00000018000e7213 */ /* 0x000fe20000000000 */
[----:B------:R-:W-:Y:S01]  /*0d90*/  IMAD.MOV R8, RZ, RZ, -R8 ;  /* 0x000000ffff087224 */ /* 0x000fe200078e0a08 */
[----:B-1----:R-:W-:Y:S01]  /*0da0*/  MOV R9, R17 ;  /* 0x0000001100097202 */ /* 0x002fe20000000f00 */
[----:B------:R-:W-:Y:S01]  /*0db0*/  VIADD R18, R6, 0xc ;  /* 0x0000000c06127836 */ /* 0x000fe20000000000 */
[----:B------:R-:W-:Y:S01]  /*0dc0*/  ISETP.GT.U32.AND P5, PT, R0, R5, PT ;  /* 0x000000050000720c */ /* 0x000fe20003fa4070 */
[----:B--2---:R-:W-:Y:S01]  /*0dd0*/  IMAD.MOV R11, RZ, RZ, -R4 ;  /* 0x000000ffff0b7224 */ /* 0x004fe200078e0a04 */
[----:B------:R-:W-:Y:S01]  /*0de0*/  IADD3 R241, R6, 0x1e8, RZ ;  /* 0x000001e806f17810 */ /* 0x000fe20007ffe0ff */
[C---:B------:R-:W-:Y:S01]  /*0df0*/  IMAD R23, R0.reuse, R8, R23 ;  /* 0x0000000800177224 */ /* 0x040fe200078e0217 */
[----:B------:R-:W-:Y:S01]  /*0e00*/  IABS R25, R18 ;  /* 0x0000001200197213 */ /* 0x000fe20000000000 */
[----:B------:R-:W-:Y:S01]  /*0e10*/  IMAD R11, R0, R11, R10 ;  /* 0x0000000b000b7224 */ /* 0x000fe200078e020a */
[----:B------:R-:W-:Y:S01]  /*0e20*/  IABS R65, R241 ;  /* 0x000000f100417213 */ /* 0x000fe20000000000 */
[----:B------:R-:W-:-:S04]  /*0e30*/  IMAD.HI.U32 R8, R3, R14, RZ ;  /* 0x0000000e03087227 */ /* 0x000fc800078e00ff */
[--C-:B------:R-:W-:Y:S01]  /*0e40*/  @!P6 IMAD.IADD R21, R21, 0x1, -R0.reuse ;  /* 0x000000011515e824 */ /* 0x100fe200078e0a00 */
[----:B------:R-:W-:Y:S01]  /*0e50*/  ISETP.GT.U32.AND P6, PT, R0, R11, PT ;  /* 0x0000000b0000720c */ /* 0x000fe20003fc4070 */
[----:B------:R-:W-:Y:S01]  /*0e60*/  @!P4 IMAD.IADD R19, R19, 0x1, -R0 ;  /* 0x000000011313c824 */ /* 0x000fe200078e0a00 */
[----:B------:R-:W-:Y:S01]  /*0e70*/  IADD3 R15, -R8, RZ, RZ ;  /* 0x000000ff080f7210 */ /* 0x000fe20007ffe1ff */
[----:B------:R-:W-:Y:S01]  /*0e80*/  @!P2 IMAD.MOV R9, RZ, RZ, -R9 ;  /* 0x000000ffff09a224 */ /* 0x000fe200078e0a09 */
[----:B------:R-:W-:Y:S01]  /*0e90*/  ISETP.GT.U32.AND P2, PT, R0, R23, PT ;  /* 0x000000170000720c */ /* 0x000fe20003f44070 */
[----:B------:R-:W-:Y:S01]  /*0ea0*/  IMAD.MOV.U32 R4, RZ, RZ, R19 ;  /* 0x000000ffff047224 */ /* 0x000fe200078e0013 */
[----:B------:R-:W-:Y:S01]  /*0eb0*/  ISETP.GE.AND P4, PT, R20, RZ, PT ;  /* 0x000000ff1400720c */ /* 0x000fe20003f86270 */
[----:B------:R-:W-:Y:S01]  /*0ec0*/  IMAD R15, R0, R15, R14 ;  /* 0x0000000f000f7224 */ /* 0x000fe200078e020e */
[----:B------:R-:W-:Y:S01]  /*0ed0*/  STL [R1+0x7c], R9 ;  /* 0x00007c0901007387 */ /* 0x000fe20000100800 */
[----:B------:R-:W-:Y:S01]  /*0ee0*/  VIADD R14, R6, 0xa ;  /* 0x0000000a060e7836 */ /* 0x000fe20000000000 */
[----:B------:R-:W-:Y:S01]  /*0ef0*/  IABS R19, R16 ;  /* 0x0000001000137213 */ /* 0x000fe20000000000 */
[----:B------:R-:W-:Y:S01]  /*0f00*/  @!P1 IMAD.MOV R4, RZ, RZ, -R4 ;  /* 0x000000ffff049224 */ /* 0x000fe200078e0a04 */
[----:B------:R-:W-:Y:S01]  /*0f10*/  ISETP.GT.U32.AND P1, PT, R0, R21, PT ;  /* 0x000000150000720c */ /* 0x000fe20003f24070 */
[----:B------:R-:W-:Y:S01]  /*0f20*/  @!P5 IMAD.IADD R5, R5, 0x1, -R0 ;  /* 0x000000010505d824 */ /* 0x000fe200078e0a00 */
[----:B------:R-:W-:Y:S01]  /*0f30*/  IABS R17, R14 ;  /* 0x0000000e00117213 */ /* 0x000fe20000000000 */
[----:B------:R-:W-:Y:S01]  /*0f40*/  VIADD R20, R6, 0xd ;  /* 0x0000000d06147836 */ /* 0x000fe20000000000 */
[----:B------:R-:W-:Y:S01]  /*0f50*/  @!P6 IADD3 R11, R11, -R0, RZ ;  /* 0x800000000b0be210 */ /* 0x000fe20007ffe0ff */
[----:B------:R1:W-:Y:S01]  /*0f60*/  STL [R1+0x78], R4 ;  /* 0x0000780401007387 */ /* 0x0003e20000100800 */
[C---:B------:R-:W-:Y:S01]  /*0f70*/  ISETP.GT.U32.AND P5, PT, R0.reuse, R5, PT ;  /* 0x000000050000720c */ /* 0x040fe20003fa4070 */
[----:B------:R-:W-:Y:S01]  /*0f80*/  IMAD.HI.U32 R8, R3, R25, RZ ;  /* 0x0000001903087227 */ /* 0x000fe200078e00ff */
[----:B------:R-:W-:-:S02]  /*0f90*/  ISETP.GT.U32.AND P6, PT, R0, R11, PT ;  /* 0x0000000b0000720c */ /* 0x000fc40003fc4070 */
[----:B------:R-:W-:Y:S01]  /*0fa0*/  @!P2 IADD3 R23, R23, -R0, RZ ;  /* 0x800000001717a210 */ /* 0x000fe20007ffe0ff */
[C---:B------:R-:W-:Y:S01]  /*0fb0*/  IMAD.HI.U32 R60, R3.reuse, R58, RZ ;  /* 0x0000003a033c7227 */ /* 0x040fe200078e00ff */
[----:B------:R-:W-:Y:S02]  /*0fc0*/  IABS R27, R20 ;  /* 0x00000014001b7213 */ /* 0x000fe40000000000 */
[----:B------:R-:W-:Y:S01]  /*0fd0*/  ISETP.GT.U32.AND P2, PT, R0, R23, PT ;  /* 0x000000170000720c */ /* 0x000fe20003f44070 */
[----:B-1----:R-:W-:Y:S01]  /*0fe0*/  IMAD.HI.U32 R4, R3, R17, RZ ;  /* 0x0000001103047227 */ /* 0x002fe200078e00ff */
[----:B------:R-:W-:Y:S02]  /*0ff0*/  IADD3 R8, -R8, RZ, RZ ;  /* 0x000000ff08087210 */ /* 0x000fe40007ffe1ff */
[----:B------:R-:W-:Y:S01]  /*1000*/  IADD3 R60, -R60, RZ, RZ ;  /* 0x000000ff3c3c7210 */ /* 0x000fe20007ffe1ff */
[----:B------:R-:W-:Y:S01]  /*1010*/  IMAD.MOV R4, RZ, RZ, -R4 ;  /* 0x000000ffff047224 */ /* 0x000fe200078e0a04 */
[----:B------:R-:W-:Y:S01]  /*1020*/  @!P5 IADD3 R5, R5, -R0, RZ ;  /* 0x800000000505d210 */ /* 0x000fe20007ffe0ff */
[--C-:B------:R-:W-:Y:S01]  /*1030*/  @!P1 IMAD.IADD R21, R21, 0x1, -R0.reuse ;  /* 0x0000000115159824 */ /* 0x100fe200078e0a00 */
[C---:B------:R-:W-:Y:S01]  /*1040*/  ISETP.GT.U32.AND P1, PT, R0.reuse, R15, PT ;  /* 0x0000000f0000720c */ /* 0x040fe20003f24070 */
[----:B------:R-:W-:Y:S01]  /*1050*/  IMAD R17, R0, R4, R17 ;  /* 0x0000000400117224 */ /* 0x000fe200078e0211 */
[----:B------:R-:W-:Y:S01]  /*1060*/  ISETP.GE.AND P5, PT, R22, RZ, PT ;  /* 0x000000ff1600720c */ /* 0x000fe20003fa6270 */
[----:B------:R-:W-:-:S02]  /*1070*/  @!P6 IMAD.IADD R11, R11, 0x1, -R0 ;  /* 0x000000010b0be824 */ /* 0x000fc400078e0a00 */
[----:B------:R-:W-:Y:S01]  /*1080*/  IMAD.HI.U32 R4, R3, R19, RZ ;  /* 0x0000001303047227 */ /* 0x000fe200078e00ff */
[----:B------:R-:W-:Y:S02]  /*1090*/  ISETP.GT.U32.AND P6, PT, R0, R17, PT ;  /* 0x000000110000720c */ /* 0x000fe40003fc4070 */
[----:B------:R-:W-:Y:S01]  /*10a0*/  @!P2 IADD3 R23, R23, -R0, RZ ;  /* 0x800000001717a210 */ /* 0x000fe20007ffe0ff */
[----:B------:R-:W-:Y:S01]  /*10b0*/  IMAD.MOV.U32 R12, RZ, RZ, R5 ;  /* 0x000000ffff0c7224 */ /* 0x000fe200078e0005 */
[----:B------:R-:W-:Y:S01]  /*10c0*/  ISETP.GE.AND P2, PT, R24, RZ, PT ;  /* 0x000000ff1800720c */ /* 0x000fe20003f46270 */
[----:B------:R-:W-:Y:S02]  /*10d0*/  IMAD.MOV R4, RZ, RZ, -R4 ;  /* 0x000000ffff047224 */ /* 0x000fe400078e0a04 */
[----:B------:R-:W-:Y:S01]  /*10e0*/  @!P1 IMAD.IADD R15, R15, 0x1, -R0 ;  /* 0x000000010f0f9824 */ /* 0x000fe200078e0a00 */
[----:B------:R-:W-:Y:S01]  /*10f0*/  ISETP.GE.AND P1, PT, R14, RZ, PT ;  /* 0x000000ff0e00720c */ /* 0x000fe20003f26270 */
[----:B------:R-:W-:Y:S01]  /*1100*/  @!P3 IMAD.MOV R12, RZ, RZ, -R12 ;  /* 0x000000ffff0cb224 */ /* 0x000fe200078e0a0c */
[----:B------:R-:W-:Y:S01]  /*1110*/  IADD3 R14, R6, 0xe, RZ ;  /* 0x0000000e060e7810 */ /* 0x000fe20007ffe0ff */
[----:B------:R-:W-:-:S02]  /*1120*/  IMAD.HI.U32 R10, R3, R27, RZ ;  /* 0x0000001b030a7227 */ /* 0x000fc400078e00ff */
[----:B------:R-:W-:Y:S01]  /*1130*/  @!P6 IADD3 R17, R17, -R0, RZ ;  /* 0x800000001111e210 */ /* 0x000fe20007ffe0ff */
[----:B------:R1:W-:Y:S01]  /*1140*/  STL [R1+0x74], R12 ;  /* 0x0000740c01007387 */ /* 0x0003e20000100800 */
[----:B------:R-:W-:Y:S01]  /*1150*/  IMAD.MOV.U32 R9, RZ, RZ, R21 ;  /* 0x000000ffff097224 */ /* 0x000fe200078e0015 */
[C---:B------:R-:W-:Y:S01]  /*1160*/  ISETP.GT.U32.AND P6, PT, R0.reuse, R15, PT ;  /* 0x0000000f0000720c */ /* 0x040fe20003fc4070 */
[C---:B------:R-:W-:Y:S01]  /*1170*/  IMAD R19, R0.reuse, R4, R19 ;  /* 0x0000000400137224 */ /* 0x040fe200078e0213 */
[----:B------:R-:W-:Y:S01]  /*1180*/  IABS R5, R14 ;  /* 0x0000000e00057213 */ /* 0x000fe20000000000 */
[----:B------:R-:W-:Y:S01]  /*1190*/  IMAD.MOV R10, RZ, RZ, -R10 ;  /* 0x000000ffff0a7224 */ /* 0x000fe200078e0a0a */
[----:B------:R-:W-:Y:S01]  /*11a0*/  @!P0 IADD3 R9, -R9, RZ, RZ ;  /* 0x000000ff09098210 */ /* 0x000fe20007ffe1ff */
[C---:B------:R-:W-:Y:S01]  /*11b0*/  IMAD R25, R0.reuse, R8, R25 ;  /* 0x0000000800197224 */ /* 0x040fe200078e0219 */
[C---:B------:R-:W-:Y:S01]  /*11c0*/  ISETP.GT.U32.AND P0, PT, R0.reuse, R17, PT ;  /* 0x000000110000720c */ /* 0x040fe20003f04070 */
[C---:B------:R-:W-:Y:S01]  /*11d0*/  IMAD R27, R0.reuse, R10, R27 ;  /* 0x0000000a001b7224 */ /* 0x040fe200078e021b */
[----:B------:R-:W-:Y:S01]  /*11e0*/  ISETP.GT.U32.AND P3, PT, R0, R19, PT ;  /* 0x000000130000720c */ /* 0x000fe20003f64070 */
[----:B-1----:R-:W-:Y:S01]  /*11f0*/  IMAD.MOV.U32 R12, RZ, RZ, R23 ;  /* 0x000000ffff0c7224 */ /* 0x002fe200078e0017 */
[----:B------:R1:W-:Y:S01]  /*1200*/  STL [R1+0x70], R9 ;  /* 0x0000700901007387 */ /* 0x0003e20000100800 */
[----:B------:R-:W-:-:S02]  /*1210*/  VIADD R10, R6, 0xf ;  /* 0x0000000f060a7836 */ /* 0x000fc40000000000 */
[----:B------:R-:W-:Y:S01]  /*1220*/  IMAD.HI.U32 R4, R3, R5, RZ ;  /* 0x0000000503047227 */ /* 0x000fe200078e00ff */
[----:B------:R-:W-:Y:S02]  /*1230*/  @!P4 IADD3 R12, -R12, RZ, RZ ;  /* 0x000000ff0c0cc210 */ /* 0x000fe40007ffe1ff */
[C---:B------:R-:W-:Y:S01]  /*1240*/  ISETP.GT.U32.AND P4, PT, R0.reuse, R25, PT ;  /* 0x000000190000720c */ /* 0x040fe20003f84070 */
[--C-:B------:R-:W-:Y:S01]  /*1250*/  @!P6 IMAD.IADD R15, R15, 0x1, -R0.reuse ;  /* 0x000000010f0fe824 */ /* 0x100fe200078e0a00 */
[----:B------:R-:W-:Y:S01]  /*1260*/  IABS R8, R10 ;  /* 0x0000000a00087213 */ /* 0x000fe20000000000 */
[----:B------:R-:W-:Y:S01]  /*1270*/  @!P0 IMAD.IADD R17, R17, 0x1, -R0 ;  /* 0x0000000111118824 */ /* 0x000fe200078e0a00 */
[C---:B------:R-:W-:Y:S01]  /*1280*/  ISETP.GT.U32.AND P6, PT, R0.reuse, R27, PT ;  /* 0x0000001b0000720c */ /* 0x040fe20003fc4070 */
[----:B-1----:R-:W-:Y:S01]  /*1290*/  IMAD.MOV.U32 R9, RZ, RZ, R11 ;  /* 0x000000ffff097224 */ /* 0x002fe200078e000b */
[----:B------:R-:W-:Y:S01]  /*12a0*/  MOV R11, R8 ;  /* 0x00000008000b7202 */ /* 0x000fe20000000f00 */
[----:B------:R-:W-:Y:S01]  /*12b0*/  IMAD.MOV R8, RZ, RZ, -R4 ;  /* 0x000000ffff087224 */ /* 0x000fe200078e0a04 */
[----:B------:R-:W-:Y:S01]  /*12c0*/  @!P3 IADD3 R19, R19, -R0, RZ ;  /* 0x800000001313b210 */ /* 0x000fe20007ffe0ff */
[----:B------:R-:W-:Y:S01]  /*12d0*/  @!P5 IMAD.MOV R9, RZ, RZ, -R9 ;  /* 0x000000ffff09d224 */ /* 0x000fe200078e0a09 */
[----:B------:R-:W-:Y:S01]  /*12e0*/  STL [R1+0x6c], R12 ;  /* 0x00006c0c01007387 */ /* 0x000fe20000100800 */
[----:B------:R-:W-:Y:S01]  /*12f0*/  IMAD R5, R0, R8, R5 ;  /* 0x0000000800057224 */ /* 0x000fe200078e0205 */
[----:B------:R-:W-:Y:S01]  /*1300*/  ISETP.GE.AND P5, PT, R16, RZ, PT ;  /* 0x000000ff1000720c */ /* 0x000fe20003fa6270 */
[--C-:B------:R-:W-:Y:S01]  /*1310*/  @!P4 IMAD.IADD R25, R25, 0x1, -R0.reuse ;  /* 0x000000011919c824 */ /* 0x100fe200078e0a00 */
[C---:B------:R-:W-:Y:S01]  /*1320*/  ISETP.GT.U32.AND P4, PT, R0.reuse, R19, PT ;  /* 0x000000130000720c */ /* 0x040fe20003f84070 */
[----:B------:R-:W-:Y:S01]  /*1330*/  IMAD.MOV.U32 R8, RZ, RZ, R17 ;  /* 0x000000ffff087224 */ /* 0x000fe200078e0011 */
[----:B------:R1:W-:Y:S01]  /*1340*/  STL [R1+0x68], R9 ;  /* 0x0000680901007387 */ /* 0x0003e20000100800 */
[----:B------:R-:W-:Y:S01]  /*1350*/  @!P6 IMAD.IADD R27, R27, 0x1, -R0 ;  /* 0x000000011b1be824 */ /* 0x000fe200078e0a00 */
[----:B------:R-:W-:Y:S01]  /*1360*/  ISETP.GT.U32.AND P6, PT, R0, R25, PT ;  /* 0x000000190000720c */ /* 0x000fe20003fc4070 */
[----:B------:R-:W-:Y:S01]  /*1370*/  IMAD.HI.U32 R4, R3, R11, RZ ;  /* 0x0000000b03047227 */ /* 0x000fe200078e00ff */
[----:B------:R-:W-:-:S02]  /*1380*/  @!P1 IADD3 R8, -R8, RZ, RZ ;  /* 0x000000ff08089210 */ /* 0x000fc40007ffe1ff */
[----:B------:R-:W-:Y:S01]  /*1390*/  ISETP.GT.U32.AND P1, PT, R0, R5, PT ;  /* 0x000000050000720c */ /* 0x000fe20003f24070 */
[----:B------:R-:W-:Y:S01]  /*13a0*/  VIADD R22, R6, 0x19 ;  /* 0x0000001906167836 */ /* 0x000fe20000000000 */
[----:B------:R-:W-:Y:S01]  /*13b0*/  IADD3 R4, -R4, RZ, RZ ;  /* 0x000000ff04047210 */ /* 0x000fe20007ffe1ff */
[C---:B------:R-:W-:Y:S01]  /*13c0*/  VIADD R24, R6.reuse, 0x1c ;  /* 0x0000001c06187836 */ /* 0x040fe20000000000 */
[----:B------:R-:W-:Y:S01]  /*13d0*/  IADD3 R16, R6, 0x10, RZ ;  /* 0x0000001006107810 */ /* 0x000fe20007ffe0ff */
[----:B-1----:R-:W-:Y:S01]  /*13e0*/  IMAD.MOV.U32 R9, RZ, RZ, R15 ;  /* 0x000000ffff097224 */ /* 0x002fe200078e000f */
[----:B------:R-:W-:Y:S01]  /*13f0*/  ISETP.GE.AND P0, PT, R18, RZ, PT ;  /* 0x000000ff1200720c */ /* 0x000fe20003f06270 */
[--C-:B------:R-:W-:Y:S01]  /*1400*/  @!P4 IMAD.IADD R19, R19, 0x1, -R0.reuse ;  /* 0x000000011313c824 */ /* 0x100fe200078e0a00 */
[----:B------:R-:W-:Y:S01]  /*1410*/  ISETP.GE.AND P4, PT, R14, RZ, PT ;  /* 0x000000ff0e00720c */ /* 0x000fe20003f86270 */
[----:B------:R-:W-:Y:S01]  /*1420*/  @!P2 IMAD.MOV R9, RZ, RZ, -R9 ;  /* 0x000000ffff09a224 */ /* 0x000fe200078e0a09 */
[----:B------:R-:W-:Y:S01]  /*1430*/  ISETP.GT.U32.AND P2, PT, R0, R27, PT ;  /* 0x0000001b0000720c */ /* 0x000fe20003f44070 */
[----:B------:R-:W-:Y:S01]  /*1440*/  VIADD R14, R6, 0x12 ;  /* 0x00000012060e7836 */ /* 0x000fe20000000000 */
[----:B------:R-:W-:Y:S01]  /*1450*/  IABS R15, R16 ;  /* 0x00000010000f7213 */ /* 0x000fe20000000000 */
[--C-:B------:R-:W-:Y:S01]  /*1460*/  @!P1 IMAD.IADD R5, R5, 0x1, -R0.reuse ;  /* 0x0000000105059824 */ /* 0x100fe200078e0a00 */
[----:B------:R1:W-:Y:S01]  /*1470*/  STL [R1+0x64], R9 ;  /* 0x0000640901007387 */ /* 0x0003e20000100800 */
[----:B------:R-:W-:Y:S01]  /*1480*/  IMAD R11, R0, R4, R11 ;  /* 0x00000004000b7224 */ /* 0x000fe200078e020b */
[----:B------:R-:W-:Y:S01]  /*1490*/  ISETP.GE.AND P3, PT, R20, RZ, PT ;  /* 0x000000ff1400720c */ /* 0x000fe20003f66270 */
[----:B------:R-:W-:Y:S01]  /*14a0*/  VIADD R18, R6, 0x11 ;  /* 0x0000001106127836 */ /* 0x000fe20000000000 */
[----:B------:R2:W-:Y:S01]  /*14b0*/  STL [R1+0x60], R8 ;  /* 0x0000600801007387 */ /* 0x0005e20000100800 */
[----:B------:R-:W-:Y:S01]  /*14c0*/  @!P6 IMAD.IADD R25, R25, 0x1, -R0 ;  /* 0x000000011919e824 */ /* 0x000fe200078e0a00 */
[----:B------:R-:W-:Y:S01]  /*14d0*/  ISETP.GT.U32.AND P6, PT, R0, R11, PT ;  /* 0x0000000b0000720c */ /* 0x000fe20003fc4070 */
[----:B------:R-:W-:Y:S01]  /*14e0*/  IMAD.HI.U32 R4, R3, R15, RZ ;  /* 0x0000000f03047227 */ /* 0x000fe200078e00ff */
[----:B------:R-:W-:-:S02]  /*14f0*/  IABS R17, R18 ;  /* 0x0000001200117213 */ /* 0x000fc40000000000 */
[----:B-1----:R-:W-:Y:S01]  /*1500*/  MOV R9, R19 ;  /* 0x0000001300097202 */ /* 0x002fe20000000f00 */
[----:B------:R-:W-:Y:S01]  /*1510*/  IMAD.MOV R4, RZ, RZ, -R4 ;  /* 0x000000ffff047224 */ /* 0x000fe200078e0a04 */
[----:B------:R-:W-:Y:S01]  /*1520*/  @!P2 IADD3 R27, R27, -R0, RZ ;  /* 0x800000001b1ba210 */ /* 0x000fe20007ffe0ff */
[----:B------:R-:W-:Y:S01]  /*1530*/  IMAD.HI.U32 R61, R3, R57, RZ ;  /* 0x00000039033d7227 */ /* 0x000fe200078e00ff */
[----:B------:R-:W-:Y:S02]  /*1540*/  ISETP.GE.AND P2, PT, R10, RZ, PT ;  /* 0x000000ff0a00720c */ /* 0x000fe40003f46270 */
[----:B------:R-:W-:Y:S01]  /*1550*/  IABS R10, R14 ;  /* 0x0000000e000a7213 */ /* 0x000fe20000000000 */
[----:B------:R-:W-:Y:S01]  /*1560*/  @!P5 IMAD.MOV R9, RZ, RZ, -R9 ;  /* 0x000000ffff09d224 */ /* 0x000fe200078e0a09 */
[C---:B------:R-:W-:Y:S01]  /*1570*/  ISETP.GT.U32.AND P5, PT, R0.reuse, R5, PT ;  /* 0x000000050000720c */ /* 0x040fe20003fa4070 */
[----:B------:R-:W-:Y:S01]  /*1580*/  IMAD R15, R0, R4, R15 ;  /* 0x00000004000f7224 */ /* 0x000fe200078e020f */
[----:B------:R-:W-:Y:S01]  /*1590*/  MOV R12, R25 ;  /* 0x00000019000c7202 */ /* 0x000fe20000000f00 */
[----:B------:R-:W-:Y:S01]  /*15a0*/  IMAD.MOV.U32 R19, RZ, RZ, R10 ;  /* 0x000000ffff137224 */ /* 0x000fe200078e000a */
[----:B------:R-:W-:Y:S01]  /*15b0*/  @!P6 IADD3 R11, R11, -R0, RZ ;  /* 0x800000000b0be210 */ /* 0x000fe20007ffe0ff */
[----:B--2---:R-:W-:Y:S01]  /*15c0*/  IMAD.HI.U32 R8, R3, R17, RZ ;  /* 0x0000001103087227 */ /* 0x004fe200078e00ff */
[----:B------:R1:W-:Y:S01]  /*15d0*/  STL [R1+0x5c], R9 ;  /* 0x00005c0901007387 */ /* 0x0003e20000100800 */
[----:B------:R-:W-:-:S02]  /*15e0*/  ISETP.GE.AND P1, PT, R16, RZ, PT ;  /* 0x000000ff1000720c */ /* 0x000fc40003f26270 */
[----:B------:R-:W-:Y:S01]  /*15f0*/  IMAD.HI.U32 R4, R3, R19, RZ ;  /* 0x0000001303047227 */ /* 0x000fe200078e00ff */
[----:B------:R-:W-:Y:S02]  /*1600*/  ISETP.GT.U32.AND P6, PT, R0, R11, PT ;  /* 0x0000000b0000720c */ /* 0x000fe40003fc4070 */
[----:B------:R-:W-:Y:S01]  /*1610*/  IADD3 R20, R6, 0x15, RZ ;  /* 0x0000001506147810 */ /* 0x000fe20007ffe0ff */
[----:B------:R-:W-:Y:S01]  /*1620*/  @!P0 IMAD.MOV R12, RZ, RZ, -R12 ;  /* 0x000000ffff0c8224 */ /* 0x000fe200078e0a0c */
[----:B------:R-:W-:Y:S01]  /*1630*/  ISETP.GT.U32.AND P0, PT, R0, R15, PT ;  /* 0x0000000f0000720c */ /* 0x000fe20003f04070 */
[----:B------:R-:W-:Y:S01]  /*1640*/  @!P5 IMAD.IADD R5, R5, 0x1, -R0 ;  /* 0x000000010505d824 */ /* 0x000fe200078e0a00 */
[----:B------:R-:W-:Y:S01]  /*1650*/  IABS R16, R20 ;  /* 0x0000001400107213 */ /* 0x000fe20000000000 */
[----:B------:R-:W-:Y:S01]  /*1660*/  IMAD.MOV R4, RZ, RZ, -R4 ;  /* 0x000000ffff047224 */ /* 0x000fe200078e0a04 */
[----:B------:R2:W-:Y:S01]  /*1670*/  STL [R1+0x58], R12 ;  /* 0x0000580c01007387 */ /* 0x0005e20000100800 */
[----:B------:R-:W-:-:S02]  /*1680*/  IMAD.MOV R8, RZ, RZ, -R8 ;  /* 0x000000ffff087224 */ /* 0x000fc400078e0a08 */
[C---:B------:R-:W-:Y:S02]  /*1690*/  IMAD R19, R0.reuse, R4, R19 ;  /* 0x0000000400137224 */ /* 0x040fe400078e0213 */
[----:B------:R-:W-:Y:S01]  /*16a0*/  IMAD R17, R0, R8, R17 ;  /* 0x0000000800117224 */ /* 0x000fe200078e0211 */
[----:B------:R-:W-:Y:S01]  /*16b0*/  @!P6 IADD3 R11, R11, -R0, RZ ;  /* 0x800000000b0be210 */ /* 0x000fe20007ffe0ff */
[----:B-1----:R-:W-:Y:S01]  /*16c0*/  IMAD.MOV.U32 R9, RZ, RZ, R27 ;  /* 0x000000ffff097224 */ /* 0x002fe200078e001b */
[----:B------:R-:W-:Y:S01]  /*16d0*/  ISETP.GE.AND P6, PT, R14, RZ, PT ;  /* 0x000000ff0e00720c */ /* 0x000fe20003fc6270 */
[----:B------:R-:W-:Y:S01]  /*16e0*/  VIADD R8, R6, 0x13 ;  /* 0x0000001306087836 */ /* 0x000fe20000000000 */
[----:B--2---:R-:W-:Y:S01]  /*16f0*/  MOV R12, R5 ;  /* 0x00000005000c7202 */ /* 0x004fe20000000f00 */
[----:B------:R-:W-:Y:S01]  /*1700*/  @!P0 IMAD.IADD R15, R15, 0x1, -R0 ;  /* 0x000000010f0f8824 */ /* 0x000fe200078e0a00 */
[C---:B------:R-:W-:Y:S01]  /*1710*/  ISETP.GT.U32.AND P5, PT, R0.reuse, R17, PT ;  /* 0x000000110000720c */ /* 0x040fe20003fa4070 */
[----:B------:R-:W-:Y:S01]  /*1720*/  IMAD.MOV R61, RZ, RZ, -R61 ;  /* 0x000000ffff3d7224 */ /* 0x000fe200078e0a3d */
[----:B------:R-:W-:Y:S01]  /*1730*/  @!P3 IADD3 R9, -R9, RZ, RZ ;  /* 0x000000ff0909b210 */ /* 0x000fe20007ffe1ff */
[----:B------:R-:W-:Y:S01]  /*1740*/  @!P4 IMAD.MOV R12, RZ, RZ, -R12 ;  /* 0x000000ffff0cc224 */ /* 0x000fe200078e0a0c */
[C---:B------:R-:W-:Y:S01]  /*1750*/  ISETP.GT.U32.AND P4, PT, R0.reuse, R19, PT ;  /* 0x000000130000720c */ /* 0x040fe20003f84070 */
[----:B------:R-:W-:Y:S01]  /*1760*/  IMAD R58, R0, R60, R58 ;  /* 0x0000003c003a7224 */ /* 0x000fe200078e023a */
[----:B------:R-:W-:Y:S01]  /*1770*/  ISETP.GE.AND P3, PT, R18, RZ, PT ;  /* 0x000000ff1200720c */ /* 0x000fe20003f66270 */
[----:B------:R-:W-:Y:S01]  /*1780*/  VIADD R18, R6, 0x14 ;  /* 0x0000001406127836 */ /* 0x000fe20000000000 */
[----:B------:R-:W-:Y:S01]  /*1790*/  IABS R10, R8 ;  /* 0x00000008000a7213 */ /* 0x000fe20000000000 */
[----:B------:R1:W-:Y:S01]  /*17a0*/  STL [R1+0x54], R9 ;  /* 0x0000540901007387 */ /* 0x0003e20000100800 */
[C---:B------:R-:W-:Y:S01]  /*17b0*/  ISETP.GT.U32.AND P0, PT, R0.reuse, R15, PT ;  /* 0x0000000f0000720c */ /* 0x040fe20003f04070 */
[----:B------:R-:W-:Y:S01]  /*17c0*/  IMAD R57, R0, R61, R57 ;  /* 0x0000003d00397224 */ /* 0x000fe200078e0239 */
[----:B------:R-:W-:Y:S01]  /*17d0*/  IABS R14, R18 ;  /* 0x00000012000e7213 */ /* 0x000fe20000000000 */
[----:B------:R-:W-:Y:S01]  /*17e0*/  @!P5 IMAD.IADD R17, R17, 0x1, -R0 ;  /* 0x000000011111d824 */ /* 0x000fe200078e0a00 */
[----:B------:R2:W-:Y:S01]  /*17f0*/  STL [R1+0x50], R12 ;  /* 0x0000500c01007387 */ /* 0x0005e20000100800 */
[----:B------:R-:W-:Y:S01]  /*1800*/  IMAD.HI.U32 R4, R3, R10, RZ ;  /* 0x0000000a03047227 */ /* 0x000fe200078e00ff */
[----:B------:R-:W-:-:S02]  /*1810*/  IABS R27, R26 ;  /* 0x0000001a001b7213 */ /* 0x000fc40000000000 */
[----:B------:R-:W-:Y:S01]  /*1820*/  @!P4 IADD3 R19, R19, -R0, RZ ;  /* 0x800000001313c210 */ /* 0x000fe20007ffe0ff */
[----:B------:R-:W-:Y:S01]  /*1830*/  IMAD.HI.U32 R5, R3, R14, RZ ;  /* 0x0000000e03057227 */ /* 0x000fe200078e00ff */
[C---:B------:R-:W-:Y:S02]  /*1840*/  ISETP.GT.U32.AND P5, PT, R0.reuse, R17, PT ;  /* 0x000000110000720c */ /* 0x040fe40003fa4070 */
[C---:B------:R-:W-:Y:S01]  /*1850*/  ISETP.GT.U32.AND P4, PT, R0.reuse, R19, PT ;  /* 0x000000130000720c */ /* 0x040fe20003f84070 */
[----:B-1----:R-:W-:Y:S01]  /*1860*/  IMAD.MOV.U32 R9, RZ, RZ, R11 ;  /* 0x000000ffff097224 */ /* 0x002fe200078e000b */
[----:B------:R-:W-:Y:S01]  /*1870*/  IADD3 R21, -R5, RZ, RZ ;  /* 0x000000ff05157210 */ /* 0x000fe20007ffe1ff */
[----:B------:R-:W-:Y:S02]  /*1880*/  IMAD.MOV R11, RZ, RZ, -R4 ;  /* 0x000000ffff0b7224 */ /* 0x000fe400078e0a04 */
[----:B------:R-:W-:Y:S01]  /*1890*/  @!P0 IMAD.IADD R15, R15, 0x1, -R0 ;  /* 0x000000010f0f8824 */ /* 0x000fe200078e0a00 */
[----:B------:R-:W-:Y:S01]  /*18a0*/  @!P2 IADD3 R9, -R9, RZ, RZ ;  /* 0x000000ff0909a210 */ /* 0x000fe20007ffe1ff */
[----:B------:R-:W-:Y:S01]  /*18b0*/  IMAD R5, R0, R11, R10 ;  /* 0x0000000b00057224 */ /* 0x000fe200078e020a */
[----:B------:R-:W-:Y:S01]  /*18c0*/  ISETP.GE.AND P2, PT, R8, RZ, PT ;  /* 0x000000ff0800720c */ /* 0x000fe20003f46270 */
[----:B------:R-:W-:Y:S01]  /*18d0*/  IMAD R11, R0, R21, R14 ;  /* 0x00000015000b7224 */ /* 0x000fe200078e020e */
[----:B------:R-:W-:Y:S01]  /*18e0*/  ISETP.GE.AND P0, PT, R18, RZ, PT ;  /* 0x000000ff1200720c */ /* 0x000fe20003f06270 */
[----:B------:R-:W-:Y:S01]  /*18f0*/  @!P5 IMAD.IADD R17, R17, 0x1, -R0 ;  /* 0x000000011111d824 */ /* 0x000fe200078e0a00 */
[----:B------:R1:W-:Y:S01]  /*1900*/  STL [R1+0x4c], R9 ;  /* 0x00004c0901007387 */ /* 0x0003e20000100800 */
[----:B------:R-:W-:Y:S01]  /*1910*/  @!P4 IADD3 R19, R19, -R0, RZ ;  /* 0x800000001313c210 */ /* 0x000fe20007ffe0ff */
[----:B--2---:R-:W-:Y:S01]  /*1920*/  IMAD.MOV.U32 R12, RZ, RZ, R15 ;  /* 0x000000ffff0c7224 */ /* 0x004fe200078e000f */
[----:B------:R-:W-:Y:S01]  /*1930*/  ISETP.GT.U32.AND P4, PT, R0, R11, PT ;  /* 0x0000000b0000720c */ /* 0x000fe20003f84070 */
[----:B------:R-:W-:Y:S01]  /*1940*/  IMAD.HI.U32 R8, R3, R16, RZ ;  /* 0x0000001003087227 */ /* 0x000fe200078e00ff */
[----:B------:R-:W-:-:S02]  /*1950*/  IADD3 R18, R6, 0x17, RZ ;  /* 0x0000001706127810 */ /* 0x000fc40007ffe0ff */
[----:B------:R-:W-:Y:S01]  /*1960*/  ISETP.GE.AND P5, PT, R20, RZ, PT ;  /* 0x000000ff1400720c */ /* 0x000fe20003fa6270 */
[----:B------:R-:W-:Y:S01]  /*1970*/  @!P1 IMAD.MOV R12, RZ, RZ, -R12 ;  /* 0x000000ffff0c9224 */ /* 0x000fe200078e0a0c */
[----:B------:R-:W-:Y:S01]  /*1980*/  ISETP.GT.U32.AND P1, PT, R0, R5, PT ;  /* 0x000000050000720c */ /* 0x000fe20003f24070 */
[----:B-1----:R-:W-:Y:S01]  /*1990*/  IMAD.MOV.U32 R9, RZ, RZ, R17 ;  /* 0x000000ffff097224 */ /* 0x002fe200078e0011 */
[----:B------:R-:W-:Y:S01]  /*19a0*/  IABS R17, R18 ;  /* 0x0000001200117213 */ /* 0x000fe20000000000 */
[C---:B------:R-:W-:Y:S01]  /*19b0*/  VIADD R4, R6.reuse, 0x16 ;  /* 0x0000001606047836 */ /* 0x040fe20000000000 */
[----:B------:R-:W-:Y:S01]  /*19c0*/  STL [R1+0x48], R12 ;  /* 0x0000480c01007387 */ /* 0x000fe20000100800 */
[----:B------:R-:W-:Y:S01]  /*19d0*/  @!P3 IMAD.MOV R9, RZ, RZ, -R9 ;  /* 0x000000ffff09b224 */ /* 0x000fe200078e0a09 */
[----:B------:R-:W-:Y:S01]  /*19e0*/  IADD3 R20, R6, 0x18, RZ ;  /* 0x0000001806147810 */ /* 0x000fe20007ffe0ff */
[----:B------:R-:W-:Y:S01]  /*19f0*/  IMAD.MOV R23, RZ, RZ, -R8 ;  /* 0x000000ffff177224 */ /* 0x000fe200078e0a08 */
[----:B------:R-:W-:Y:S01]  /*1a00*/  IABS R15, R4 ;  /* 0x00000004000f7213 */ /* 0x000fe20000000000 */
[----:B------:R-:W-:Y:S01]  /*1a10*/  @!P4 IMAD.IADD R11, R11, 0x1, -R0 ;  /* 0x000000010b0bc824 */ /* 0x000fe200078e0a00 */
[----:B------:R1:W-:Y:S01]  /*1a20*/  STL [R1+0x44], R9 ;  /* 0x0000440901007387 */ /* 0x0003e20000100800 */
[----:B------:R-:W-:Y:S01]  /*1a30*/  IMAD R21, R0, R23, R16 ;  /* 0x0000001700157224 */ /* 0x000fe200078e0210 */
[----:B------:R-:W-:Y:S01]  /*1a40*/  ISETP.GE.AND P3, PT, R4, RZ, PT ;  /* 0x000000ff0400720c */ /* 0x000fe20003f66270 */
[----:B------:R-:W-:Y:S01]  /*1a50*/  IMAD.HI.U32 R4, R3, R15, RZ ;  /* 0x0000000f03047227 */ /* 0x000fe200078e00ff */
[----:B------:R-:W-:-:S02]  /*1a60*/  ISETP.GT.U32.AND P4, PT, R0, R11, PT ;  /* 0x0000000b0000720c */ /* 0x000fc40003f84070 */
[----:B------:R-:W-:Y:S01]  /*1a70*/  IABS R16, R20 ;  /* 0x0000001400107213 */ /* 0x000fe20000000000 */
[----:B------:R-:W-:Y:S01]  /*1a80*/  @!P1 IMAD.IADD R5, R5, 0x1, -R0 ;  /* 0x0000000105059824 */ /* 0x000fe200078e0a00 */
[----:B------:R-:W-:Y:S01]  /*1a90*/  IADD3 R4, -R4, RZ, RZ ;  /* 0x000000ff04047210 */ /* 0x000fe20007ffe1ff */
[----:B------:R-:W-:Y:S01]  /*1aa0*/  IMAD.HI.U32 R8, R3, R17, RZ ;  /* 0x0000001103087227 */ /* 0x000fe200078e00ff */
[----:B------:R-:W-:Y:S02]  /*1ab0*/  IABS R23, R22 ;  /* 0x0000001600177213 */ /* 0x000fe40000000000 */
[C---:B------:R-:W-:Y:S01]  /*1ac0*/  ISETP.GT.U32.AND P1, PT, R0.reuse, R5, PT ;  /* 0x000000050000720c */ /* 0x040fe20003f24070 */
[----:B-1----:R-:W-:Y:S02]  /*1ad0*/  IMAD.MOV.U32 R9, RZ, RZ, R19 ;  /* 0x000000ffff097224 */ /* 0x002fe400078e0013 */
[----:B------:R-:W-:Y:S02]  /*1ae0*/  IMAD.MOV R8, RZ, RZ, -R8 ;  /* 0x000000ffff087224 */ /* 0x000fe400078e0a08 */
[----:B------:R-:W-:Y:S01]  /*1af0*/  @!P6 IMAD.MOV R9, RZ, RZ, -R9 ;  /* 0x000000ffff09e224 */ /* 0x000fe200078e0a09 */
[C---:B------:R-:W-:Y:S01]  /*1b00*/  ISETP.GT.U32.AND P6, PT, R0.reuse, R21, PT ;  /* 0x000000150000720c */ /* 0x040fe20003fc4070 */
[C---:B------:R-:W-:Y:S01]  /*1b10*/  IMAD R15, R0.reuse, R4, R15 ;  /* 0x00000004000f7224 */ /* 0x040fe200078e020f */
[----:B------:R-:W-:Y:S01]  /*1b20*/  @!P4 IADD3 R11, R11, -R0, RZ ;  /* 0x800000000b0bc210 */ /* 0x000fe20007ffe0ff */
[C---:B------:R-:W-:Y:S01]  /*1b30*/  IMAD.HI.U32 R10, R3.reuse, R16, RZ ;  /* 0x00000010030a7227 */ /* 0x040fe200078e00ff */
[----:B------:R1:W-:Y:S02]  /*1b40*/  STL [R1+0x40], R9 ;  /* 0x0000400901007387 */ /* 0x0003e40000100800 */
[C---:B------:R-:W-:Y:S01]  /*1b50*/  ISETP.GT.U32.AND P4, PT, R0.reuse, R15, PT ;  /* 0x0000000f0000720c */ /* 0x040fe20003f84070 */
[----:B------:R-:W-:Y:S01]  /*1b60*/  IMAD R17, R0, R8, R17 ;  /* 0x0000000800117224 */ /* 0x000fe200078e0211 */
[----:B------:R-:W-:Y:S01]  /*1b70*/  IADD3 R19, -R10, RZ, RZ ;  /* 0x000000ff0a137210 */ /* 0x000fe20007ffe1ff */
[----:B------:R-:W-:Y:S01]  /*1b80*/  IMAD.HI.U32 R14, R3, R23, RZ ;  /* 0x00000017030e7227 */ /* 0x000fe200078e00ff */
[----:B------:R-:W-:-:S02]  /*1b90*/  @!P1 IADD3 R5, R5, -R0, RZ ;  /* 0x8000000005059210 */ /* 0x000fc40007ffe0ff */
[----:B------:R-:W-:Y:S01]  /*1ba0*/  ISETP.GE.AND P1, PT, R18, RZ, PT ;  /* 0x000000ff1200720c */ /* 0x000fe20003f26270 */
[----:B------:R-:W-:Y:S01]  /*1bb0*/  IMAD R19, R0, R19, R16 ;  /* 0x0000001300137224 */ /* 0x000fe200078e0210 */
[----:B------:R-:W-:Y:S01]  /*1bc0*/  @!P6 IADD3 R21, R21, -R0, RZ ;  /* 0x800000001515e210 */ /* 0x000fe20007ffe0ff */
[----:B------:R-:W-:Y:S01]  /*1bd0*/  VIADD R16, R6, 0x1a ;  /* 0x0000001a06107836 */ /* 0x000fe20000000000 */
[----:B------:R-:W-:Y:S01]  /*1be0*/  ISETP.GT.U32.AND P6, PT, R0, R17, PT ;  /* 0x000000110000720c */ /* 0x000fe20003fc4070 */
[----:B------:R-:W-:Y:S02]  /*1bf0*/  VIADD R18, R6, 0x1b ;  /* 0x0000001b06127836 */ /* 0x000fe40000000000 */
[----:B-1----:R-:W-:Y:S01]  /*1c00*/  IMAD.MOV.U32 R9, RZ, RZ, R5 ;  /* 0x000000ffff097224 */ /* 0x002fe200078e0005 */
[----:B------:R-:W-:Y:S01]  /*1c10*/  IABS R8, R16 ;  /* 0x0000001000087213 */ /* 0x000fe20000000000 */
[----:B------:R-:W-:Y:S01]  /*1c20*/  @!P4 IMAD.IADD R15, R15, 0x1, -R0 ;  /* 0x000000010f0fc824 */ /* 0x000fe200078e0a00 */
[----:B------:R-:W-:Y:S01]  /*1c30*/  IABS R10, R18 ;  /* 0x00000012000a7213 */ /* 0x000fe20000000000 */
[----:B------:R-:W-:Y:S01]  /*1c40*/  @!P2 IMAD.MOV R9, RZ, RZ, -R9 ;  /* 0x000000ffff09a224 */ /* 0x000fe200078e0a09 */
[C---:B------:R-:W-:Y:S01]  /*1c50*/  ISETP.GT.U32.AND P4, PT, R0.reuse, R21, PT ;  /* 0x000000150000720c */ /* 0x040fe20003f84070 */
[----:B------:R-:W-:Y:S01]  /*1c60*/  IMAD.HI.U32 R4, R3, R8, RZ ;  /* 0x0000000803047227 */ /* 0x000fe200078e00ff */
[----:B------:R-:W-:-:S02]  /*1c70*/  ISETP.GT.U32.AND P2, PT, R0, R15, PT ;  /* 0x0000000f0000720c */ /* 0x000fc40003f44070 */
[----:B------:R1:W-:Y:S01]  /*1c80*/  STL [R1+0x3c], R9 ;  /* 0x00003c0901007387 */ /* 0x0003e20000100800 */
[----:B------:R-:W-:Y:S01]  /*1c90*/  @!P6 IADD3 R17, R17, -R0, RZ ;  /* 0x800000001111e210 */ /* 0x000fe20007ffe0ff */
[----:B------:R-:W-:-:S03]  /*1ca0*/  IMAD.HI.U32 R5, R3, R10, RZ ;  /* 0x0000000a03057227 */ /* 0x000fc600078e00ff */
[----:B------:R-:W-:Y:S01]  /*1cb0*/  ISETP.GT.U32.AND P6, PT, R0, R17, PT ;  /* 0x000000110000720c */ /* 0x000fe20003fc4070 */
[----:B------:R-:W-:Y:S02]  /*1cc0*/  IMAD.MOV R14, RZ, RZ, -R14 ;  /* 0x000000ffff0e7224 */ /* 0x000fe400078e0a0e */
[----:B------:R-:W-:Y:S01]  /*1cd0*/  IMAD.MOV R25, RZ, RZ, -R5 ;  /* 0x000000ffff197224 */ /* 0x000fe200078e0a05 */
[----:B------:R-:W-:Y:S01]  /*1ce0*/  @!P4 IADD3 R21, R21, -R0, RZ ;  /* 0x800000001515c210 */ /* 0x000fe20007ffe0ff */
[----:B-1----:R-:W-:Y:S01]  /*1cf0*/  IMAD.MOV.U32 R9, RZ, RZ, R11 ;  /* 0x000000ffff097224 */ /* 0x002fe200078e000b */
[----:B------:R-:W-:Y:S01]  /*1d00*/  IADD3 R11, -R4, RZ, RZ ;  /* 0x000000ff040b7210 */ /* 0x000fe20007ffe1ff */
[C---:B------:R-:W-:Y:S01]  /*1d10*/  IMAD R23, R0.reuse, R14, R23 ;  /* 0x0000000e00177224 */ /* 0x040fe200078e0217 */
[----:B------:R-:W-:Y:S01]  /*1d20*/  IABS R14, R24 ;  /* 0x00000018000e7213 */ /* 0x000fe20000000000 */
[----:B------:R-:W-:Y:S01]  /*1d30*/  @!P0 IMAD.MOV R9, RZ, RZ, -R9 ;  /* 0x000000ffff098224 */ /* 0x000fe200078e0a09 */
[C---:B------:R-:W-:Y:S01]  /*1d40*/  ISETP.GT.U32.AND P0, PT, R0.reuse, R19, PT ;  /* 0x000000130000720c */ /* 0x040fe20003f04070 */
[C---:B------:R-:W-:Y:S01]  /*1d50*/  IMAD R5, R0.reuse, R11, R8 ;  /* 0x0000000b00057224 */ /* 0x040fe200078e0208 */
[C---:B------:R-:W-:Y:S01]  /*1d60*/  ISETP.GT.U32.AND P4, PT, R0.reuse, R23, PT ;  /* 0x000000170000720c */ /* 0x040fe20003f84070 */
[C---:B------:R-:W-:Y:S01]  /*1d70*/  IMAD R11, R0.reuse, R25, R10 ;  /* 0x00000019000b7224 */ /* 0x040fe200078e020a */
[----:B------:R1:W-:Y:S01]  /*1d80*/  STL [R1+0x38], R9 ;  /* 0x0000380901007387 */ /* 0x0003e20000100800 */
[--C-:B------:R-:W-:Y:S01]  /*1d90*/  @!P2 IMAD.IADD R15, R15, 0x1, -R0.reuse ;  /* 0x000000010f0fa824 */ /* 0x100fe200078e0a00 */
[C---:B------:R-:W-:Y:S01]  /*1da0*/  ISETP.GT.U32.AND P2, PT, R0.reuse, R5, PT ;  /* 0x000000050000720c */ /* 0x040fe20003f44070 */
[----:B------:R-:W-:Y:S01]  /*1db0*/  @!P6 IMAD.IADD R17, R17, 0x1, -R0 ;  /* 0x000000011111e824 */ /* 0x000fe200078e0a00 */
[----:B------:R-:W-:Y:S01]  /*1dc0*/  ISETP.GT.U32.AND P6, PT, R0, R11, PT ;  /* 0x0000000b0000720c */ /* 0x000fe20003fc4070 */
[----:B------:R-:W-:-:S04]  /*1dd0*/  IMAD.HI.U32 R4, R3, R14, RZ ;  /* 0x0000000e03047227 */ /* 0x000fc800078e00ff */
[----:B------:R-:W-:Y:S01]  /*1de0*/  @!P0 IMAD.IADD R19, R19, 0x1, -R0 ;  /* 0x0000000113138824 */ /* 0x000fe200078e0a00 */
[----:B------:R-:W-:Y:S01]  /*1df0*/  ISETP.GE.AND P0, PT, R20, RZ, PT ;  /* 0x000000ff1400720c */ /* 0x000fe20003f06270 */
[----:B------:R-:W-:Y:S01]  /*1e00*/  IMAD.HI.U32 R8, R3, R27, RZ ;  /* 0x0000001b03087227 */ /* 0x000fe200078e00ff */
[-C--:B------:R-:W-:Y:S02]  /*1e10*/  @!P4 IADD3 R23, R23, -R0.reuse, RZ ;  /* 0x800000001717c210 */ /* 0x080fe40007ffe0ff */
[----:B------:R-:W-:Y:S01]  /*1e20*/  ISETP.GE.AND P4, PT, R22, RZ, PT ;  /* 0x000000ff1600720c */ /* 0x000fe20003f86270 */
[----:B------:R-:W-:Y:S01]  /*1e30*/  IMAD.MOV.U32 R12, RZ, RZ, R21 ;  /* 0x000000ffff0c7224 */ /* 0x000fe200078e0015 */
[-C--:B------:R-:W-:Y:S01]  /*1e40*/  @!P2 IADD3 R5, R5, -R0.reuse, RZ ;  /* 0x800000000505a210 */ /* 0x080fe20007ffe0ff */
[----:B------:R-:W-:Y:S01]  /*1e50*/  IMAD.MOV R25, RZ, RZ, -R4 ;  /* 0x000000ffff197224 */ /* 0x000fe200078e0a04 */
[C---:B------:R-:W-:Y:S01]  /*1e60*/  ISETP.GT.U32.AND P2, PT, R0.reuse, R19, PT ;  /* 0x000000130000720c */ /* 0x040fe20003f44070 */
[----:B-1----:R-:W-:Y:S01]  /*1e70*/  IMAD.MOV.U32 R9, RZ, RZ, R15 ;  /* 0x000000ffff097224 */ /* 0x002fe200078e000f */
[----:B------:R-:W-:Y:S01]  /*1e80*/  @!P6 IADD3 R11, R11, -R0, RZ ;  /* 0x800000000b0be210 */ /* 0x000fe20007ffe0ff */
[----:B------:R-:W-:Y:S01]  /*1e90*/  @!P5 IMAD.MOV R12, RZ, RZ, -R12 ;  /* 0x000000ffff0cd224 */ /* 0x000fe200078e0a0c */
[C---:B------:R-:W-:Y:S01]  /*1ea0*/  ISETP.GT.U32.AND P6, PT, R0.reuse, R23, PT ;  /* 0x000000170000720c */ /* 0x040fe20003fc4070 */
[----:B------:R-:W-:Y:S01]  /*1eb0*/  IMAD R25, R0, R25, R14 ;  /* 0x0000001900197224 */ /* 0x000fe200078e020e */
[----:B------:R-:W-:Y:S01]  /*1ec0*/  IADD3 R8, -R8, RZ, RZ ;  /* 0x000000ff08087210 */ /* 0x000fe20007ffe1ff */
[----:B------:R-:W-:Y:S01]  /*1ed0*/  VIADD R14, R6, 0x1e ;  /* 0x0000001e060e7836 */ /* 0x000fe20000000000 */
[----:B------:R-:W-:Y:S01]  /*1ee0*/  ISETP.GT.U32.AND P5, PT, R0, R5, PT ;  /* 0x000000050000720c */ /* 0x000fe20003fa4070 */
[----:B------:R-:W-:Y:S01]  /*1ef0*/  VIADD R20, R6, 0x1f ;  /* 0x0000001f06147836 */ /* 0x000fe20000000000 */
[----:B------:R-:W-:Y:S01]  /*1f00*/  MOV R4, R17 ;  /* 0x0000001100047202 */ /* 0x000fe20000000f00 */
[----:B------:R-:W-:Y:S01]  /*1f10*/  @!P3 IMAD.MOV R9, RZ, RZ, -R9 ;  /* 0x000000ffff09b224 */ /* 0x000fe200078e0a09 */
[C---:B------:R-:W-:Y:S01]  /*1f20*/  ISETP.GT.U32.AND P3, PT, R0.reuse, R11, PT ;  /* 0x0000000b0000720c */ /* 0x040fe20003f64070 */
[C---:B------:R-:W-:Y:S01]  /*1f30*/  IMAD R27, R0.reuse, R8, R27 ;  /* 0x00000008001b7224 */ /* 0x040fe200078e021b */
[----:B------:R-:W-:Y:S01]  /*1f40*/  IABS R15, R14 ;  /* 0x0000000e000f7213 */ /* 0x000fe20000000000 */
[----:B------:R-:W-:Y:S01]  /*1f50*/  @!P1 IMAD.MOV R4, RZ, RZ, -R4 ;  /* 0x000000ffff049224 */ /* 0x000fe200078e0a04 */
[----:B------:R-:W-:Y:S01]  /*1f60*/  ISETP.GT.U32.AND P1, PT, R0, R25, PT ;  /* 0x000000190000720c */ /* 0x000fe20003f24070 */
[--C-:B------:R-:W-:Y:S01]  /*1f70*/  @!P2 IMAD.IADD R19, R19, 0x1, -R0.reuse ;  /* 0x000000011313a824 */ /* 0x100fe200078e0a00 */
[----:B------:R-:W-:Y:S01]  /*1f80*/  @!P6 IADD3 R23, R23, -R0, RZ ;  /* 0x800000001717e210 */ /* 0x000fe20007ffe0ff */
[----:B------:R1:W-:Y:S01]  /*1f90*/  STL [R1+0x34], R12 ;  /* 0x0000340c01007387 */ /* 0x0003e20000100800 */
[----:B------:R-:W-:Y:S01]  /*1fa0*/  IABS R10, R20 ;  /* 0x00000014000a7213 */ /* 0x000fe20000000000 */
[--C-:B------:R-:W-:Y:S01]  /*1fb0*/  @!P5 IMAD.IADD R5, R5, 0x1, -R0.reuse ;  /* 0x000000010505d824 */ /* 0x100fe200078e0a00 */
[----:B------:R-:W-:Y:S01]  /*1fc0*/  ISETP.GE.AND P2, PT, R16, RZ, PT ;  /* 0x000000ff1000720c */ /* 0x000fe20003f46270 */
[----:B------:R2:W-:Y:S01]  /*1fd0*/  STL [R1+0x30], R9 ;  /* 0x0000300901007387 */ /* 0x0005e20000100800 */
[----:B------:R-:W-:Y:S01]  /*1fe0*/  ISETP.GT.U32.AND P6, PT, R0, R27, PT ;  /* 0x0000001b0000720c */ /* 0x000fe20003fc4070 */
[----:B------:R-:W-:Y:S01]  /*1ff0*/  IMAD.HI.U32 R8, R3, R10, RZ ;  /* 0x0000000a03087227 */ /* 0x000fe200078e00ff */
[----:B------:R-:W-:Y:S01]  /*2000*/  ISETP.GE.AND P5, PT, R18, RZ, PT ;  /* 0x000000ff1200720c */ /* 0x000fe20003fa6270 */
[----:B------:R3:W-:Y:S01]  /*2010*/  STL [R1+0x2c], R4 ;  /* 0x00002c0401007387 */ /* 0x0007e20000100800 */
[----:B------:R-:W-:Y:S01]  /*2020*/  IADD3 R16, R6, 0x28, RZ ;  /* 0x0000002806107810 */ /* 0x000fe20007ffe0ff */
[----:B-1----:R-:W-:Y:S01]  /*2030*/  IMAD.MOV.U32 R12, RZ, RZ, R19 ;  /* 0x000000ffff0c7224 */ /* 0x002fe200078e0013 */
[----:B------:R-:W-:Y:S01]  /*2040*/  IADD3 R17, -R8, RZ, RZ ;  /* 0x000000ff08117210 */ /* 0x000fe20007ffe1ff */
[----:B------:R-:W-:Y:S01]  /*2050*/  @!P3 IMAD.IADD R11, R11, 0x1, -R0 ;  /* 0x000000010b0bb824 */ /* 0x000fe200078e0a00 */
[----:B------:R-:W-:Y:S01]  /*2060*/  @!P1 IADD3 R25, R25, -R0, RZ ;  /* 0x8000000019199210 */ /* 0x000fe20007ffe0ff */
[----:B--2---:R-:W-:Y:S01]  /*2070*/  IMAD.MOV.U32 R9, RZ, RZ, R23 ;  /* 0x000000ffff097224 */ /* 0x004fe200078e0017 */
[----:B------:R-:W-:Y:S01]  /*2080*/  @!P0 IADD3 R12, -R12, RZ, RZ ;  /* 0x000000ff0c0c8210 */ /* 0x000fe20007ffe1ff */
[----:B------:R-:W-:Y:S01]  /*2090*/  IMAD.MOV.U32 R8, RZ, RZ, R5 ;  /* 0x000000ffff087224 */ /* 0x000fe200078e0005 */
[----:B------:R-:W-:Y:S01]  /*20a0*/  ISETP.GT.U32.AND P0, PT, R0, R25, PT ;  /* 0x000000190000720c */ /* 0x000fe20003f04070 */
[----:B---3--:R-:W-:Y:S01]  /*20b0*/  IMAD.HI.U32 R4, R3, R15, RZ ;  /* 0x0000000f03047227 */ /* 0x008fe200078e00ff */
[----:B------:R-:W-:Y:S01]  /*20c0*/  ISETP.GE.AND P3, PT, R24, RZ, PT ;  /* 0x000000ff1800720c */ /* 0x000fe20003f66270 */
[----:B------:R-:W-:Y:S01]  /*20d0*/  STL [R1+0x28], R12 ;  /* 0x0000280c01007387 */ /* 0x000fe20000100800 */
[----:B------:R-:W-:Y:S01]  /*20e0*/  ISETP.GE.AND P1, PT, R26, RZ, PT ;  /* 0x000000ff1a00720c */ /* 0x000fe20003f26270 */
[----:B------:R-:W-:Y:S01]  /*20f0*/  IMAD.MOV R4, RZ, RZ, -R4 ;  /* 0x000000ffff047224 */ /* 0x000fe200078e0a04 */
[----:B------:R-:W-:Y:S01]  /*2100*/  IABS R112, R16 ;  /* 0x0000001000707213 */ /* 0x000fe20000000000 */
[----:B------:R-:W-:-:S02]  /*2110*/  @!P4 IMAD.MOV R9, RZ, RZ, -R9 ;  /* 0x000000ffff09c224 */ /* 0x000fc400078e0a09 */
[C---:B------:R-:W-:Y:S02]  /*2120*/  IMAD R15, R0.reuse, R4, R15 ;  /* 0x00000004000f7224 */ /* 0x040fe400078e020f */
[----:B------:R-:W-:Y:S01]  /*2130*/  @!P6 IMAD.IADD R27, R27, 0x1, -R0 ;  /* 0x000000011b1be824 */ /* 0x000fe200078e0a00 */
[----:B------:R1:W-:Y:S01]  /*2140*/  STL [R1+0x24], R9 ;  /* 0x0000240901007387 */ /* 0x0003e20000100800 */
[----:B------:R-:W-:Y:S01]  /*2150*/  IMAD R5, R0, R17, R10 ;  /* 0x0000001100057224 */ /* 0x000fe200078e020a */
[----:B------:R-:W-:Y:S01]  /*2160*/  ISETP.GE.AND P6, PT, R14, RZ, PT ;  /* 0x000000ff0e00720c */ /* 0x000fe20003fc6270 */
[----:B------:R-:W-:Y:S01]  /*2170*/  @!P2 IMAD.MOV R8, RZ, RZ, -R8 ;  /* 0x000000ffff08a224 */ /* 0x000fe200078e0a08 */
[----:B------:R-:W-:Y:S01]  /*2180*/  ISETP.GT.U32.AND P2, PT, R0, R15, PT ;  /* 0x0000000f0000720c */ /* 0x000fe20003f44070 */
[----:B------:R-:W-:Y:S01]  /*2190*/  VIADD R4, R6, 0x20 ;  /* 0x0000002006047836 */ /* 0x000fe20000000000 */
[----:B------:R-:W-:Y:S01]  /*21a0*/  ISETP.GT.U32.AND P4, PT, R0, R27, PT ;  /* 0x0000001b0000720c */ /* 0x000fe20003f84070 */
[--C-:B------:R-:W-:Y:S01]  /*21b0*/  @!P0 IMAD.IADD R25, R25, 0x1, -R0.reuse ;  /* 0x0000000119198824 */ /* 0x100fe200078e0a00 */
[----:B------:R2:W-:Y:S01]  /*21c0*/  STL [R1+0x20], R8 ;  /* 0x0000200801007387 */ /* 0x0005e20000100800 */
[C---:B------:R-:W-:Y:S01]  /*21d0*/  IADD3 R10, R6.reuse, 0x22, RZ ;  /* 0x00000022060a7810 */ /* 0x040fe20007ffe0ff */
[C---:B------:R-:W-:Y:S01]  /*21e0*/  VIADD R18, R6.reuse, 0x29 ;  /* 0x0000002906127836 */ /* 0x040fe20000000000 */
[----:B-1----:R-:W-:Y:S01]  /*21f0*/  MOV R9, R11 ;  /* 0x0000000b00097202 */ /* 0x002fe20000000f00 */
[C---:B------:R-:W-:Y:S01]  /*2200*/  VIADD R239, R6.reuse, 0x1e5 ;  /* 0x000001e506ef7836 */ /* 0x040fe20000000000 */
[----:B------:R-:W-:Y:S01]  /*2210*/  IABS R11, R4 ;  /* 0x00000004000b7213 */ /* 0x000fe20000000000 */
[C---:B------:R-:W-:Y:S01]  /*2220*/  VIADD R240, R6.reuse, 0x1e7 ;  /* 0x000001e706f07836 */ /* 0x040fe20000000000 */
[----:B------:R-:W-:Y:S01]  /*2230*/  IADD3 R14, R6, 0x25, RZ ;  /* 0x00000025060e7810 */ /* 0x000fe20007ffe0ff */
[----:B------:R-:W-:Y:S01]  /*2240*/  @!P5 IMAD.MOV R9, RZ, RZ, -R9 ;  /* 0x000000ffff09d224 */ /* 0x000fe200078e0a09 */
[----:B------:R-:W-:Y:S01]  /*2250*/  ISETP.GT.U32.AND P5, PT, R0, R5, PT ;  /* 0x000000050000720c */ /* 0x000fe20003fa4070 */
[----:B------:R-:W-:Y:S01]  /*2260*/  @!P2 IMAD.IADD R15, R15, 0x1, -R0 ;  /* 0x000000010f0fa824 */ /* 0x000fe200078e0a00 */
[----:B------:R-:W-:Y:S01]  /*2270*/  @!P4 IADD3 R27, R27, -R0, RZ ;  /* 0x800000001b1bc210 */ /* 0x000fe20007ffe0ff */
[----:B------:R-:W-:Y:S01]  /*2280*/  VIADD R243, R6, 0x1e9 ;  /* 0x000001e906f37836 */ /* 0x000fe20000000000 */
[----:B------:R1:W-:Y:S01]  /*2290*/  STL [R1+0x1c], R9 ;  /* 0x00001c0901007387 */ /* 0x0003e20000100800 */
[----:B------:R-:W-:Y:S01]  /*22a0*/  ISETP.GE.AND P4, PT, R4, RZ, PT ;  /* 0x000000ff0400720c */ /* 0x000fe20003f86270 */
[----:B------:R-:W-:Y:S01]  /*22b0*/  IMAD.HI.U32 R4, R3, R11, RZ ;  /* 0x0000000b03047227 */ /* 0x000fe200078e00ff */
[----:B--2---:R-:W-:-:S02]  /*22c0*/  IADD3 R8, R6, 0x21, RZ ;  /* 0x0000002106087810 */ /* 0x004fc40007ffe0ff */
[----:B------:R-:W-:Y:S01]  /*22d0*/  ISETP.GE.AND P0, PT, R20, RZ, PT ;  /* 0x000000ff1400720c */ /* 0x000fe20003f06270 */
[----:B------:R-:W-:Y:S01]  /*22e0*/  IMAD.MOV R4, RZ, RZ, -R4 ;  /* 0x000000ffff047224 */ /* 0x000fe200078e0a04 */
[----:B------:R-:W-:Y:S01]  /*22f0*/  IABS R17, R8 ;  /* 0x0000000800117213 */ /* 0x000fe20000000000 */
[----:B------:R-:W-:Y:S01]  /*2300*/  IMAD.HI.U32 R80, R3, R65, RZ ;  /* 0x0000004103507227 */ /* 0x000fe200078e00ff */
[----:B------:R-:W-:Y:S02]  /*2310*/  @!P5 IADD3 R5, R5, -R0, RZ ;  /* 0x800000000505d210 */ /* 0x000fe40007ffe0ff */
[----:B------:R-:W-:Y:S01]  /*2320*/  ISETP.GT.U32.AND P5, PT, R0, R15, PT ;  /* 0x0000000f0000720c */ /* 0x000fe20003fa4070 */
[----:B-1----:R-:W-:Y:S01]  /*2330*/  IMAD.MOV.U32 R9, RZ, RZ, R25 ;  /* 0x000000ffff097224 */ /* 0x002fe200078e0019 */
[----:B------:R-:W-:Y:S01]  /*2340*/  ISETP.GE.AND P2, PT, R8, RZ, PT ;  /* 0x000000ff0800720c */ /* 0x000fe20003f46270 */
[C---:B------:R-:W-:Y:S01]  /*2350*/  IMAD R11, R0.reuse, R4, R11 ;  /* 0x00000004000b7224 */ /* 0x040fe200078e020b */
[----:B------:R-:W-:Y:S01]  /*2360*/  IABS R116, R14 ;  /* 0x0000000e00747213 */ /* 0x000fe20000000000 */
[----:B------:R-:W-:Y:S01]  /*2370*/  @!P3 IMAD.MOV R9, RZ, RZ, -R9 ;  /* 0x000000ffff09b224 */ /* 0x000fe200078e0a09 */
[----:B------:R-:W-:Y:S01]  /*2380*/  ISETP.GT.U32.AND P3, PT, R0, R5, PT ;  /* 0x000000050000720c */ /* 0x000fe20003f64070 */
[----:B------:R-:W-:Y:S01]  /*2390*/  IMAD.HI.U32 R8, R3, R17, RZ ;  /* 0x0000001103087227 */ /* 0x000fe200078e00ff */
[----:B------:R-:W-:-:S02]  /*23a0*/  IABS R33, R18 ;  /* 0x0000001200217213 */ /* 0x000fc40000000000 */
[----:B------:R1:W-:Y:S01]  /*23b0*/  STL [R1+0x18], R9 ;  /* 0x0000180901007387 */ /* 0x0003e20000100800 */
[----:B------:R-:W-:Y:S01]  /*23c0*/  IMAD.MOV R8, RZ, RZ, -R8 ;  /* 0x000000ffff087224 */ /* 0x000fe200078e0a08 */
[----:B------:R-:W-:Y:S01]  /*23d0*/  IABS R56, R239 ;  /* 0x000000ef00387213 */ /* 0x000fe20000000000 */
[----:B------:R-:W-:Y:S01]  /*23e0*/  VIADD R4, R6, 0x23 ;  /* 0x0000002306047836 */ /* 0x000fe20000000000 */
[----:B------:R-:W-:Y:S01]  /*23f0*/  @!P5 IADD3 R15, R15, -R0, RZ ;  /* 0x800000000f0fd210 */ /* 0x000fe20007ffe0ff */
[C---:B------:R-:W-:Y:S01]  /*2400*/  IMAD R17, R0.reuse, R8, R17 ;  /* 0x0000000800117224 */ /* 0x040fe200078e0211 */
[----:B------:R-:W-:Y:S01]  /*2410*/  ISETP.GT.U32.AND P5, PT, R0, R11, PT ;  /* 0x0000000b0000720c */ /* 0x000fe20003fa4070 */
[----:B------:R-:W-:Y:S01]  /*2420*/  IMAD.HI.U32 R62, R3, R56, RZ ;  /* 0x00000038033e7227 */ /* 0x000fe200078e00ff */
[----:B------:R-:W-:Y:S02]  /*2430*/  IABS R252, R4 ;  /* 0x0000000400fc7213 */ /* 0x000fe40000000000 */
[----:B------:R-:W-:Y:S01]  /*2440*/  IABS R66, R240 ;  /* 0x000000f000427213 */ /* 0x000fe20000000000 */
[----:B-1----:R-:W-:-:S02]  /*2450*/  IMAD.MOV.U32 R9, RZ, RZ, R27 ;  /* 0x000000ffff097224 */ /* 0x002fc400078e001b */
[----:B------:R-:W-:Y:S01]  /*2460*/  @!P3 IMAD.IADD R5, R5, 0x1, -R0 ;  /* 0x000000010505b824 */ /* 0x000fe200078e0a00 */
[----:B------:R-:W-:Y:S01]  /*2470*/  ISETP.GE.AND P3, PT, R4, RZ, PT ;  /* 0x000000ff0400720c */ /* 0x000fe20003f66270 */
[----:B------:R-:W-:Y:S01]  /*2480*/  IMAD.MOV R62, RZ, RZ, -R62 ;  /* 0x000000ffff3e7224 */ /* 0x000fe200078e0a3e */
[----:B------:R-:W-:Y:S01]  /*2490*/  @!P1 IADD3 R9, -R9, RZ, RZ ;  /* 0x000000ff09099210 */ /* 0x000fe20007ffe1ff */
[----:B------:R-:W-:Y:S01]  /*24a0*/  IMAD.HI.U32 R60, R3, R66, RZ ;  /* 0x00000042033c7227 */ /* 0x000fe200078e00ff */
[----:B------:R-:W-:Y:S02]  /*24b0*/  ISETP.GE.AND P1, PT, R10, RZ, PT ;  /* 0x000000ff0a00720c */ /* 0x000fe40003f26270 */
[----:B------:R-:W-:Y:S01]  /*24c0*/  IABS R10, R10 ;  /* 0x0000000a000a7213 */ /* 0x000fe20000000000 */
[----:B------:R1:W-:Y:S01]  /*24d0*/  STL [R1+0x14], R9 ;  /* 0x0000140901007387 */ /* 0x0003e20000100800 */
[----:B------:R-:W-:Y:S01]  /*24e0*/  @!P5 IMAD.IADD R11, R11, 0x1, -R0 ;  /* 0x000000010b0bd824 */ /* 0x000fe200078e0a00 */
[----:B------:R-:W-:Y:S01]  /*24f0*/  MOV R12, R5 ;  /* 0x00000005000c7202 */ /* 0x000fe20000000f00 */
[C---:B------:R-:W-:Y:S01]  /*2500*/  IMAD R56, R0.reuse, R62, R56 ;  /* 0x0000003e00387224 */ /* 0x040fe200078e0238 */
[----:B------:R-:W-:Y:S01]  /*2510*/  IABS R62, R243 ;  /* 0x000000f3003e7213 */ /* 0x000fe20000000000 */
[----:B------:R-:W-:Y:S01]  /*2520*/  IMAD.MOV.U32 R8, RZ, RZ, R10 ;  /* 0x000000ffff087224 */ /* 0x000fe200078e000a */
[----:B------:R-:W-:Y:S01]  /*2530*/  ISETP.GT.U32.AND P5, PT, R0, R11, PT ;  /* 0x0000000b0000720c */ /* 0x000fe20003fa4070 */
[----:B------:R-:W-:Y:S01]  /*2540*/  VIADD R10, R6, 0x24 ;  /* 0x00000024060a7836 */ /* 0x000fe20000000000 */
[----:B------:R-:W-:Y:S01]  /*2550*/  @!P0 IADD3 R12, -R12, RZ, RZ ;  /* 0x000000ff0c0c8210 */ /* 0x000fe20007ffe1ff */
[----:B------:R-:W-:-:S03]  /*2560*/  IMAD.HI.U32 R4, R3, R8, RZ ;  /* 0x0000000803047227 */ /* 0x000fc600078e00ff */
[----:B------:R-:W-:Y:S01]  /*2570*/  IABS R110, R10 ;  /* 0x0000000a006e7213 */ /* 0x000fe20000000000 */
[----:B-1----:R-:W-:Y:S01]  /*2580*/  IMAD.MOV.U32 R9, RZ, RZ, R15 ;  /* 0x000000ffff097224 */ /* 0x002fe200078e000f */
[----:B------:R-:W-:Y:S01]  /*2590*/  ISETP.GE.AND P0, PT, R10, RZ, PT ;  /* 0x000000ff0a00720c */ /* 0x000fe20003f06270 */
[----:B------:R-:W-:Y:S02]  /*25a0*/  IMAD.MOV R15, RZ, RZ, -R4 ;  /* 0x000000ffff0f7224 */ /* 0x000fe400078e0a04 */
[----:B------:R-:W-:Y:S01]  /*25b0*/  @!P6 IMAD.MOV R9, RZ, RZ, -R9 ;  /* 0x000000ffff09e224 */ /* 0x000fe200078e0a09 */
[----:B------:R-:W-:Y:S01]  /*25c0*/  ISETP.GT.U32.AND P6, PT, R0, R17, PT ;  /* 0x000000110000720c */ /* 0x000fe20003fc4070 */
[----:B------:R-:W-:-:S03]  /*25d0*/  IMAD.HI.U32 R4, R3, R252, RZ ;  /* 0x000000fc03047227 */ /* 0x000fc600078e00ff */
[----:B------:R1:W-:Y:S01]  /*25e0*/  STL [R1+0x10], R9 ;  /* 0x0000100901007387 */ /* 0x0003e20000100800 */
[----:B------:R-:W-:Y:S02]  /*25f0*/  IMAD R5, R0, R15, R8 ;  /* 0x0000000f00057224 */ /* 0x000fe400078e0208 */
[----:B------:R-:W-:Y:S01]  /*2600*/  IMAD.MOV R15, RZ, RZ, -R4 ;  /* 0x000000ffff0f7224 */ /* 0x000fe200078e0a04 */
[----:B------:R-:W-:Y:S01]  /*2610*/  STL [R1+0x2fe8], R12 ;  /* 0x002fe80c01007387 */ /* 0x000fe20000100800 */
[----:B------:R-:W-:-:S04]  /*2620*/  IMAD.HI.U32 R4, R3, R110, RZ ;  /* 0x0000006e03047227 */ /* 0x000fc800078e00ff */
[----:B------:R-:W-:Y:S01]  /*2630*/  @!P6 IADD3 R17, R17, -R0, RZ ;  /* 0x800000001111e210 */ /* 0x000fe20007ffe0ff */
[----:B------:R-:W-:Y:S01]  /*2640*/  @!P5 IMAD.IADD R11, R11, 0x1, -R0 ;  /* 0x000000010b0bd824 */ /* 0x000fe200078e0a00 */
[C---:B------:R-:W-:Y:S01]  /*2650*/  ISETP.GT.U32.AND P5, PT, R0.reuse, R5, PT ;  /* 0x000000050000720c */ /* 0x040fe20003fa4070 */
[C---:B------:R-:W-:Y:S01]  /*2660*/  IMAD R252, R0.reuse, R15, R252 ;  /* 0x0000000f00fc7224 */ /* 0x040fe200078e02fc */
[----:B------:R-:W-:Y:S01]  /*2670*/  ISETP.GT.U32.AND P6, PT, R0, R17, PT ;  /* 0x000000110000720c */ /* 0x000fe20003fc4070 */
[----:B------:R-:W-:Y:S01]  /*2680*/  IMAD.HI.U32 R8, R3, R116, RZ ;  /* 0x0000007403087227 */ /* 0x000fe200078e00ff */
[----:B-1----:R-:W-:-:S03]  /*2690*/  MOV R9, R11 ;  /* 0x0000000b00097202 */ /* 0x002fc60000000f00 */
[----:B------:R-:W-:Y:S02]  /*26a0*/  IMAD.MOV R15, RZ, RZ, -R4 ;  /* 0x000000ffff0f7224 */ /* 0x000fe400078e0a04 */
[----:B------:R-:W-:Y:S02]  /*26b0*/  IMAD.MOV R11, RZ, RZ, -R8 ;  /* 0x000000ffff0b7224 */ /* 0x000fe400078e0a08 */
[C---:B------:R-:W-:Y:S02]  /*26c0*/  IMAD R110, R0.reuse, R15, R110 ;  /* 0x0000000f006e7224 */ /* 0x040fe400078e026e */
[----:B------:R-:W-:Y:S02]  /*26d0*/  IMAD R116, R0, R11, R116 ;  /* 0x0000000b00747224 */ /* 0x000fe400078e0274 */
[----:B------:R-:W-:Y:S01]  /*26e0*/  @!P6 IADD3 R17, R17, -R0, RZ ;  /* 0x800000001111e210 */ /* 0x000fe20007ffe0ff */
[----:B------:R-:W-:Y:S01]  /*26f0*/  VIADD R10, R6, 0x26 ;  /* 0x00000026060a7836 */ /* 0x000fe20000000000 */
[C---:B------:R-:W-:Y:S01]  /*2700*/  ISETP.GT.U32.AND P6, PT, R0.reuse, R110, PT ;  /* 0x0000006e0000720c */ /* 0x040fe20003fc4070 */
[----:B------:R-:W-:Y:S01]  /*2710*/  @!P5 IMAD.IADD R5, R5, 0x1, -R0 ;  /* 0x000000010505d824 */ /* 0x000fe200078e0a00 */
[----:B------:R-:W-:Y:S01]  /*2720*/  ISETP.GT.U32.AND P5, PT, R0, R116, PT ;  /* 0x000000740000720c */ /* 0x000fe20003fa4070 */
[----:B------:R-:W-:Y:S01]  /*2730*/  @!P4 IMAD.MOV R9, RZ, RZ, -R9 ;  /* 0x000000ffff09c224 */ /* 0x000fe200078e0a09 */
[----:B------:R-:W-:Y:S01]  /*2740*/  IABS R111, R10 ;  /* 0x0000000a006f7213 */ /* 0x000fe20000000000 */
[----:B------:R-:W-:Y:S01]  /*2750*/  VIADD R15, R6, 0x27 ;  /* 0x00000027060f7836 */ /* 0x000fe20000000000 */
[----:B------:R-:W-:Y:S01]  /*2760*/  ISETP.GT.U32.AND P4, PT, R0, R252, PT ;  /* 0x000000fc0000720c */ /* 0x000fe20003f84070 */
[----:B------:R-:W-:Y:S01]  /*2770*/  IMAD.MOV.U32 R8, RZ, RZ, R17 ;  /* 0x000000ffff087224 */ /* 0x000fe200078e0011 */
[----:B------:R-:W-:Y:S01]  /*2780*/  STL [R1+0x8], R9 ;  /* 0x0000080901007387 */ /* 0x000fe20000100800 */
[----:B------:R-:W-:Y:S01]  /*2790*/  IMAD.HI.U32 R4, R3, R111, RZ ;  /* 0x0000006f03047227 */ /* 0x000fe200078e00ff */
[----:B------:R-:W-:-:S03]  /*27a0*/  IABS R118, R15 ;  /* 0x0000000f00767213 */ /* 0x000fc60000000000 */
[----:B------:R-:W-:Y:S02]  /*27b0*/  @!P6 IMAD.IADD R110, R110, 0x1, -R0 ;  /* 0x000000016e6ee824 */ /* 0x000fe400078e0a00 */
[----:B------:R-:W-:Y:S01]  /*27c0*/  IMAD.MOV R4, RZ, RZ, -R4 ;  /* 0x000000ffff047224 */ /* 0x000fe200078e0a04 */
[----:B------:R-:W-:Y:S01]  /*27d0*/  @!P5 IADD3 R116, R116, -R0, RZ ;  /* 0x800000007474d210 */ /* 0x000fe20007ffe0ff */
[----:B------:R-:W-:Y:S01]  /*27e0*/  @!P2 IMAD.MOV R8, RZ, RZ, -R8 ;  /* 0x000000ffff08a224 */ /* 0x000fe200078e0a08 */
[C---:B------:R-:W-:Y:S01]  /*27f0*/  ISETP.GT.U32.AND P5, PT, R0.reuse, R110, PT ;  /* 0x0000006e0000720c */ /* 0x040fe20003fa4070 */
[----:B------:R-:W-:Y:S01]  /*2800*/  IMAD R111, R0, R4, R111 ;  /* 0x00000004006f7224 */ /* 0x000fe200078e026f */
[----:B------:R-:W-:Y:S01]  /*2810*/  @!P4 IADD3 R252, R252, -R0, RZ ;  /* 0x80000000fcfcc210 */ /* 0x000fe20007ffe0ff */
[C---:B------:R-:W-:Y:S01]  /*2820*/  IMAD.HI.U32 R4, R3.reuse, R118, RZ ;  /* 0x0000007603047227 */ /* 0x040fe200078e00ff */
[C---:B------:R-:W-:Y:S01]  /*2830*/  ISETP.GT.U32.AND P4, PT, R0.reuse, R5, PT ;  /* 0x000000050000720c */ /* 0x040fe20003f84070 */
[----:B------:R1:W-:Y:S01]  /*2840*/  STL [R1+0x4], R8 ;  /* 0x0000040801007387 */ /* 0x0003e20000100800 */
[C---:B------:R-:W-:Y:S01]  /*2850*/  ISETP.GT.U32.AND P6, PT, R0.reuse, R252, PT ;  /* 0x000000fc0000720c */ /* 0x040fe20003fc4070 */
[----:B------:R-:W-:Y:S01]  /*2860*/  IMAD.MOV R11, RZ, RZ, -R4 ;  /* 0x000000ffff0b7224 */ /* 0x000fe200078e0a04 */
[----:B------:R-:W-:Y:S01]  /*2870*/  ISETP.GT.U32.AND P2, PT, R0, R116, PT ;  /* 0x000000740000720c */ /* 0x000fe20003f44070 */
[----:B------:R-:W-:-:S04]  /*2880*/  IMAD.HI.U32 R4, R3, R112, RZ ;  /* 0x0000007003047227 */ /* 0x000fc800078e00ff */
[----:B------:R-:W-:Y:S01]  /*2890*/  IMAD R118, R0, R11, R118 ;  /* 0x0000000b00767224 */ /* 0x000fe200078e0276 */
[-C--:B------:R-:W-:Y:S01]  /*28a0*/  @!P5 IADD3 R110, R110, -R0.reuse, RZ ;  /* 0x800000006e6ed210 */ /* 0x080fe20007ffe0ff */
[----:B------:R-:W-:Y:S02]  /*28b0*/  IMAD.MOV R11, RZ, RZ, -R4 ;  /* 0x000000ffff0b7224 */ /* 0x000fe400078e0a04 */
[----:B------:R-:W-:Y:S01]  /*28c0*/  @!P4 IADD3 R5, R5, -R0, RZ ;  /* 0x800000000505c210 */ /* 0x000fe20007ffe0ff */
[----:B-1----:R-:W-:Y:S01]  /*28d0*/  IMAD.HI.U32 R8, R3, R33, RZ ;  /* 0x0000002103087227 */ /* 0x002fe200078e00ff */
[C---:B------:R-:W-:Y:S02]  /*28e0*/  ISETP.GT.U32.AND P5, PT, R0.reuse, R118, PT ;  /* 0x000000760000720c */ /* 0x040fe40003fa4070 */
[----:B------:R-:W-:Y:S01]  /*28f0*/  ISETP.GT.U32.AND P4, PT, R0, R111, PT ;  /* 0x0000006f0000720c */ /* 0x000fe20003f84070 */
[--C-:B------:R-:W-:Y:S01]  /*2900*/  @!P6 IMAD.IADD R252, R252, 0x1, -R0.reuse ;  /* 0x00000001fcfce824 */ /* 0x100fe200078e0a00 */
[----:B------:R-:W-:Y:S01]  /*2910*/  ISETP.GE.AND P6, PT, R14, RZ, PT ;  /* 0x000000ff0e00720c */ /* 0x000fe20003fc6270 */
[----:B------:R-:W-:Y:S01]  /*2920*/  VIADD R14, R6, 0x2a ;  /* 0x0000002a060e7836 */ /* 0x000fe20000000000 */
[----:B------:R-:W-:Y:S01]  /*2930*/  IADD3 R8, -R8, RZ, RZ ;  /* 0x000000ff08087210 */ /* 0x000fe20007ffe1ff */
[----:B------:R-:W-:Y:S01]  /*2940*/  @!P2 IMAD.IADD R116, R116, 0x1, -R0 ;  /* 0x000000017474a824 */ /* 0x000fe200078e0a00 */
[----:B------:R-:W-:Y:S01]  /*2950*/  MOV R9, R5 ;  /* 0x0000000500097202 */ /* 0x000fe20000000f00 */
[C---:B------:R-:W-:Y:S01]  /*2960*/  IMAD R112, R0.reuse, R11, R112 ;  /* 0x0000000b00707224 */ /* 0x040fe200078e0270 */
[----:B------:R-:W-:Y:S01]  /*2970*/  IABS R71, R14 ;  /* 0x0000000e00477213 */ /* 0x000fe20000000000 */
[----:B------:R-:W-:Y:S01]  /*2980*/  IMAD R33, R0, R8, R33 ;  /* 0x0000000800217224 */ /* 0x000fe200078e0221 */
[----:B------:R-:W-:Y:S01]  /*2990*/  ISETP.GE.AND P2, PT, R10, RZ, PT ;  /* 0x000000ff0a00720c */ /* 0x000fe20003f46270 */
[----:B------:R-:W-:-:S02]  /*29a0*/  @!P5 IMAD.IADD R118, R118, 0x1, -R0 ;  /* 0x000000017676d824 */ /* 0x000fc400078e0a00 */
[----:B------:R-:W-:Y:S02]  /*29b0*/  IMAD.HI.U32 R4, R3, R71, RZ ;  /* 0x0000004703047227 */ /* 0x000fe400078e00ff */
[----:B------:R-:W-:Y:S02]  /*29c0*/  @!P6 IADD3 R116, -R116, RZ, RZ ;  /* 0x000000ff7474e210 */ /* 0x000fe40007ffe1ff */
[----:B------:R-:W-:Y:S01]  /*29d0*/  ISETP.GT.U32.AND P5, PT, R0, R118, PT ;  /* 0x000000760000720c */ /* 0x000fe20003fa4070 */
[----:B------:R-:W-:Y:S01]  /*29e0*/  @!P4 IMAD.IADD R111, R111, 0x1, -R0 ;  /* 0x000000016f6fc824 */ /* 0x000fe200078e0a00 */
[----:B------:R-:W-:Y:S01]  /*29f0*/  IADD3 R4, -R4, RZ, RZ ;  /* 0x000000ff04047210 */ /* 0x000fe20007ffe1ff */
[----:B------:R-:W-:Y:S01]  /*2a00*/  VIADD R8, R6, 0x2b ;  /* 0x0000002b06087836 */ /* 0x000fe20000000000 */
[C---:B------:R-:W-:Y:S01]  /*2a10*/  ISETP.GT.U32.AND P6, PT, R0.reuse, R33, PT ;  /* 0x000000210000720c */ /* 0x040fe20003fc4070 */
[----:B------:R-:W-:Y:S01]  /*2a20*/  @!P1 IMAD.MOV R9, RZ, RZ, -R9 ;  /* 0x000000ffff099224 */ /* 0x000fe200078e0a09 */
[C---:B------:R-:W-:Y:S01]  /*2a30*/  ISETP.GT.U32.AND P1, PT, R0.reuse, R111, PT ;  /* 0x0000006f0000720c */ /* 0x040fe20003f24070 */
[----:B------:R-:W-:Y:S01]  /*2a40*/  IMAD R71, R0, R4, R71 ;  /* 0x0000000400477224 */ /* 0x000fe200078e0247 */
[----:B------:R-:W-:Y:S01]  /*2a50*/  IABS R113, R8 ;  /* 0x0000000800717213 */ /* 0x000fe20000000000 */
[----:B------:R-:W-:Y:S01]  /*2a60*/  VIADD R10, R6, 0x2c ;  /* 0x0000002c060a7836 */ /* 0x000fe20000000000 */
[----:B------:R-:W-:Y:S01]  /*2a70*/  ISETP.GE.AND P4, PT, R15, RZ, PT ;  /* 0x000000ff0f00720c */ /* 0x000fe20003f86270 */
[----:B------:R-:W-:Y:S01]  /*2a80*/  @!P3 IMAD.MOV R252, RZ, RZ, -R252 ;  /* 0x000000fffffcb224 */ /* 0x000fe200078e0afc */
[----:B------:R-:W-:Y:S01]  /*2a90*/  ISETP.GT.U32.AND P3, PT, R0, R112, PT ;  /* 0x000000700000720c */ /* 0x000fe20003f64070 */
[----:B------:R-:W-:Y:S01]  /*2aa0*/  IMAD.HI.U32 R4, R3, R113, RZ ;  /* 0x0000007103047227 */ /* 0x000fe200078e00ff */
[----:B------:R-:W-:Y:S01]  /*2ab0*/  @!P5 IADD3 R118, R118, -R0, RZ ;  /* 0x800000007676d210 */ /* 0x000fe20007ffe0ff */
[----:B------:R-:W-:Y:S01]  /*2ac0*/  STL [R1], R9 ;  /* 0x0000000901007387 */ /* 0x000fe20000100800 */
[C---:B------:R-:W-:Y:S01]  /*2ad0*/  ISETP.GT.U32.AND P5, PT, R0.reuse, R71, PT ;  /* 0x000000470000720c */ /* 0x040fe20003fa4070 */
[----:B------:R-:W-:Y:S01]  /*2ae0*/  IMAD.MOV R5, RZ, RZ, -R4 ;  /* 0x000000ffff057224 */ /* 0x000fe200078e0a04 */
[----:B------:R-:W-:Y:S01]  /*2af0*/  IABS R63, R10 ;  /* 0x0000000a003f7213 */ /* 0x000fe20000000000 */
[----:B------:R-:W-:Y:S01]  /*2b00*/  @!P1 IMAD.IADD R111, R111, 0x1, -R0 ;  /* 0x000000016f6f9824 */ /* 0x000fe200078e0a00 */
[----:B------:R-:W-:Y:S01]  /*2b10*/  @!P6 IADD3 R33, R33, -R0, RZ ;  /* 0x800000002121e210 */ /* 0x000fe20007ffe0ff */
[----:B------:R-:W-:Y:S01]  /*2b20*/  IMAD R113, R0, R5, R113 ;  /* 0x0000000500717224 */ /* 0x000fe200078e0271 */
[----:B------:R-:W-:Y:S01]  /*2b30*/  IADD3 R15, R6, 0x2e, RZ ;  /* 0x0000002e060f7810 */ /* 0x000fe20007ffe0ff */
[----:B------:R-:W-:Y:S01]  /*2b40*/  IMAD.HI.U32 R4, R3, R63, RZ ;  /* 0x0000003f03047227 */ /* 0x000fe200078e00ff */
[----:B------:R-:W-:Y:S01]  /*2b50*/  @!P4 IADD3 R118, -R118, RZ, RZ ;  /* 0x000000ff7676c210 */ /* 0x000fe20007ffe1ff */
[----:B------:R1:W-:Y:S01]  /*2b60*/  STL [R1+0x2fec], R252 ;  /* 0x002fecfc01007387 */ /* 0x0003e20000100800 */
[----:B------:R-:W-:Y:S01]  /*2b70*/  IABS R72, R15 ;  /* 0x0000000f00487213 */ /* 0x000fe20000000000 */
[----:B------:R-:W-:Y:S01]  /*2b80*/  IMAD.MOV R4, RZ, RZ, -R4 ;  /* 0x000000ffff047224 */ /* 0x000fe200078e0a04 */
[----:B------:R-:W-:Y:S01]  /*2b90*/  ISETP.GE.AND P1, PT, R18, RZ, PT ;  /* 0x000000ff1200720c */ /* 0x000fe20003f26270 */
[----:B------:R-:W-:-:S02]  /*2ba0*/  @!P5 IMAD.IADD R71, R71, 0x1, -R0 ;  /* 0x000000014747d824 */ /* 0x000fc400078e0a00 */
[----:B------:R-:W-:Y:S01]  /*2bb0*/  @!P2 IMAD.MOV R111, RZ, RZ, -R111 ;  /* 0x000000ffff6fa224 */ /* 0x000fe200078e0a6f */
[----:B------:R-:W-:Y:S01]  /*2bc0*/  ISETP.GT.U32.AND P2, PT, R0, R33, PT ;  /* 0x000000210000720c */ /* 0x000fe20003f44070 */
[----:B------:R-:W-:Y:S01]  /*2bd0*/  @!P3 IMAD.IADD R112, R112, 0x1, -R0 ;  /* 0x000000017070b824 */ /* 0x000fe200078e0a00 */
[C---:B------:R-:W-:Y:S01]  /*2be0*/  ISETP.GT.U32.AND P5, PT, R0.reuse, R71, PT ;  /* 0x000000470000720c */ /* 0x040fe20003fa4070 */
[----:B------:R-:W-:Y:S01]  /*2bf0*/  IMAD R63, R0, R4, R63 ;  /* 0x00000004003f7224 */ /* 0x000fe200078e023f */
[----:B------:R-:W-:Y:S01]  /*2c00*/  ISETP.GE.AND P3, PT, R14, RZ, PT ;  /* 0x000000ff0e00720c */ /* 0x000fe20003f66270 */
[----:B------:R-:W-:Y:S01]  /*2c10*/  VIADD R14, R6, 0x2d ;  /* 0x0000002d060e7836 */ /* 0x000fe20000000000 */
[----:B------:R-:W-:Y:S01]  /*2c20*/  ISETP.GT.U32.AND P6, PT, R0, R112, PT ;  /* 0x000000700000720c */ /* 0x000fe20003fc4070 */
[----:B------:R-:W-:Y:S01]  /*2c30*/  @!P0 IMAD.MOV R110, RZ, RZ, -R110 ;  /* 0x000000ffff6e8224 */ /* 0x000fe200078e0a6e */
[----:B------:R-:W-:Y:S01]  /*2c40*/  ISETP.GE.AND P0, PT, R16, RZ, PT ;  /* 0x000000ff1000720c */ /* 0x000fe20003f06270 */
[----:B------:R-:W-:Y:S01]  /*2c50*/  IMAD.HI.U32 R5, R3, R72, RZ ;  /* 0x0000004803057227 */ /* 0x000fe200078e00ff */
[----:B------:R-:W-:-:S02]  /*2c60*/  IABS R114, R14 ;  /* 0x0000000e00727213 */ /* 0x000fc40000000000 */
[----:B------:R-:W-:Y:S01]  /*2c70*/  STL [R1+0x2ff0], R110 ;  /* 0x002ff06e01007387 */ /* 0x000fe20000100800 */
[----:B------:R-:W-:Y:S01]  /*2c80*/  @!P2 IMAD.IADD R33, R33, 0x1, -R0 ;  /* 0x000000012121a824 */ /* 0x000fe200078e0a00 */
[----:B------:R-:W-:Y:S01]  /*2c90*/  ISETP.GE.AND P2, PT, R8, RZ, PT ;  /* 0x000000ff0800720c */ /* 0x000fe20003f46270 */
[----:B------:R-:W-:Y:S01]  /*2ca0*/  VIADD R8, R6, 0x2f ;  /* 0x0000002f06087836 */ /* 0x000fe20000000000 */
[----:B------:R-:W-:Y:S01]  /*2cb0*/  @!P5 IADD3 R71, R71, -R0, RZ ;  /* 0x800000004747d210 */ /* 0x000fe20007ffe0ff */
[----:B------:R-:W-:Y:S01]  /*2cc0*/  IMAD.HI.U32 R4, R3, R114, RZ ;  /* 0x0000007203047227 */ /* 0x000fe200078e00ff */
[----:B------:R-:W-:Y:S02]  /*2cd0*/  ISETP.GT.U32.AND P5, PT, R0, R63, PT ;  /* 0x0000003f0000720c */ /* 0x000fe40003fa4070 */
[----:B------:R-:W-:Y:S01]  /*2ce0*/  @!P6 IADD3 R112, R112, -R0, RZ ;  /* 0x800000007070e210 */ /* 0x000fe20007ffe0ff */
[----:B------:R-:W-:Y:S01]  /*2cf0*/  IMAD.MOV R11, RZ, RZ, -R4 ;  /* 0x000000ffff0b7224 */ /* 0x000fe200078e0a04 */
[C---:B------:R-:W-:Y:S01]  /*2d00*/  ISETP.GT.U32.AND P6, PT, R0.reuse, R113, PT ;  /* 0x000000710000720c */ /* 0x040fe20003fc4070 */
[----:B------:R-:W-:Y:S01]  /*2d10*/  IMAD.MOV R5, RZ, RZ, -R5 ;  /* 0x000000ffff057224 */ /* 0x000fe200078e0a05 */
[----:B------:R-:W-:Y:S01]  /*2d20*/  IABS R115, R8 ;  /* 0x0000000800737213 */ /* 0x000fe20000000000 */
[----:B------:R-:W-:Y:S01]  /*2d30*/  IMAD R114, R0, R11, R114 ;  /* 0x0000000b00727224 */ /* 0x000fe200078e0272 */
[----:B------:R-:W-:Y:S01]  /*2d40*/  IADD3 R11, R6, 0x31, RZ ;  /* 0x00000031060b7810 */ /* 0x000fe20007ffe0ff */
[----:B------:R-:W-:Y:S01]  /*2d50*/  @!P0 IMAD.MOV R112, RZ, RZ, -R112 ;  /* 0x000000ffff708224 */ /* 0x000fe200078e0a70 */
[----:B------:R-:W-:Y:S01]  /*2d60*/  @!P1 IADD3 R33, -R33, RZ, RZ ;  /* 0x000000ff21219210 */ /* 0x000fe20007ffe1ff */
[----:B------:R-:W-:Y:S01]  /*2d70*/  IMAD.HI.U32 R4, R3, R115, RZ ;  /* 0x0000007303047227 */ /* 0x000fe200078e00ff */
[----:B------:R-:W-:-:S02]  /*2d80*/  ISETP.GT.U32.AND P0, PT, R0, R114, PT ;  /* 0x000000720000720c */ /* 0x000fc40003f04070 */
[----:B------:R-:W-:Y:S01]  /*2d90*/  IABS R34, R11 ;  /* 0x0000000b00227213 */ /* 0x000fe20000000000 */
[----:B------:R-:W-:Y:S01]  /*2da0*/  @!P5 IMAD.IADD R63, R63, 0x1, -R0 ;  /* 0x000000013f3fd824 */ /* 0x000fe200078e0a00 */
[----:B------:R-:W-:Y:S01]  /*2db0*/  ISETP.GE.AND P1, PT, R14, RZ, PT ;  /* 0x000000ff0e00720c */ /* 0x000fe20003f26270 */
[----:B------:R-:W-:Y:S01]  /*2dc0*/  IMAD.MOV R4, RZ, RZ, -R4 ;  /* 0x000000ffff047224 */ /* 0x000fe200078e0a04 */
[----:B------:R-:W-:Y:S01]  /*2dd0*/  @!P6 IADD3 R113, R113, -R0, RZ ;  /* 0x800000007171e210 */ /* 0x000fe20007ffe0ff */
[C---:B------:R-:W-:Y:S01]  /*2de0*/  IMAD R72, R0.reuse, R5, R72 ;  /* 0x0000000500487224 */ /* 0x040fe200078e0248 */
[C---:B------:R-:W-:Y:S01]  /*2df0*/  ISETP.GT.U32.AND P5, PT, R0.reuse, R63, PT ;  /* 0x0000003f0000720c */ /* 0x040fe20003fa4070 */
[C---:B------:R-:W-:Y:S01]  /*2e00*/  IMAD R115, R0.reuse, R4, R115 ;  /* 0x0000000400737224 */ /* 0x040fe200078e0273 */
[----:B------:R-:W-:Y:S01]  /*2e10*/  ISETP.GT.U32.AND P4, PT, R0, R113, PT ;  /* 0x000000710000720c */ /* 0x000fe20003f84070 */
[----:B------:R-:W-:Y:S01]  /*2e20*/  @!P3 IMAD.MOV R71, RZ, RZ, -R71 ;  /* 0x000000ffff47b224 */ /* 0x000fe200078e0a47 */
[----:B------:R-:W-:Y:S01]  /*2e30*/  ISETP.GE.AND P6, PT, R10, RZ, PT ;  /* 0x000000ff0a00720c */ /* 0x000fe20003fc6270 */
[----:B------:R-:W-:Y:S01]  /*2e40*/  VIADD R10, R6, 0x30 ;  /* 0x00000030060a7836 */ /* 0x000fe20000000000 */
[----:B------:R-:W-:Y:S01]  /*2e50*/  ISETP.GT.U32.AND P3, PT, R0, R72, PT ;  /* 0x000000480000720c */ /* 0x000fe20003f64070 */
[--C-:B------:R-:W-:Y:S01]  /*2e60*/  @!P0 IMAD.IADD R114, R114, 0x1, -R0.reuse ;  /* 0x0000000172728824 */ /* 0x100fe200078e0a00 */
[----:B------:R-:W-:Y:S01]  /*2e70*/  ISETP.GE.AND P0, PT, R8, RZ, PT ;  /* 0x000000ff0800720c */ /* 0x000fe20003f06270 */
[C---:B------:R-:W-:Y:S01]  /*2e80*/  VIADD R14, R6.reuse, 0x3b ;  /* 0x0000003b060e7836 */ /* 0x040fe20000000000 */
[----:B------:R-:W-:Y:S01]  /*2e90*/  IABS R64, R10 ;  /* 0x0000000a00407213 */ /* 0x000fe20000000000 */
[C---:B------:R-:W-:Y:S01]  /*2ea0*/  VIADD R17, R6.reuse, 0x47 ;  /* 0x0000004706117836 */ /* 0x040fe20000000000 */
[----:B------:R-:W-:Y:S01]  /*2eb0*/  IADD3 R8, R6, 0x32, RZ ;  /* 0x0000003206087810 */ /* 0x000fe20007ffe0ff */
[--C-:B------:R-:W-:Y:S01]  /*2ec0*/  @!P5 IMAD.IADD R63, R63, 0x1, -R0.reuse ;  /* 0x000000013f3fd824 */ /* 0x100fe200078e0a00 */
[----:B------:R-:W-:Y:S01]  /*2ed0*/  ISETP.GT.U32.AND P5, PT, R0, R115, PT ;  /* 0x000000730000720c */ /* 0x000fe20003fa4070 */
[----:B------:R-:W-:Y:S01]  /*2ee0*/  @!P4 IMAD.IADD R113, R113, 0x1, -R0 ;  /* 0x000000017171c824 */ /* 0x000fe200078e0a00 */
[----:B------:R-:W-:Y:S01]  /*2ef0*/  IABS R117, R8 ;  /* 0x0000000800757213 */ /* 0x000fe20000000000 */
[----:B------:R-:W-:Y:S01]  /*2f00*/  IMAD.HI.U32 R4, R3, R64, RZ ;  /* 0x0000004003047227 */ /* 0x000fe200078e00ff */
[----:B------:R-:W-:-:S02]  /*2f10*/  ISETP.GE.AND P4, PT, R15, RZ, PT ;  /* 0x000000ff0f00720c */ /* 0x000fc40003f86270 */
[----:B------:R-:W-:Y:S01]  /*2f20*/  @!P2 IADD3 R113, -R113, RZ, RZ ;  /* 0x000000ff7171a210 */ /* 0x000fe20007ffe1ff */
[----:B------:R-:W-:Y:S01]  /*2f30*/  IMAD.MOV R5, RZ, RZ, -R4 ;  /* 0x000000ffff057224 */ /* 0x000fe200078e0a04 */
[----:B------:R-:W-:Y:S01]  /*2f40*/  ISETP.GT.U32.AND P2, PT, R0, R114, PT ;  /* 0x000000720000720c */ /* 0x000fe20003f44070 */
[----:B------:R-:W-:Y:S01]  /*2f50*/  IMAD.HI.U32 R4, R3, R34, RZ ;  /* 0x0000002203047227 */ /* 0x000fe200078e00ff */
[----:B------:R-:W-:Y:S02]  /*2f60*/  IABS R122, R14 ;  /* 0x0000000e007a7213 */ /* 0x000fe40000000000 */
[----:B------:R-:W-:Y:S01]  /*2f70*/  IADD3 R15, R6, 0x45, RZ ;  /* 0x00000045060f7810 */ /* 0x000fe20007ffe0ff */
[----:B------:R-:W-:Y:S01]  /*2f80*/  @!P5 IMAD.IADD R115, R115, 0x1, -R0 ;  /* 0x000000017373d824 */ /* 0x000fe200078e0a00 */
[----:B------:R-:W-:Y:S01]  /*2f90*/  IABS R108, R17 ;  /* 0x00000011006c7213 */ /* 0x000fe20000000000 */
[----:B------:R-:W-:Y:S01]  /*2fa0*/  IMAD R64, R0, R5, R64 ;  /* 0x0000000500407224 */ /* 0x000fe200078e0240 */
[----:B------:R-:W-:Y:S01]  /*2fb0*/  IADD3 R5, -R4, RZ, RZ ;  /* 0x000000ff04057210 */ /* 0x000fe20007ffe1ff */
[----:B------:R-:W-:Y:S01]  /*2fc0*/  @!P3 IMAD.IADD R72, R72, 0x1, -R0 ;  /* 0x000000014848b824 */ /* 0x000fe200078e0a00 */
[----:B------:R-:W-:Y:S01]  /*2fd0*/  ISETP.GT.U32.AND P5, PT, R0, R115, PT ;  /* 0x000000730000720c */ /* 0x000fe20003fa4070 */
[----:B------:R-:W-:Y:S01]  /*2fe0*/  @!P6 IMAD.MOV R63, RZ, RZ, -R63 ;  /* 0x000000ffff3fe224 */ /* 0x000fe200078e0a3f */
[----:B------:R-:W-:Y:S01]  /*2ff0*/  ISETP.GE.AND P6, PT, R10, RZ, PT ;  /* 0x000000ff0a00720c */ /* 0x000fe20003fc6270 */
[C---:B------:R-:W-:Y:S01]  /*3000*/  IMAD R34, R0.reuse, R5, R34 ;  /* 0x0000000500227224 */ /* 0x040fe200078e0222 */
[----:B------:R-:W-:Y:S01]  /*3010*/  ISETP.GT.U32.AND P3, PT, R0, R72, PT ;  /* 0x000000480000720c */ /* 0x000fe20003f64070 */
[----:B------:R-:W-:Y:S01]  /*3020*/  @!P2 IMAD.IADD R114, R114, 0x1, -R0 ;  /* 0x000000017272a824 */ /* 0x000fe200078e0a00 */
[----:B------:R-:W-:Y:S01]  /*3030*/  ISETP.GT.U32.AND P2, PT, R0, R64, PT ;  /* 0x000000400000720c */ /* 0x000fe20003f44070 */
[----:B------:R-:W-:Y:S01]  /*3040*/  IMAD.HI.U32 R4, R3, R117, RZ ;  /* 0x0000007503047227 */ /* 0x000fe200078e00ff */
[----:B------:R-:W-:-:S02]  /*3050*/  IADD3 R10, R6, 0x33, RZ ;  /* 0x00000033060a7810 */ /* 0x000fc40007ffe0ff */
[----:B------:R-:W-:Y:S01]  /*3060*/  IABS R68, R15 ;  /* 0x0000000f00447213 */ /* 0x000fe20000000000 */
[----:B------:R-:W-:Y:S01]  /*3070*/  @!P1 IMAD.MOV R114, RZ, RZ, -R114 ;  /* 0x000000ffff729224 */ /* 0x000fe200078e0a72 */
[----:B------:R-:W-:Y:S01]  /*3080*/  IADD3 R4, -R4, RZ, RZ ;  /* 0x000000ff04047210 */ /* 0x000fe20007ffe1ff */
[--C-:B------:R-:W-:Y:S01]  /*3090*/  @!P5 IMAD.IADD R115, R115, 0x1, -R0.reuse ;  /* 0x000000017373d824 */ /* 0x100fe200078e0a00 */
[----:B------:R-:W-:Y:S01]  /*30a0*/  ISETP.GT.U32.AND P5, PT, R0, R34, PT ;  /* 0x000000220000720c */ /* 0x000fe20003fa4070 */
[----:B------:R-:W-:Y:S01]  /*30b0*/  VIADD R16, R6, 0x46 ;  /* 0x0000004606107836 */ /* 0x000fe20000000000 */
[----:B------:R-:W-:Y:S01]  /*30c0*/  IABS R75, R10 ;  /* 0x0000000a004b7213 */ /* 0x000fe20000000000 */
[--C-:B------:R-:W-:Y:S01]  /*30d0*/  @!P3 IMAD.IADD R72, R72, 0x1, -R0.reuse ;  /* 0x000000014848b824 */ /* 0x100fe200078e0a00 */
[----:B------:R-:W-:Y:S01]  /*30e0*/  ISETP.GE.AND P3, PT, R11, RZ, PT ;  /* 0x000000ff0b00720c */ /* 0x000fe20003f66270 */
[----:B------:R-:W-:Y:S01]  /*30f0*/  VIADD R11, R6, 0x34 ;  /* 0x00000034060b7836 */ /* 0x000fe20000000000 */
[----:B------:R-:W-:Y:S01]  /*3100*/  IABS R130, R16 ;  /* 0x0000001000827213 */ /* 0x000fe20000000000 */
[----:B------:R-:W-:Y:S01]  /*3110*/  @!P2 IMAD.IADD R64, R64, 0x1, -R0 ;  /* 0x000000014040a824 */ /* 0x000fe200078e0a00 */
[----:B------:R-:W-:Y:S01]  /*3120*/  ISETP.GE.AND P2, PT, R8, RZ, PT ;  /* 0x000000ff0800720c */ /* 0x000fe20003f46270 */
[C---:B------:R-:W-:Y:S01]  /*3130*/  IMAD R117, R0.reuse, R4, R117 ;  /* 0x0000000400757224 */ /* 0x040fe200078e0275 */
[----:B------:R-:W-:Y:S01]  /*3140*/  IABS R119, R11 ;  /* 0x0000000b00777213 */ /* 0x000fe20000000000 */
[----:B------:R-:W-:Y:S01]  /*3150*/  IMAD.HI.U32 R4, R3, R75, RZ ;  /* 0x0000004b03047227 */ /* 0x000fe200078e00ff */
[----:B------:R-:W-:-:S02]  /*3160*/  ISETP.GT.U32.AND P1, PT, R0, R64, PT ;  /* 0x000000400000720c */ /* 0x000fc40003f24070 */
[----:B------:R-:W-:Y:S01]  /*3170*/  @!P5 IADD3 R34, R34, -R0, RZ ;  /* 0x800000002222d210 */ /* 0x000fe20007ffe0ff */
[----:B------:R-:W-:Y:S01]  /*3180*/  IMAD.HI.U32 R5, R3, R119, RZ ;  /* 0x0000007703057227 */ /* 0x000fe200078e00ff */
[----:B------:R-:W-:Y:S02]  /*3190*/  IADD3 R4, -R4, RZ, RZ ;  /* 0x000000ff04047210 */ /* 0x000fe40007ffe1ff */
[C---:B------:R-:W-:Y:S01]  /*31a0*/  ISETP.GT.U32.AND P5, PT, R0.reuse, R34, PT ;  /* 0x000000220000720c */ /* 0x040fe20003fa4070 */
[----:B------:R-:W-:Y:S01]  /*31b0*/  @!P4 IMAD.MOV R72, RZ, RZ, -R72 ;  /* 0x000000ffff48c224 */ /* 0x000fe200078e0a48 */
[C---:B------:R-:W-:Y:S01]  /*31c0*/  ISETP.GT.U32.AND P4, PT, R0.reuse, R117, PT ;  /* 0x000000750000720c */ /* 0x040fe20003f84070 */
[----:B------:R-:W-:Y:S01]  /*31d0*/  IMAD R75, R0, R4, R75 ;  /* 0x00000004004b7224 */ /* 0x000fe200078e024b */
[----:B------:R-:W-:Y:S01]  /*31e0*/  IADD3 R8, R6, 0x35, RZ ;  /* 0x0000003506087810 */ /* 0x000fe20007ffe0ff */
[----:B------:R-:W-:Y:S02]  /*31f0*/  IMAD.MOV R5, RZ, RZ, -R5 ;  /* 0x000000ffff057224 */ /* 0x000fe400078e0a05 */
[----:B------:R-:W-:Y:S01]  /*3200*/  @!P1 IMAD.IADD R64, R64, 0x1, -R0 ;  /* 0x0000000140409824 */ /* 0x000fe200078e0a00 */
[----:B------:R-:W-:Y:S01]  /*3210*/  IABS R125, R8 ;  /* 0x00000008007d7213 */ /* 0x000fe20000000000 */
[----:B------:R-:W-:Y:S01]  /*3220*/  IMAD R119, R0, R5, R119 ;  /* 0x0000000500777224 */ /* 0x000fe200078e0277 */
[----:B------:R-:W-:Y:S01]  /*3230*/  ISETP.GE.AND P1, PT, R11, RZ, PT ;  /* 0x000000ff0b00720c */ /* 0x000fe20003f26270 */
[----:B------:R-:W-:-:S02]  /*3240*/  @!P6 IMAD.MOV R64, RZ, RZ, -R64 ;  /* 0x000000ffff40e224 */ /* 0x000fc400078e0a40 */
[--C-:B------:R-:W-:Y:S01]  /*3250*/  @!P5 IMAD.IADD R34, R34, 0x1, -R0.reuse ;  /* 0x000000012222d824 */ /* 0x100fe200078e0a00 */
[C---:B------:R-:W-:Y:S01]  /*3260*/  ISETP.GT.U32.AND P5, PT, R0.reuse, R75, PT ;  /* 0x0000004b0000720c */ /* 0x040fe20003fa4070 */
[----:B------:R-:W-:Y:S01]  /*3270*/  @!P0 IMAD.MOV R115, RZ, RZ, -R115 ;  /* 0x000000ffff738224 */ /* 0x000fe200078e0a73 */
[----:B------:R-:W-:Y:S01]  /*3280*/  ISETP.GT.U32.AND P6, PT, R0, R119, PT ;  /* 0x000000770000720c */ /* 0x000fe20003fc4070 */
[----:B------:R-:W-:Y:S01]  /*3290*/  IMAD.HI.U32 R4, R3, R125, RZ ;  /* 0x0000007d03047227 */ /* 0x000fe200078e00ff */
[----:B------:R-:W-:Y:S02]  /*32a0*/  @!P4 IADD3 R117, R117, -R0, RZ ;  /* 0x800000007575c210 */ /* 0x000fe40007ffe0ff */
[----:B------:R-:W-:Y:S01]  /*32b0*/  ISETP.GE.AND P0, PT, R10, RZ, PT ;  /* 0x000000ff0a00720c */ /* 0x000fe20003f06270 */
[----:B------:R-:W-:Y:S01]  /*32c0*/  VIADD R10, R6, 0x37 ;  /* 0x00000037060a7836 */ /* 0x000fe20000000000 */
[----:B------:R-:W-:Y:S01]  /*32d0*/  ISETP.GT.U32.AND P4, PT, R0, R117, PT ;  /* 0x000000750000720c */ /* 0x000fe20003f84070 */
[----:B------:R-:W-:Y:S01]  /*32e0*/  VIADD R5, R6, 0x36 ;  /* 0x0000003606057836 */ /* 0x000fe20000000000 */
[----:B------:R-:W-:Y:S01]  /*32f0*/  @!P3 IADD3 R34, -R34, RZ, RZ ;  /* 0x000000ff2222b210 */ /* 0x000fe20007ffe1ff */
[----:B------:R-:W-:Y:S01]  /*3300*/  VIADD R18, R6, 0x49 ;  /* 0x0000004906127836 */ /* 0x000fe20000000000 */
[----:B------:R-:W-:Y:S01]  /*3310*/  IABS R127, R10 ;  /* 0x0000000a007f7213 */ /* 0x000fe20000000000 */
[--C-:B------:R-:W-:Y:S01]  /*3320*/  @!P5 IMAD.IADD R75, R75, 0x1, -R0.reuse ;  /* 0x000000014b4bd824 */ /* 0x100fe200078e0a00 */
[----:B------:R-:W-:Y:S01]  /*3330*/  ISETP.GE.AND P3, PT, R8, RZ, PT ;  /* 0x000000ff0800720c */ /* 0x000fe20003f66270 */
[----:B------:R-:W-:Y:S01]  /*3340*/  @!P6 IMAD.IADD R119, R119, 0x1, -R0 ;  /* 0x000000017777e824 */ /* 0x000fe200078e0a00 */
[----:B------:R-:W-:Y:S01]  /*3350*/  IABS R120, R5 ;  /* 0x0000000500787213 */ /* 0x000fe20000000000 */
[----:B------:R-:W-:Y:S01]  /*3360*/  IMAD.MOV R8, RZ, RZ, -R4 ;  /* 0x000000ffff087224 */ /* 0x000fe200078e0a04 */
[C---:B------:R-:W-:Y:S01]  /*3370*/  ISETP.GT.U32.AND P5, PT, R0.reuse, R75, PT ;  /* 0x0000004b0000720c */ /* 0x040fe20003fa4070 */
[----:B------:R-:W-:Y:S01]  /*3380*/  IMAD.MOV R60, RZ, RZ, -R60 ;  /* 0x000000ffff3c7224 */ /* 0x000fe200078e0a3c */
[C---:B------:R-:W-:Y:S01]  /*3390*/  ISETP.GT.U32.AND P6, PT, R0.reuse, R119, PT ;  /* 0x000000770000720c */ /* 0x040fe20003fc4070 */
[----:B------:R-:W-:Y:S01]  /*33a0*/  IMAD R125, R0, R8, R125 ;  /* 0x00000008007d7224 */ /* 0x000fe200078e027d */
[----:B------:R-:W-:Y:S01]  /*33b0*/  @!P4 IADD3 R117, R117, -R0, RZ ;  /* 0x800000007575c210 */ /* 0x000fe20007ffe0ff */
[----:B------:R-:W-:Y:S01]  /*33c0*/  IMAD.HI.U32 R4, R3, R120, RZ ;  /* 0x0000007803047227 */ /* 0x000fe200078e00ff */
[----:B------:R-:W-:-:S02]  /*33d0*/  ISETP.GE.AND P4, PT, R5, RZ, PT ;  /* 0x000000ff0500720c */ /* 0x000fc40003f86270 */
[----:B------:R-:W-:Y:S01]  /*33e0*/  IABS R31, R18 ;  /* 0x00000012001f7213 */ /* 0x000fe20000000000 */
[----:B------:R-:W-:-:S04]  /*33f0*/  IMAD.HI.U32 R5, R3, R127, RZ ;  /* 0x0000007f03057227 */ /* 0x000fc800078e00ff */
[--C-:B------:R-:W-:Y:S01]  /*3400*/  @!P5 IMAD.IADD R75, R75, 0x1, -R0.reuse ;  /* 0x000000014b4bd824 */ /* 0x100fe200078e0a00 */
[----:B------:R-:W-:Y:S01]  /*3410*/  IADD3 R5, -R5, RZ, RZ ;  /* 0x000000ff05057210 */ /* 0x000fe20007ffe1ff */
[----:B------:R-:W-:Y:S01]  /*3420*/  @!P6 IMAD.IADD R119, R119, 0x1, -R0 ;  /* 0x000000017777e824 */ /* 0x000fe200078e0a00 */
[----:B------:R-:W-:Y:S01]  /*3430*/  ISETP.GT.U32.AND P5, PT, R0, R125, PT ;  /* 0x0000007d0000720c */ /* 0x000fe20003fa4070 */
[----:B------:R-:W-:Y:S01]  /*3440*/  @!P2 IMAD.MOV R117, RZ, RZ, -R117 ;  /* 0x000000ffff75a224 */ /* 0x000fe200078e0a75 */
[----:B------:R-:W-:Y:S01]  /*3450*/  ISETP.GE.AND P2, PT, R10, RZ, PT ;  /* 0x000000ff0a00720c */ /* 0x000fe20003f46270 */
[----:B------:R-:W-:Y:S01]  /*3460*/  IMAD R127, R0, R5, R127 ;  /* 0x00000005007f7224 */ /* 0x000fe200078e027f */
[----:B------:R-:W-:Y:S01]  /*3470*/  @!P0 IADD3 R75, -R75, RZ, RZ ;  /* 0x000000ff4b4b8210 */ /* 0x000fe20007ffe1ff */
[----:B------:R-:W-:Y:S02]  /*3480*/  @!P1 IMAD.MOV R119, RZ, RZ, -R119 ;  /* 0x000000ffff779224 */ /* 0x000fe400078e0a77 */
[----:B------:R-:W-:Y:S01]  /*3490*/  VIADD R10, R6, 0x39 ;  /* 0x00000039060a7836 */ /* 0x000fe20000000000 */
[----:B------:R-:W-:Y:S01]  /*34a0*/  ISETP.GT.U32.AND P1, PT, R0, R127, PT ;  /* 0x0000007f0000720c */ /* 0x000fe20003f24070 */
[----:B------:R-:W-:Y:S01]  /*34b0*/  IMAD.MOV R11, RZ, RZ, -R4 ;  /* 0x000000ffff0b7224 */ /* 0x000fe200078e0a04 */
[----:B------:R-:W-:Y:S01]  /*34c0*/  IADD3 R4, R6, 0x38, RZ ;  /* 0x0000003806047810 */ /* 0x000fe20007ffe0ff */
[C---:B------:R-:W-:Y:S01]  /*34d0*/  IMAD R66, R0.reuse, R60, R66 ;  /* 0x0000003c00427224 */ /* 0x040fe200078e0242 */
[----:B------:R-:W-:Y:S01]  /*34e0*/  IABS R32, R10 ;  /* 0x0000000a00207213 */ /* 0x000fe20000000000 */
[----:B------:R-:W-:Y:S01]  /*34f0*/  IMAD R120, R0, R11, R120 ;  /* 0x0000000b00787224 */ /* 0x000fe200078e0278 */
[----:B------:R-:W-:Y:S01]  /*3500*/  @!P5 IADD3 R125, R125, -R0, RZ ;  /* 0x800000007d7dd210 */ /* 0x000fe20007ffe0ff */
[----:B------:R-:W-:Y:S01]  /*3510*/  VIADD R11, R6, 0x3a ;  /* 0x0000003a060b7836 */ /* 0x000fe20000000000 */
[----:B------:R-:W-:Y:S01]  /*3520*/  IABS R121, R4 ;  /* 0x0000000400797213 */ /* 0x000fe20000000000 */
[----:B------:R-:W-:Y:S01]  /*3530*/  IMAD.HI.U32 R5, R3, R32, RZ ;  /* 0x0000002003057227 */ /* 0x000fe200078e00ff */
[----:B------:R-:W-:-:S02]  /*3540*/  ISETP.GT.U32.AND P5, PT, R0, R125, PT ;  /* 0x0000007d0000720c */ /* 0x000fc40003fa4070 */
[----:B------:R-:W-:Y:S01]  /*3550*/  ISETP.GT.U32.AND P0, PT, R0, R120, PT ;  /* 0x000000780000720c */ /* 0x000fe20003f04070 */
[----:B------:R-:W-:Y:S01]  /*3560*/  @!P1 IMAD.IADD R127, R127, 0x1, -R0 ;  /* 0x000000017f7f9824 */ /* 0x000fe200078e0a00 */
[----:B------:R-:W-:Y:S01]  /*3570*/  ISETP.GE.AND P6, PT, R4, RZ, PT ;  /* 0x000000ff0400720c */ /* 0x000fe20003fc6270 */
[----:B------:R-:W-:Y:S01]  /*3580*/  IMAD.MOV R5, RZ, RZ, -R5 ;  /* 0x000000ffff057224 */ /* 0x000fe200078e0a05 */
[----:B------:R-:W-:Y:S01]  /*3590*/  IABS R129, R11 ;  /* 0x0000000b00817213 */ /* 0x000fe20000000000 */
[----:B------:R-:W-:Y:S01]  /*35a0*/  IMAD.HI.U32 R4, R3, R121, RZ ;  /* 0x0000007903047227 */ /* 0x000fe200078e00ff */
[----:B------:R-:W-:-:S03]  /*35b0*/  ISETP.GT.U32.AND P1, PT, R0, R127, PT ;  /* 0x0000007f0000720c */ /* 0x000fc60003f24070 */
[----:B------:R-:W-:Y:S01]  /*35c0*/  IMAD R32, R0, R5, R32 ;  /* 0x0000000500207224 */ /* 0x000fe200078e0220 */
[----:B------:R-:W-:Y:S01]  /*35d0*/  IADD3 R8, -R4, RZ, RZ ;  /* 0x000000ff04087210 */ /* 0x000fe20007ffe1ff */
[----:B------:R-:W-:Y:S01]  /*35e0*/  @!P5 IMAD.IADD R125, R125, 0x1, -R0 ;  /* 0x000000017d7dd824 */ /* 0x000fe200078e0a00 */
[----:B------:R-:W-:Y:S01]  /*35f0*/  ISETP.GE.AND P5, PT, R10, RZ, PT ;  /* 0x000000ff0a00720c */ /* 0x000fe20003fa6270 */
[----:B------:R-:W-:-:S04]  /*3600*/  IMAD.HI.U32 R5, R3, R122, RZ ;  /* 0x0000007a03057227 */ /* 0x000fc800078e00ff */
[----:B------:R-:W-:Y:S01]  /*3610*/  @!P3 IMAD.MOV R125, RZ, RZ, -R125 ;  /* 0x000000ffff7db224 */ /* 0x000fe200078e0a7d */
[----:B------:R-:W-:Y:S01]  /*3620*/  ISETP.GT.U32.AND P3, PT, R0, R32, PT ;  /* 0x000000200000720c */ /* 0x000fe20003f64070 */
[--C-:B------:R-:W-:Y:S01]  /*3630*/  @!P0 IMAD.IADD R120, R120, 0x1, -R0.reuse ;  /* 0x0000000178788824 */ /* 0x100fe200078e0a00 */
[----:B------:R-:W-:Y:S01]  /*3640*/  IADD3 R5, -R5, RZ, RZ ;  /* 0x000000ff05057210 */ /* 0x000fe20007ffe1ff */
[----:B------:R-:W-:Y:S02]  /*3650*/  @!P1 IMAD.IADD R127, R127, 0x1, -R0 ;  /* 0x000000017f7f9824 */ /* 0x000fe400078e0a00 */
[----:B------:R-:W-:Y:S01]  /*3660*/  IMAD.HI.U32 R4, R3, R129, RZ ;  /* 0x0000008103047227 */ /* 0x000fe200078e00ff */
[C---:B------:R-:W-:Y:S02]  /*3670*/  ISETP.GT.U32.AND P0, PT, R0.reuse, R120, PT ;  /* 0x000000780000720c */ /* 0x040fe40003f04070 */
[----:B------:R-:W-:Y:S01]  /*3680*/  @!P2 IADD3 R127, -R127, RZ, RZ ;  /* 0x000000ff7f7fa210 */ /* 0x000fe20007ffe1ff */
[----:B------:R-:W-:Y:S01]  /*3690*/  IMAD R122, R0, R5, R122 ;  /* 0x00000005007a7224 */ /* 0x000fe200078e027a */
[----:B------:R-:W-:Y:S01]  /*36a0*/  IADD3 R4, -R4, RZ, RZ ;  /* 0x000000ff04047210 */ /* 0x000fe20007ffe1ff */
[----:B------:R-:W-:Y:S01]  /*36b0*/  IMAD R121, R0, R8, R121 ;  /* 0x0000000800797224 */ /* 0x000fe200078e0279 */
[----:B------:R-:W-:Y:S01]  /*36c0*/  IADD3 R8, R6, 0x3c, RZ ;  /* 0x0000003c06087810 */ /* 0x000fe20007ffe0ff */
[--C-:B------:R-:W-:Y:S01]  /*36d0*/  @!P3 IMAD.IADD R32, R32, 0x1, -R0.reuse ;  /* 0x000000012020b824 */ /* 0x100fe200078e0a00 */
[C---:B------:R-:W-:Y:S01]  /*36e0*/  ISETP.GT.U32.AND P2, PT, R0.reuse, R122, PT ;  /* 0x0000007a0000720c */ /* 0x040fe20003f44070 */
[----:B------:R-:W-:Y:S01]  /*36f0*/  IMAD R129, R0, R4, R129 ;  /* 0x0000000400817224 */ /* 0x000fe200078e0281 */
[----:B------:R-:W-:Y:S01]  /*3700*/  IABS R131, R8 ;  /* 0x0000000800837213 */ /* 0x000fe20000000000 */
[----:B------:R-:W-:Y:S01]  /*3710*/  VIADD R10, R6, 0x3d ;  /* 0x0000003d060a7836 */ /* 0x000fe20000000000 */
[----:B------:R-:W-:Y:S01]  /*3720*/  ISETP.GT.U32.AND P3, PT, R0, R32, PT ;  /* 0x000000200000720c */ /* 0x000fe20003f64070 */
[----:B------:R-:W-:Y:S01]  /*3730*/  @!P0 IMAD.IADD R120, R120, 0x1, -R0 ;  /* 0x0000000178788824 */ /* 0x000fe200078e0a00 */
[C---:B------:R-:W-:Y:S01]  /*3740*/  ISETP.GT.U32.AND P0, PT, R0.reuse, R121, PT ;  /* 0x000000790000720c */ /* 0x040fe20003f04070 */
[----:B------:R-:W-:Y:S01]  /*3750*/  IMAD.HI.U32 R4, R3, R131, RZ ;  /* 0x0000008303047227 */ /* 0x000fe200078e00ff */
[----:B------:R-:W-:-:S02]  /*3760*/  ISETP.GT.U32.AND P1, PT, R0, R129, PT ;  /* 0x000000810000720c */ /* 0x000fc40003f24070 */
[----:B------:R-:W-:Y:S01]  /*3770*/  IABS R123, R10 ;  /* 0x0000000a007b7213 */ /* 0x000fe20000000000 */
[----:B------:R-:W-:Y:S02]  /*3780*/  IMAD.MOV R4, RZ, RZ, -R4 ;  /* 0x000000ffff047224 */ /* 0x000fe400078e0a04 */
[----:B------:R-:W-:Y:S02]  /*3790*/  @!P2 IMAD.IADD R122, R122, 0x1, -R0 ;  /* 0x000000017a7aa824 */ /* 0x000fe400078e0a00 */
[C---:B------:R-:W-:Y:S02]  /*37a0*/  IMAD R131, R0.reuse, R4, R131 ;  /* 0x0000000400837224 */ /* 0x040fe400078e0283 */
[----:B------:R-:W-:Y:S01]  /*37b0*/  IMAD.HI.U32 R4, R3, R123, RZ ;  /* 0x0000007b03047227 */ /* 0x000fe200078e00ff */
[----:B------:R-:W-:-:S03]  /*37c0*/  ISETP.GT.U32.AND P2, PT, R0, R122, PT ;  /* 0x0000007a0000720c */ /* 0x000fc60003f44070 */
[--C-:B------:R-:W-:Y:S01]  /*37d0*/  @!P3 IMAD.IADD R32, R32, 0x1, -R0.reuse ;  /* 0x000000012020b824 */ /* 0x100fe200078e0a00 */
[----:B------:R-:W-:Y:S01]  /*37e0*/  ISETP.GT.U32.AND P3, PT, R0, R131, PT ;  /* 0x000000830000720c */ /* 0x000fe20003f64070 */
[----:B------:R-:W-:Y:S01]  /*37f0*/  @!P0 IMAD.IADD R121, R121, 0x1, -R0 ;  /* 0x0000000179798824 */ /* 0x000fe200078e0a00 */
[----:B------:R-:W-:Y:S01]  /*3800*/  @!P1 IADD3 R129, R129, -R0, RZ ;  /* 0x8000000081819210 */ /* 0x000fe20007ffe0ff */
[----:B------:R-:W-:Y:S01]  /*3810*/  @!P4 IMAD.MOV R120, RZ, RZ, -R120 ;  /* 0x000000ffff78c224 */ /* 0x000fe200078e0a78 */
[----:B------:R-:W-:Y:S01]  /*3820*/  ISETP.GE.AND P4, PT, R11, RZ, PT ;  /* 0x000000ff0b00720c */ /* 0x000fe20003f86270 */
[----:B------:R-:W-:Y:S01]  /*3830*/  IMAD.MOV R4, RZ, RZ, -R4 ;  /* 0x000000ffff047224 */ /* 0x000fe200078e0a04 */
[----:B------:R-:W-:Y:S01]  /*3840*/  IADD3 R11, R6, 0x3e, RZ ;  /* 0x0000003e060b7810 */ /* 0x000fe20007ffe0ff */
[----:B------:R-:W-:Y:S01]  /*3850*/  @!P5 IMAD.MOV R32, RZ, RZ, -R32 ;  /* 0x000000ffff20d224 */ /* 0x000fe200078e0a20 */
[C---:B------:R-:W-:Y:S01]  /*3860*/  ISETP.GT.U32.AND P0, PT, R0.reuse, R121, PT ;  /* 0x000000790000720c */ /* 0x040fe20003f04070 */
[----:B------:R-:W-:Y:S01]  /*3870*/  IMAD R123, R0, R4, R123 ;  /* 0x00000004007b7224 */ /* 0x000fe200078e027b */
[----:B------:R-:W-:Y:S01]  /*3880*/  IABS R133, R11 ;  /* 0x0000000b00857213 */ /* 0x000fe20000000000 */
[--C-:B------:R-:W-:Y:S01]  /*3890*/  @!P2 IMAD.IADD R122, R122, 0x1, -R0.reuse ;  /* 0x000000017a7aa824 */ /* 0x100fe200078e0a00 */
[C---:B------:R-:W-:Y:S01]  /*38a0*/  ISETP.GT.U32.AND P1, PT, R0.reuse, R129, PT ;  /* 0x000000810000720c */ /* 0x040fe20003f24070 */
[----:B------:R-:W-:Y:S01]  /*38b0*/  @!P3 IMAD.IADD R131, R131, 0x1, -R0 ;  /* 0x000000018383b824 */ /* 0x000fe200078e0a00 */
[----:B------:R-:W-:Y:S01]  /*38c0*/  ISETP.GT.U32.AND P2, PT, R0, R123, PT ;  /* 0x0000007b0000720c */ /* 0x000fe20003f44070 */
[----:B------:R-:W-:Y:S01]  /*38d0*/  IMAD.HI.U32 R5, R3, R133, RZ ;  /* 0x0000008503057227 */ /* 0x000fe200078e00ff */
[----:B------:R-:W-:-:S02]  /*38e0*/  IADD3 R4, R6, 0x3f, RZ ;  /* 0x0000003f06047810 */ /* 0x000fc40007ffe0ff */
[----:B------:R-:W-:Y:S01]  /*38f0*/  ISETP.GT.U32.AND P3, PT, R0, R131, PT ;  /* 0x000000830000720c */ /* 0x000fe20003f64070 */
[----:B------:R-:W-:Y:S01]  /*3900*/  IMAD.HI.U32 R79, R3, R62, RZ ;  /* 0x0000003e034f7227 */ /* 0x000fe200078e00ff */
[----:B------:R-:W-:Y:S02]  /*3910*/  IADD3 R5, -R5, RZ, RZ ;  /* 0x000000ff05057210 */ /* 0x000fe40007ffe1ff */
[----:B------:R-:W-:Y:S01]  /*3920*/  IABS R124, R4 ;  /* 0x00000004007c7213 */ /* 0x000fe20000000000 */
[--C-:B------:R-:W-:Y:S01]  /*3930*/  @!P0 IMAD.IADD R121, R121, 0x1, -R0.reuse ;  /* 0x0000000179798824 */ /* 0x100fe200078e0a00 */
[----:B------:R-:W-:Y:S01]  /*3940*/  ISETP.GE.AND P0, PT, R14, RZ, PT ;  /* 0x000000ff0e00720c */ /* 0x000fe20003f06270 */
[--C-:B------:R-:W-:Y:S01]  /*3950*/  @!P1 IMAD.IADD R129, R129, 0x1, -R0.reuse ;  /* 0x0000000181819824 */ /* 0x100fe200078e0a00 */
[----:B------:R-:W-:Y:S01]  /*3960*/  ISETP.GE.AND P1, PT, R11, RZ, PT ;  /* 0x000000ff0b00720c */ /* 0x000fe20003f26270 */
[----:B------:R-:W-:Y:S01]  /*3970*/  IMAD R133, R0, R5, R133 ;  /* 0x0000000500857224 */ /* 0x000fe200078e0285 */
[----:B------:R-:W-:Y:S01]  /*3980*/  @!P6 IADD3 R121, -R121, RZ, RZ ;  /* 0x000000ff7979e210 */ /* 0x000fe20007ffe1ff */
[----:B------:R-:W-:Y:S01]  /*3990*/  VIADD R5, R6, 0x40 ;  /* 0x0000004006057836 */ /* 0x000fe20000000000 */
[----:B------:R-:W-:Y:S01]  /*39a0*/  @!P4 IADD3 R129, -R129, RZ, RZ ;  /* 0x000000ff8181c210 */ /* 0x000fe20007ffe1ff */
[----:B------:R-:W-:Y:S01]  /*39b0*/  @!P2 IMAD.IADD R123, R123, 0x1, -R0 ;  /* 0x000000017b7ba824 */ /* 0x000fe200078e0a00 */
[----:B------:R-:W-:Y:S01]  /*39c0*/  ISETP.GE.AND P4, PT, R4, RZ, PT ;  /* 0x000000ff0400720c */ /* 0x000fe20003f86270 */
[----:B------:R-:W-:Y:S01]  /*39d0*/  IMAD.HI.U32 R4, R3, R124, RZ ;  /* 0x0000007c03047227 */ /* 0x000fe200078e00ff */
[----:B------:R-:W-:-:S02]  /*39e0*/  IABS R67, R5 ;  /* 0x0000000500437213 */ /* 0x000fc40000000000 */
[C---:B------:R-:W-:Y:S01]  /*39f0*/  ISETP.GT.U32.AND P2, PT, R0.reuse, R123, PT ;  /* 0x0000007b0000720c */ /* 0x040fe20003f44070 */
[----:B------:R-:W-:Y:S01]  /*3a00*/  @!P3 IMAD.IADD R131, R131, 0x1, -R0 ;  /* 0x000000018383b824 */ /* 0x000fe200078e0a00 */
[----:B------:R-:W-:Y:S01]  /*3a10*/  ISETP.GT.U32.AND P3, PT, R0, R133, PT ;  /* 0x000000850000720c */ /* 0x000fe20003f64070 */
[----:B------:R-:W-:Y:S01]  /*3a20*/  @!P0 IMAD.MOV R122, RZ, RZ, -R122 ;  /* 0x000000ffff7a8224 */ /* 0x000fe200078e0a7a */
[----:B------:R-:W-:Y:S01]  /*3a30*/  ISETP.GE.AND P6, PT, R8, RZ, PT ;  /* 0x000000ff0800720c */ /* 0x000fe20003fc6270 */
[----:B------:R-:W-:Y:S01]  /*3a40*/  VIADD R14, R6, 0x44 ;  /* 0x00000044060e7836 */ /* 0x000fe20000000000 */
[----:B------:R-:W-:Y:S01]  /*3a50*/  ISETP.GE.AND P0, PT, R5, RZ, PT ;  /* 0x000000ff0500720c */ /* 0x000fe20003f06270 */
[----:B------:R-:W-:Y:S01]  /*3a60*/  IMAD.HI.U32 R5, R3, R67, RZ ;  /* 0x0000004303057227 */ /* 0x000fe200078e00ff */
[----:B------:R-:W-:Y:S02]  /*3a70*/  IADD3 R11, -R4, RZ, RZ ;  /* 0x000000ff040b7210 */ /* 0x000fe40007ffe1ff */
[----:B------:R-:W-:Y:S01]  /*3a80*/  IADD3 R8, R6, 0x41, RZ ;  /* 0x0000004106087810 */ /* 0x000fe20007ffe0ff */
[----:B------:R-:W-:Y:S01]  /*3a90*/  IMAD.MOV R5, RZ, RZ, -R5 ;  /* 0x000000ffff057224 */ /* 0x000fe200078e0a05 */
[----:B------:R-:W-:Y:S01]  /*3aa0*/  ISETP.GE.AND P5, PT, R10, RZ, PT ;  /* 0x000000ff0a00720c */ /* 0x000fe20003fa6270 */
[C---:B------:R-:W-:Y:S01]  /*3ab0*/  IMAD R124, R0.reuse, R11, R124 ;  /* 0x0000000b007c7224 */ /* 0x040fe200078e027c */
[----:B------:R-:W-:Y:S01]  /*3ac0*/  @!P2 IADD3 R123, R123, -R0, RZ ;  /* 0x800000007b7ba210 */ /* 0x000fe20007ffe0ff */
[C---:B------:R-:W-:Y:S01]  /*3ad0*/  IMAD R67, R0.reuse, R5, R67 ;  /* 0x0000000500437224 */ /* 0x040fe200078e0243 */
[----:B------:R-:W-:Y:S01]  /*3ae0*/  IABS R44, R8 ;  /* 0x00000008002c7213 */ /* 0x000fe20000000000 */
[----:B------:R-:W-:Y:S01]  /*3af0*/  @!P3 IMAD.IADD R133, R133, 0x1, -R0 ;  /* 0x000000018585b824 */ /* 0x000fe200078e0a00 */
[----:B------:R-:W-:Y:S01]  /*3b00*/  ISETP.GT.U32.AND P2, PT, R0, R124, PT ;  /* 0x0000007c0000720c */ /* 0x000fe20003f44070 */
[----:B------:R-:W-:Y:S01]  /*3b10*/  VIADD R10, R6, 0x42 ;  /* 0x00000042060a7836 */ /* 0x000fe20000000000 */
[----:B------:R-:W-:Y:S01]  /*3b20*/  @!P6 IADD3 R131, -R131, RZ, RZ ;  /* 0x000000ff8383e210 */ /* 0x000fe20007ffe1ff */
[----:B------:R-:W-:Y:S01]  /*3b30*/  IMAD.HI.U32 R4, R3, R44, RZ ;  /* 0x0000002c03047227 */ /* 0x000fe200078e00ff */
[----:B------:R-:W-:-:S02]  /*3b40*/  ISETP.GT.U32.AND P6, PT, R0, R67, PT ;  /* 0x000000430000720c */ /* 0x000fc40003fc4070 */
[C---:B------:R-:W-:Y:S01]  /*3b50*/  ISETP.GT.U32.AND P3, PT, R0.reuse, R133, PT ;  /* 0x000000850000720c */ /* 0x040fe20003f64070 */
[----:B------:R-:W-:Y:S01]  /*3b60*/  IMAD.MOV R11, RZ, RZ, -R4 ;  /* 0x000000ffff0b7224 */ /* 0x000fe200078e0a04 */
[----:B------:R-:W-:Y:S01]  /*3b70*/  IABS R126, R10 ;  /* 0x0000000a007e7213 */ /* 0x000fe20000000000 */
[----:B------:R-:W-:Y:S01]  /*3b80*/  @!P5 IMAD.MOV R123, RZ, RZ, -R123 ;  /* 0x000000ffff7bd224 */ /* 0x000fe200078e0a7b */
[----:B------:R-:W-:Y:S01]  /*3b90*/  IABS R128, R14 ;  /* 0x0000000e00807213 */ /* 0x000fe20000000000 */
[----:B------:R-:W-:Y:S01]  /*3ba0*/  IMAD R44, R0, R11, R44 ;  /* 0x0000000b002c7224 */ /* 0x000fe200078e022c */
[----:B------:R-:W-:Y:S01]  /*3bb0*/  ISETP.GE.AND P5, PT, R8, RZ, PT ;  /* 0x000000ff0800720c */ /* 0x000fe20003fa6270 */
[----:B------:R-:W-:Y:S02]  /*3bc0*/  @!P2 IMAD.IADD R124, R124, 0x1, -R0 ;  /* 0x000000017c7ca824 */ /* 0x000fe400078e0a00 */
[----:B------:R-:W-:Y:S02]  /*3bd0*/  IMAD.HI.U32 R5, R3, R126, RZ ;  /* 0x0000007e03057227 */ /* 0x000fe400078e00ff */
[----:B------:R-:W-:-:S02]  /*3be0*/  @!P6 IADD3 R67, R67, -R0, RZ ;  /* 0x800000004343e210 */ /* 0x000fc40007ffe0ff */
[----:B------:R-:W-:Y:S01]  /*3bf0*/  ISETP.GT.U32.AND P2, PT, R0, R124, PT ;  /* 0x0000007c0000720c */ /* 0x000fe20003f44070 */
[----:B------:R-:W-:Y:S01]  /*3c00*/  @!P3 IMAD.IADD R133, R133, 0x1, -R0 ;  /* 0x000000018585b824 */ /* 0x000fe200078e0a00 */
[----:B------:R-:W-:Y:S01]  /*3c10*/  ISETP.GE.AND P3, PT, R10, RZ, PT ;  /* 0x000000ff0a00720c */ /* 0x000fe20003f66270 */
[----:B------:R-:W-:Y:S01]  /*3c20*/  IMAD.MOV R5, RZ, RZ, -R5 ;  /* 0x000000ffff057224 */ /* 0x000fe200078e0a05 */
[----:B------:R-:W-:Y:S01]  /*3c30*/  ISETP.GT.U32.AND P6, PT, R0, R67, PT ;  /* 0x000000430000720c */ /* 0x000fe20003fc4070 */
[----:B------:R-:W-:Y:S01]  /*3c40*/  IMAD.HI.U32 R8, R3, R130, RZ ;  /* 0x0000008203087227 */ /* 0x000fe200078e00ff */
[----:B------:R-:W-:-:S03]  /*3c50*/  IADD3 R10, R6, 0x43, RZ ;  /* 0x00000043060a7810 */ /* 0x000fc60007ffe0ff */
[----:B------:R-:W-:Y:S01]  /*3c60*/  IMAD R126, R0, R5, R126 ;  /* 0x00000005007e7224 */ /* 0x000fe200078e027e */
[----:B------:R-:W-:Y:S01]  /*3c70*/  IABS R100, R10 ;  /* 0x0000000a00647213 */ /* 0x000fe20000000000 */
[----:B------:R-:W-:-:S04]  /*3c80*/  IMAD.HI.U32 R5, R3, R68, RZ ;  /* 0x0000004403057227 */ /* 0x000fc800078e00ff */
[----:B------:R-:W-:Y:S02]  /*3c90*/  IMAD.HI.U32 R4, R3, R100, RZ ;  /* 0x0000006403047227 */ /* 0x000fe400078e00ff */
[----:B------:R-:W-:Y:S02]  /*3ca0*/  @!P6 IADD3 R67, R67, -R0, RZ ;  /* 0x800000004343e210 */ /* 0x000fe40007ffe0ff */
[----:B------:R-:W-:Y:S01]  /*3cb0*/  @!P2 IMAD.IADD R124, R124, 0x1, -R0 ;  /* 0x000000017c7ca824 */ /* 0x000fe200078e0a00 */
[C---:B------:R-:W-:Y:S01]  /*3cc0*/  ISETP.GT.U32.AND P2, PT, R0.reuse, R44, PT ;  /* 0x0000002c0000720c */ /* 0x040fe20003f44070 */
[----:B------:R-:W-:Y:S01]  /*3cd0*/  IMAD.MOV R11, RZ, RZ, -R4 ;  /* 0x000000ffff0b7224 */ /* 0x000fe200078e0a04 */
[----:B------:R-:W-:Y:S01]  /*3ce0*/  ISETP.GT.U32.AND P6, PT, R0, R126, PT ;  /* 0x0000007e0000720c */ /* 0x000fe20003fc4070 */
[----:B------:R-:W-:Y:S01]  /*3cf0*/  IMAD.HI.U32 R4, R3, R128, RZ ;  /* 0x0000008003047227 */ /* 0x000fe200078e00ff */
[----:B------:R-:W-:-:S03]  /*3d00*/  @!P4 IADD3 R124, -R124, RZ, RZ ;  /* 0x000000ff7c7cc210 */ /* 0x000fc60007ffe1ff */
[C---:B------:R-:W-:Y:S02]  /*3d10*/  IMAD R100, R0.reuse, R11, R100 ;  /* 0x0000000b00647224 */ /* 0x040fe400078e0264 */
[----:B------:R-:W-:Y:S02]  /*3d20*/  IMAD.MOV R11, RZ, RZ, -R4 ;  /* 0x000000ffff0b7224 */ /* 0x000fe400078e0a04 */
[----:B------:R-:W-:Y:S02]  /*3d30*/  IMAD.MOV R5, RZ, RZ, -R5 ;  /* 0x000000ffff057224 */ /* 0x000fe400078e0a05 */
[----:B------:R-:W-:Y:S01]  /*3d40*/  IMAD R128, R0, R11, R128 ;  /* 0x0000000b00807224 */ /* 0x000fe200078e0280 */
[----:B------:R-:W-:Y:S01]  /*3d50*/  @!P2 IADD3 R44, R44, -R0, RZ ;  /* 0x800000002c2ca210 */ /* 0x000fe20007ffe0ff */
[----:B------:R-:W-:Y:S01]  /*3d60*/  IMAD.HI.U32 R4, R3, R108, RZ ;  /* 0x0000006c03047227 */ /* 0x000fe200078e00ff */
[----:B------:R-:W-:Y:S02]  /*3d70*/  ISETP.GT.U32.AND P2, PT, R0, R100, PT ;  /* 0x000000640000720c */ /* 0x000fe40003f44070 */
[----:B------:R-:W-:Y:S01]  /*3d80*/  @!P6 IADD3 R126, R126, -R0, RZ ;  /* 0x800000007e7ee210 */ /* 0x000fe20007ffe0ff */
[C---:B------:R-:W-:Y:S01]  /*3d90*/  IMAD R68, R0.reuse, R5, R68 ;  /* 0x0000000500447224 */ /* 0x040fe200078e0244 */
[----:B------:R-:W-:Y:S01]  /*3da0*/  ISETP.GT.U32.AND P6, PT, R0, R128, PT ;  /* 0x000000800000720c */ /* 0x000fe20003fc4070 */
[----:B------:R-:W-:-:S02]  /*3db0*/  IMAD.MOV R5, RZ, RZ, -R4 ;  /* 0x000000ffff057224 */ /* 0x000fc400078e0a04 */
[----:B------:R-:W-:Y:S01]  /*3dc0*/  @!P1 IMAD.MOV R133, RZ, RZ, -R133 ;  /* 0x000000ffff859224 */ /* 0x000fe200078e0a85 */
[C---:B------:R-:W-:Y:S01]  /*3dd0*/  ISETP.GT.U32.AND P1, PT, R0.reuse, R126, PT ;  /* 0x0000007e0000720c */ /* 0x040fe20003f24070 */
[----:B------:R-:W-:Y:S01]  /*3de0*/  @!P0 IMAD.MOV R67, RZ, RZ, -R67 ;  /* 0x000000ffff438224 */ /* 0x000fe200078e0a43 */
[----:B------:R-:W-:Y:S01]  /*3df0*/  ISETP.GT.U32.AND P0, PT, R0, R68, PT ;  /* 0x000000440000720c */ /* 0x000fe20003f04070 */
[----:B------:R-:W-:Y:S02]  /*3e00*/  IMAD.MOV R11, RZ, RZ, -R8 ;  /* 0x000000ffff0b7224 */ /* 0x000fe400078e0a08 */
[----:B------:R-:W-:Y:S01]  /*3e10*/  @!P2 IADD3 R100, R100, -R0, RZ ;  /* 0x800000006464a210 */ /* 0x000fe20007ffe0ff */
[C---:B------:R-:W-:Y:S01]  /*3e20*/  IMAD R108, R0.reuse, R5, R108 ;  /* 0x00000005006c7224 */ /* 0x040fe200078e026c */
[----:B------:R-:W-:Y:S01]  /*3e30*/  ISETP.GT.U32.AND P2, PT, R0, R44, PT ;  /* 0x0000002c0000720c */ /* 0x000fe20003f44070 */
[----:B------:R-:W-:Y:S02]  /*3e40*/  VIADD R8, R6, 0x48 ;  /* 0x0000004806087836 */ /* 0x000fe40000000000 */
[----:B------:R-:W-:Y:S01]  /*3e50*/  @!P6 IMAD.IADD R128, R128, 0x1, -R0 ;  /* 0x000000018080e824 */ /* 0x000fe200078e0a00 */
[----:B------:R-:W-:Y:S01]  /*3e60*/  ISETP.GT.U32.AND P6, PT, R0, R100, PT ;  /* 0x000000640000720c */ /* 0x000fe20003fc4070 */
[----:B------:R-:W-:Y:S01]  /*3e70*/  IMAD.HI.U32 R5, R3, R31, RZ ;  /* 0x0000001f03057227 */ /* 0x000fe200078e00ff */
[----:B------:R-:W-:-:S02]  /*3e80*/  IABS R132, R8 ;  /* 0x0000000800847213 */ /* 0x000fc40000000000 */
[----:B------:R-:W-:Y:S01]  /*3e90*/  ISETP.GT.U32.AND P4, PT, R0, R128, PT ;  /* 0x000000800000720c */ /* 0x000fe20003f84070 */
[----:B------:R-:W-:Y:S01]  /*3ea0*/  IMAD.MOV R5, RZ, RZ, -R5 ;  /* 0x000000ffff057224 */ /* 0x000fe200078e0a05 */
[----:B------:R-:W-:Y:S01]  /*3eb0*/  @!P1 IADD3 R126, R126, -R0, RZ ;  /* 0x800000007e7e9210 */ /* 0x000fe20007ffe0ff */
[----:B------:R-:W-:Y:S01]  /*3ec0*/  IMAD.HI.U32 R4, R3, R132, RZ ;  /* 0x0000008403047227 */ /* 0x000fe200078e00ff */
[----:B------:R-:W-:-:S03]  /*3ed0*/  ISETP.GE.AND P1, PT, R10, RZ, PT ;  /* 0x000000ff0a00720c */ /* 0x000fc60003f26270 */
[--C-:B------:R-:W-:Y:S02]  /*3ee0*/  @!P2 IMAD.IADD R44, R44, 0x1, -R0.reuse ;  /* 0x000000012c2ca824 */ /* 0x100fe400078e0a00 */
[--C-:B------:R-:W-:Y:S01]  /*3ef0*/  @!P6 IMAD.IADD R100, R100, 0x1, -R0.reuse ;  /* 0x000000016464e824 */ /* 0x100fe200078e0a00 */
[----:B------:R-:W-:Y:S01]  /*3f00*/  ISETP.GT.U32.AND P6, PT, R0, R108, PT ;  /* 0x0000006c0000720c */ /* 0x000fe20003fc4070 */
[----:B------:R-:W-:Y:S01]  /*3f10*/  @!P0 IMAD.IADD R68, R68, 0x1, -R0 ;  /* 0x0000000144448824 */ /* 0x000fe200078e0a00 */
[----:B------:R-:W-:Y:S01]  /*3f20*/  @!P5 IADD3 R44, -R44, RZ, RZ ;  /* 0x000000ff2c2cd210 */ /* 0x000fe20007ffe1ff */
[----:B------:R-:W-:Y:S01]  /*3f30*/  IMAD R130, R0, R11, R130 ;  /* 0x0000000b00827224 */ /* 0x000fe200078e0282 */
[----:B------:R-:W-:Y:S01]  /*3f40*/  IADD3 R11, -R4, RZ, RZ ;  /* 0x000000ff040b7210 */ /* 0x000fe20007ffe1ff */
[----:B------:R-:W-:Y:S01]  /*3f50*/  @!P4 IMAD.IADD R128, R128, 0x1, -R0 ;  /* 0x000000018080c824 */ /* 0x000fe200078e0a00 */
[----:B------:R-:W-:Y:S01]  /*3f60*/  ISETP.GE.AND P4, PT, R14, RZ, PT ;  /* 0x000000ff0e00720c */ /* 0x000fe20003f86270 */
[C---:B------:R-:W-:Y:S01]  /*3f70*/  IMAD R31, R0.reuse, R5, R31 ;  /* 0x00000005001f7224 */ /* 0x040fe200078e021f */
[----:B------:R-:W-:Y:S01]  /*3f80*/  ISETP.GT.U32.AND P5, PT, R0, R68, PT ;  /* 0x000000440000720c */ /* 0x000fe20003fa4070 */
[----:B------:R-:W-:Y:S01]  /*3f90*/  VIADD R5, R6, 0x4a ;  /* 0x0000004a06057836 */ /* 0x000fe20000000000 */
[C---:B------:R-:W-:Y:S01]  /*3fa0*/  ISETP.GT.U32.AND P2, PT, R0.reuse, R130, PT ;  /* 0x000000820000720c */ /* 0x040fe20003f44070 */
[----:B------:R-:W-:Y:S01]  /*3fb0*/  IMAD R132, R0, R11, R132 ;  /* 0x0000000b00847224 */ /* 0x000fe200078e0284 */
[----:B------:R-:W-:Y:S01]  /*3fc0*/  @!P1 IADD3 R100, -R100, RZ, RZ ;  /* 0x000000ff64649210 */ /* 0x000fe20007ffe1ff */
[----:B------:R-:W-:Y:S01]  /*3fd0*/  @!P6 IMAD.IADD R108, R108, 0x1, -R0 ;  /* 0x000000016c6ce824 */ /* 0x000fe200078e0a00 */
[----:B------:R-:W-:Y:S01]  /*3fe0*/  IABS R69, R5 ;  /* 0x0000000500457213 */ /* 0x000fe20000000000 */
[----:B------:R-:W-:Y:S01]  /*3ff0*/  @!P3 IMAD.MOV R126, RZ, RZ, -R126 ;  /* 0x000000ffff7eb224 */ /* 0x000fe200078e0a7e */
[----:B------:R-:W-:Y:S01]  /*4000*/  ISETP.GT.U32.AND P1, PT, R0, R132, PT ;  /* 0x000000840000720c */ /* 0x000fe20003f24070 */
[----:B------:R-:W-:Y:S01]  /*4010*/  VIADD R10, R6, 0x4b ;  /* 0x0000004b060a7836 */ /* 0x000fe20000000000 */
[----:B------:R-:W-:Y:S01]  /*4020*/  ISETP.GT.U32.AND P6, PT, R0, R108, PT ;  /* 0x0000006c0000720c */ /* 0x000fe20003fc4070 */
[----:B------:R-:W-:Y:S01]  /*4030*/  @!P4 IMAD.MOV R128, RZ, RZ, -R128 ;  /* 0x000000ffff80c224 */ /* 0x000fe200078e0a80 */
[----:B------:R-:W-:Y:S01]  /*4040*/  ISETP.GE.AND P4, PT, R17, RZ, PT ;  /* 0x000000ff1100720c */ /* 0x000fe20003f86270 */
[----:B------:R-:W-:Y:S01]  /*4050*/  IMAD.HI.U32 R4, R3, R69, RZ ;  /* 0x0000004503047227 */ /* 0x000fe200078e00ff */
[----:B------:R-:W-:-:S02]  /*4060*/  ISETP.GE.AND P0, PT, R15, RZ, PT ;  /* 0x000000ff0f00720c */ /* 0x000fc40003f06270 */
[----:B------:R-:W-:Y:S01]  /*4070*/  @!P2 IADD3 R130, R130, -R0, RZ ;  /* 0x800000008282a210 */ /* 0x000fe20007ffe0ff */
[--C-:B------:R-:W-:Y:S01]  /*4080*/  @!P5 IMAD.IADD R68, R68, 0x1, -R0.reuse ;  /* 0x000000014444d824 */ /* 0x100fe200078e0a00 */
[----:B------:R-:W-:Y:S01]  /*4090*/  ISETP.GT.U32.AND P5, PT, R0, R31, PT ;  /* 0x0000001f0000720c */ /* 0x000fe20003fa4070 */
[----:B------:R-:W-:Y:S01]  /*40a0*/  VIADD R15, R6, 0x52 ;  /* 0x00000052060f7836 */ /* 0x000fe20000000000 */
[----:B------:R-:W-:Y:S01]  /*40b0*/  IADD3 R4, -R4, RZ, RZ ;  /* 0x000000ff04047210 */ /* 0x000fe20007ffe1ff */
[--C-:B------:R-:W-:Y:S01]  /*40c0*/  @!P1 IMAD.IADD R132, R132, 0x1, -R0.reuse ;  /* 0x0000000184849824 */ /* 0x100fe200078e0a00 */
[----:B------:R-:W-:Y:S01]  /*40d0*/  ISETP.GT.U32.AND P3, PT, R0, R130, PT ;  /* 0x000000820000720c */ /* 0x000fe20003f64070 */
[----:B------:R-:W-:Y:S01]  /*40e0*/  @!P6 IMAD.IADD R108, R108, 0x1, -R0 ;  /* 0x000000016c6ce824 */ /* 0x000fe200078e0a00 */
[----:B------:R-:W-:Y:S01]  /*40f0*/  ISETP.GE.AND P2, PT, R16, RZ, PT ;  /* 0x000000ff1000720c */ /* 0x000fe20003f46270 */
[C---:B------:R-:W-:Y:S01]  /*4100*/  IMAD R69, R0.reuse, R4, R69 ;  /* 0x0000000400457224 */ /* 0x040fe200078e0245 */
[----:B------:R-:W-:Y:S01]  /*4110*/  IABS R134, R10 ;  /* 0x0000000a00867213 */ /* 0x000fe20000000000 */
[----:B------:R-:W-:Y:S01]  /*4120*/  @!P4 IMAD.MOV R108, RZ, RZ, -R108 ;  /* 0x000000ffff6cc224 */ /* 0x000fe200078e0a6c */
[----:B------:R-:W-:Y:S01]  /*4130*/  ISETP.GE.AND P1, PT, R5, RZ, PT ;  /* 0x000000ff0500720c */ /* 0x000fe20003f26270 */
[----:B------:R-:W-:Y:S01]  /*4140*/  @!P0 IMAD.MOV R68, RZ, RZ, -R68 ;  /* 0x000000ffff448224 */ /* 0x000fe200078e0a44 */
[C---:B------:R-:W-:Y:S01]  /*4150*/  ISETP.GT.U32.AND P4, PT, R0.reuse, R69, PT ;  /* 0x000000450000720c */ /* 0x040fe20003f84070 */
[----:B------:R-:W-:Y:S01]  /*4160*/  @!P5 IMAD.IADD R31, R31, 0x1, -R0 ;  /* 0x000000011f1fd824 */ /* 0x000fe200078e0a00 */
[----:B------:R-:W-:Y:S01]  /*4170*/  ISETP.GT.U32.AND P0, PT, R0, R132, PT ;  /* 0x000000840000720c */ /* 0x000fe20003f04070 */
[----:B------:R-:W-:Y:S01]  /*4180*/  IMAD.HI.U32 R5, R3, R134, RZ ;  /* 0x0000008603057227 */ /* 0x000fe200078e00ff */
[----:B------:R-:W-:-:S02]  /*4190*/  ISETP.GE.AND P6, PT, R18, RZ, PT ;  /* 0x000000ff1200720c */ /* 0x000fc40003fc6270 */
[----:B------:R-:W-:Y:S01]  /*41a0*/  @!P3 IADD3 R130, R130, -R0, RZ ;  /* 0x800000008282b210 */ /* 0x000fe20007ffe0ff */
[----:B------:R-:W-:Y:S01]  /*41b0*/  VIADD R4, R6, 0x4c ;  /* 0x0000004c06047836 */ /* 0x000fe20000000000 */
[----:B------:R-:W-:Y:S01]  /*41c0*/  ISETP.GT.U32.AND P5, PT, R0, R31, PT ;  /* 0x0000001f0000720c */ /* 0x000fe20003fa4070 */
[----:B------:R-:W-:Y:S01]  /*41d0*/  VIADD R17, R6, 0x80 ;  /* 0x0000008006117836 */ /* 0x000fe20000000000 */
[----:B------:R-:W-:Y:S01]  /*41e0*/  IADD3 R5, -R5, RZ, RZ ;  /* 0x000000ff05057210 */ /* 0x000fe20007ffe1ff */
[----:B------:R-:W-:Y:S01]  /*41f0*/  @!P2 IMAD.MOV R130, RZ, RZ, -R130 ;  /* 0x000000ffff82a224 */ /* 0x000fe200078e0a82 */
[----:B------:R-:W-:Y:S01]  /*4200*/  ISETP.GE.AND P2, PT, R10, RZ, PT ;  /* 0x000000ff0a00720c */ /* 0x000fe20003f46270 */
[----:B------:R-:W-:Y:S01]  /*4210*/  VIADD R10, R6, 0x4e ;  /* 0x0000004e060a7836 */ /* 0x000fe20000000000 */
[----:B------:R-:W-:Y:S01]  /*4220*/  IABS R140, R4 ;  /* 0x00000004008c7213 */ /* 0x000fe20000000000 */
[----:B------:R-:W-:Y:S01]  /*4230*/  @!P4 IMAD.IADD R69, R69, 0x1, -R0 ;  /* 0x000000014545c824 */ /* 0x000fe200078e0a00 */
[----:B------:R-:W-:Y:S01]  /*4240*/  @!P0 IADD3 R132, R132, -R0, RZ ;  /* 0x8000000084848210 */ /* 0x000fe20007ffe0ff */
[----:B------:R-:W-:Y:S01]  /*4250*/  IMAD R134, R0, R5, R134 ;  /* 0x0000000500867224 */ /* 0x000fe200078e0286 */
[----:B------:R-:W-:Y:S01]  /*4260*/  ISETP.GE.AND P0, PT, R4, RZ, PT ;  /* 0x000000ff0400720c */ /* 0x000fe20003f06270 */
[----:B------:R-:W-:Y:S01]  /*4270*/  IMAD.HI.U32 R4, R3, R140, RZ ;  /* 0x0000008c03047227 */ /* 0x000fe200078e00ff */
[----:B------:R-:W-:-:S02]  /*4280*/  IABS R142, R10 ;  /* 0x0000000a008e7213 */ /* 0x000fc40000000000 */
[C---:B------:R-:W-:Y:S01]  /*4290*/  ISETP.GT.U32.AND P4, PT, R0.reuse, R69, PT ;  /* 0x000000450000720c */ /* 0x040fe20003f84070 */
[----:B------:R-:W-:Y:S01]  /*42a0*/  @!P5 IMAD.IADD R31, R31, 0x1, -R0 ;  /* 0x000000011f1fd824 */ /* 0x000fe200078e0a00 */
[----:B------:R-:W-:Y:S01]  /*42b0*/  ISETP.GT.U32.AND P5, PT, R0, R134, PT ;  /* 0x000000860000720c */ /* 0x000fe20003fa4070 */
[----:B------:R-:W-:Y:S01]  /*42c0*/  IMAD.MOV R11, RZ, RZ, -R4 ;  /* 0x000000ffff0b7224 */ /* 0x000fe200078e0a04 */
[----:B------:R-:W-:Y:S01]  /*42d0*/  ISETP.GE.AND P3, PT, R8, RZ, PT ;  /* 0x000000ff0800720c */ /* 0x000fe20003f66270 */
[----:B------:R-:W-:Y:S01]  /*42e0*/  IMAD.HI.U32 R8, R3, R142, RZ ;  /* 0x0000008e03087227 */ /* 0x000fe200078e00ff */
[C---:B------:R-:W-:Y:S02]  /*42f0*/  IADD3 R5, R6.reuse, 0x4d, RZ ;  /* 0x0000004d06057810 */ /* 0x040fe40007ffe0ff */
[----:B------:R-:W-:Y:S01]  /*4300*/  IADD3 R14, R6, 0x51, RZ ;  /* 0x00000051060e7810 */ /* 0x000fe20007ffe0ff */
[----:B------:R-:W-:Y:S01]  /*4310*/  IMAD R140, R0, R11, R140 ;  /* 0x0000000b008c7224 */ /* 0x000fe200078e028c */
[----:B------:R-:W-:Y:S01]  /*4320*/  IABS R135, R5 ;  /* 0x0000000500877213 */ /* 0x000fe20000000000 */
[----:B------:R-:W-:Y:S01]  /*4330*/  IMAD.MOV R11, RZ, RZ, -R8 ;  /* 0x000000ffff0b7224 */ /* 0x000fe200078e0a08 */
[----:B------:R-:W-:Y:S01]  /*4340*/  IADD3 R8, R6, 0x4f, RZ ;  /* 0x0000004f06087810 */ /* 0x000fe20007ffe0ff */
[----:B------:R-:W-:Y:S01]  /*4350*/  @!P4 IMAD.IADD R69, R69, 0x1, -R0 ;  /* 0x000000014545c824 */ /* 0x000fe200078e0a00 */
[C---:B------:R-:W-:Y:S01]  /*4360*/  ISETP.GT.U32.AND P4, PT, R0.reuse, R140, PT ;  /* 0x0000008c0000720c */ /* 0x040fe20003f84070 */
[----:B------:R-:W-:Y:S01]  /*4370*/  IMAD R142, R0, R11, R142 ;  /* 0x0000000b008e7224 */ /* 0x000fe200078e028e */
[----:B------:R-:W-:Y:S01]  /*4380*/  IABS R136, R8 ;  /* 0x0000000800887213 */ /* 0x000fe20000000000 */
[----:B------:R-:W-:Y:S01]  /*4390*/  @!P5 IMAD.IADD R134, R134, 0x1, -R0 ;  /* 0x000000018686d824 */ /* 0x000fe200078e0a00 */
[----:B------:R-:W-:Y:S01]  /*43a0*/  @!P3 IADD3 R132, -R132, RZ, RZ ;  /* 0x000000ff8484b210 */ /* 0x000fe20007ffe1ff */
[----:B------:R-:W-:Y:S01]  /*43b0*/  @!P1 IMAD.MOV R69, RZ, RZ, -R69 ;  /* 0x000000ffff459224 */ /* 0x000fe200078e0a45 */
[----:B------:R-:W-:Y:S01]  /*43c0*/  ISETP.GT.U32.AND P1, PT, R0, R142, PT ;  /* 0x0000008e0000720c */ /* 0x000fe20003f24070 */
[----:B------:R-:W-:Y:S01]  /*43d0*/  IMAD.HI.U32 R4, R3, R136, RZ ;  /* 0x0000008803047227 */ /* 0x000fe200078e00ff */
[----:B------:R-:W-:-:S02]  /*43e0*/  ISETP.GE.AND P3, PT, R5, RZ, PT ;  /* 0x000000ff0500720c */ /* 0x000fc40003f66270 */
[----:B------:R-:W-:Y:S01]  /*43f0*/  ISETP.GT.U32.AND P5, PT, R0, R134, PT ;  /* 0x000000860000720c */ /* 0x000fe20003fa4070 */
[----:B------:R-:W-:Y:S01]  /*4400*/  IMAD.HI.U32 R5, R3, R135, RZ ;  /* 0x0000008703057227 */ /* 0x000fe200078e00ff */
[----:B------:R-:W-:Y:S02]  /*4410*/  IABS R30, R14 ;  /* 0x0000000e001e7213 */ /* 0x000fe40000000000 */
[-C--:B------:R-:W-:Y:S01]  /*4420*/  @!P4 IADD3 R140, R140, -R0.reuse, RZ ;  /* 0x800000008c8cc210 */ /* 0x080fe20007ffe0ff */
[----:B------:R-:W-:Y:S01]  /*4430*/  @!P6 IMAD.MOV R31, RZ, RZ, -R31 ;  /* 0x000000ffff1fe224 */ /* 0x000fe200078e0a1f */
[----:B------:R-:W-:Y:S01]  /*4440*/  IADD3 R5, -R5, RZ, RZ ;  /* 0x000000ff05057210 */ /* 0x000fe20007ffe1ff */
[----:B------:R-:W-:Y:S01]  /*4450*/  IMAD.MOV R60, RZ, RZ, -R80 ;  /* 0x000000ffff3c7224 */ /* 0x000fe200078e0a50 */
[----:B------:R-:W-:Y:S01]  /*4460*/  ISETP.GE.AND P6, PT, R10, RZ, PT ;  /* 0x000000ff0a00720c */ /* 0x000fe20003fc6270 */
[----:B------:R-:W-:Y:S01]  /*4470*/  VIADD R10, R6, 0x50 ;  /* 0x00000050060a7836 */ /* 0x000fe20000000000 */
[----:B------:R-:W-:Y:S01]  /*4480*/  @!P1 IADD3 R142, R142, -R0, RZ ;  /* 0x800000008e8e9210 */ /* 0x000fe20007ffe0ff */
[----:B------:R-:W-:Y:S01]  /*4490*/  IMAD R135, R0, R5, R135 ;  /* 0x0000000500877224 */ /* 0x000fe200078e0287 */
[----:B------:R-:W-:Y:S01]  /*44a0*/  IADD3 R5, -R4, RZ, RZ ;  /* 0x000000ff04057210 */ /* 0x000fe20007ffe1ff */
[----:B------:R-:W-:Y:S01]  /*44b0*/  @!P5 IMAD.IADD R134, R134, 0x1, -R0 ;  /* 0x000000018686d824 */ /* 0x000fe200078e0a00 */
[C---:B------:R-:W-:Y:S01]  /*44c0*/  ISETP.GT.U32.AND P4, PT, R0.reuse, R140, PT ;  /* 0x0000008c0000720c */ /* 0x040fe20003f84070 */
[C---:B------:R-:W-:Y:S01]  /*44d0*/  IMAD R65, R0.reuse, R60, R65 ;  /* 0x0000003c00417224 */ /* 0x040fe200078e0241 */
[----:B------:R-:W-:Y:S01]  /*44e0*/  IABS R144, R10 ;  /* 0x0000000a00907213 */ /* 0x000fe20000000000 */
[C---:B------:R-:W-:Y:S01]  /*44f0*/  IMAD R136, R0.reuse, R5, R136 ;  /* 0x0000000500887224 */ /* 0x040fe200078e0288 */
[----:B------:R-:W-:Y:S01]  /*4500*/  IABS R137, R15 ;  /* 0x0000000f00897213 */ /* 0x000fe20000000000 */
[----:B------:R-:W-:Y:S01]  /*4510*/  IMAD.HI.U32 R5, R3, R30, RZ ;  /* 0x0000001e03057227 */ /* 0x000fe200078e00ff */
[----:B------:R-:W-:-:S02]  /*4520*/  ISETP.GT.U32.AND P1, PT, R0, R142, PT ;  /* 0x0000008e0000720c */ /* 0x000fc40003f24070 */
[----:B------:R-:W-:Y:S01]  /*4530*/  ISETP.GT.U32.AND P5, PT, R0, R135, PT ;  /* 0x000000870000720c */ /* 0x000fe20003fa4070 */
[----:B------:R-:W-:Y:S01]  /*4540*/  @!P2 IMAD.MOV R134, RZ, RZ, -R134 ;  /* 0x000000ffff86a224 */ /* 0x000fe200078e0a86 */
[----:B------:R-:W-:Y:S01]  /*4550*/  ISETP.GE.AND P2, PT, R8, RZ, PT ;  /* 0x000000ff0800720c */ /* 0x000fe20003f46270 */
[C---:B------:R-:W-:Y:S01]  /*4560*/  IMAD.HI.U32 R4, R3.reuse, R144, RZ ;  /* 0x0000009003047227 */ /* 0x040fe200078e00ff */
[----:B------:R-:W-:Y:S02]  /*4570*/  IADD3 R16, R6, 0x64, RZ ;  /* 0x0000006406107810 */ /* 0x000fe40007ffe0ff */
[----:B------:R-:W-:Y:S01]  /*4580*/  IABS R176, R17 ;  /* 0x0000001100b07213 */ /* 0x000fe20000000000 */
[----:B------:R-:W-:Y:S01]  /*4590*/  IMAD.HI.U32 R8, R3, R137, RZ ;  /* 0x0000008903087227 */ /* 0x000fe200078e00ff */
[----:B------:R-:W-:-:S03]  /*45a0*/  IABS R150, R16 ;  /* 0x0000001000967213 */ /* 0x000fc60000000000 */
[----:B------:R-:W-:Y:S02]  /*45b0*/  IMAD.MOV R5, RZ, RZ, -R5 ;  /* 0x000000ffff057224 */ /* 0x000fe400078e0a05 */
[----:B------:R-:W-:Y:S02]  /*45c0*/  IMAD.MOV R11, RZ, RZ, -R4 ;  /* 0x000000ffff0b7224 */ /* 0x000fe400078e0a04 */
[----:B------:R-:W-:Y:S02]  /*45d0*/  IMAD.MOV R8, RZ, RZ, -R8 ;  /* 0x000000ffff087224 */ /* 0x000fe400078e0a08 */
[----:B------:R-:W-:Y:S02]  /*45e0*/  IMAD R30, R0, R5, R30 ;  /* 0x00000005001e7224 */ /* 0x000fe400078e021e */
[----:B------:R-:W-:Y:S01]  /*45f0*/  @!P4 IMAD.IADD R140, R140, 0x1, -R0 ;  /* 0x000000018c8cc824 */ /* 0x000fe200078e0a00 */
[C---:B------:R-:W-:Y:S01]  /*4600*/  ISETP.GT.U32.AND P4, PT, R0.reuse, R136, PT ;  /* 0x000000880000720c */ /* 0x040fe20003f84070 */
[----:B------:R-:W-:-:S02]  /*4610*/  IMAD R144, R0, R11, R144 ;  /* 0x0000000b00907224 */ /* 0x000fc400078e0290 */
[----:B------:R-:W-:Y:S02]  /*4620*/  IMAD R137, R0, R8, R137 ;  /* 0x0000000800897224 */ /* 0x000fe400078e0289 */
[----:B------:R-:W-:Y:S01]  /*4630*/  @!P1 IMAD.IADD R142, R142, 0x1, -R0 ;  /* 0x000000018e8e9824 */ /* 0x000fe200078e0a00 */
[C---:B------:R-:W-:Y:S01]  /*4640*/  ISETP.GT.U32.AND P1, PT, R0.reuse, R30, PT ;  /* 0x0000001e0000720c */ /* 0x040fe20003f24070 */
[----:B------:R-:W-:Y:S01]  /*4650*/  @!P0 IMAD.MOV R140, RZ, RZ, -R140 ;  /* 0x000000ffff8c8224 */ /* 0x000fe200078e0a8c */
[C---:B------:R-:W-:Y:S01]  /*4660*/  ISETP.GT.U32.AND P0, PT, R0.reuse, R144, PT ;  /* 0x000000900000720c */ /* 0x040fe20003f04070 */
[----:B------:R-:W-:Y:S01]  /*4670*/  @!P6 IMAD.MOV R142, RZ, RZ, -R142 ;  /* 0x000000ffff8ee224 */ /* 0x000fe200078e0a8e */
[----:B------:R-:W-:Y:S01]  /*4680*/  ISETP.GT.U32.AND P6, PT, R0, R137, PT ;  /* 0x000000890000720c */ /* 0x000fe20003fc4070 */
[C---:B------:R-:W-:Y:S02]  /*4690*/  VIADD R5, R6.reuse, 0x53 ;  /* 0x0000005306057836 */ /* 0x040fe40000000000 */
[----:B------:R-:W-:Y:S01]  /*46a0*/  VIADD R8, R6, 0x54 ;  /* 0x0000005406087836 */ /* 0x000fe20000000000 */
[----:B------:R-:W-:Y:S01]  /*46b0*/  @!P4 IADD3 R136, R136, -R0, RZ ;  /* 0x800000008888c210 */ /* 0x000fe20007ffe0ff */
[----:B------:R-:W-:Y:S01]  /*46c0*/  @!P5 IMAD.IADD R135, R135, 0x1, -R0 ;  /* 0x000000018787d824 */ /* 0x000fe200078e0a00 */
[----:B------:R-:W-:Y:S01]  /*46d0*/  IABS R146, R5 ;  /* 0x0000000500927213 */ /* 0x000fe20000000000 */
[C---:B------:R-:W-:Y:S01]  /*46e0*/  VIADD R242, R6.reuse, 0x1ea ;  /* 0x000001ea06f27836 */ /* 0x040fe20000000000 */
[----:B------:R-:W-:Y:S01]  /*46f0*/  IABS R138, R8 ;  /* 0x00000008008a7213 */ /* 0x000fe20000000000 */
[----:B-1----:R-:W-:Y:S01]  /*4700*/  VIADD R252, R6, 0x1f9 ;  /* 0x000001f906fc7836 */ /* 0x002fe20000000000 */
[----:B------:R-:W-:Y:S01]  /*4710*/  @!P1 IADD3 R30, R30, -R0, RZ ;  /* 0x800000001e1e9210 */ /* 0x000fe20007ffe0ff */
[----:B------:R-:W-:Y:S01]  /*4720*/  IMAD.HI.U32 R4, R3, R146, RZ ;  /* 0x0000009203047227 */ /* 0x000fe200078e00ff */
[----:B------:R-:W-:-:S02]  /*4730*/  ISETP.GT.U32.AND P4, PT, R0, R136, PT ;  /* 0x000000880000720c */ /* 0x000fc40003f84070 */
[----:B------:R-:W-:Y:S01]  /*4740*/  ISETP.GT.U32.AND P5, PT, R0, R135, PT ;  /* 0x000000870000720c */ /* 0x000fe20003fa4070 */
[--C-:B------:R-:W-:Y:S01]  /*4750*/  @!P0 IMAD.IADD R144, R144, 0x1, -R0.reuse ;  /* 0x0000000190908824 */ /* 0x100fe200078e0a00 */
[----:B------:R-:W-:Y:S01]  /*4760*/  ISETP.GE.AND P0, PT, R5, RZ, PT ;  /* 0x000000ff0500720c */ /* 0x000fe20003f06270 */
[----:B------:R-:W-:Y:S01]  /*4770*/  @!P6 IMAD.IADD R137, R137, 0x1, -R0 ;  /* 0x000000018989e824 */ /* 0x000fe200078e0a00 */
[C---:B------:R-:W-:Y:S01]  /*4780*/  ISETP.GT.U32.AND P6, PT, R0.reuse, R30, PT ;  /* 0x0000001e0000720c */ /* 0x040fe20003fc4070 */
[----:B------:R-:W-:Y:S01]  /*4790*/  IMAD.MOV R5, RZ, RZ, -R4 ;  /* 0x000000ffff057224 */ /* 0x000fe200078e0a04 */
[----:B------:R-:W-:Y:S01]  /*47a0*/  ISETP.GT.U32.AND P1, PT, R0, R144, PT ;  /* 0x000000900000720c */ /* 0x000fe20003f24070 */
[----:B------:R-:W-:Y:S01]  /*47b0*/  IMAD.HI.U32 R4, R3, R138, RZ ;  /* 0x0000008a03047227 */ /* 0x000fe200078e00ff */
[----:B------:R-:W-:-:S03]  /*47c0*/  IABS R248, R252 ;  /* 0x000000fc00f87213 */ /* 0x000fc60000000000 */
[----:B------:R-:W-:Y:S01]  /*47d0*/  IMAD R146, R0, R5, R146 ;  /* 0x0000000500927224 */ /* 0x000fe200078e0292 */
[-C--:B------:R-:W-:Y:S01]  /*47e0*/  @!P4 IADD3 R136, R136, -R0.reuse, RZ ;  /* 0x800000008888c210 */ /* 0x080fe20007ffe0ff */
[----:B------:R-:W-:Y:S01]  /*47f0*/  IMAD.MOV R5, RZ, RZ, -R4 ;  /* 0x000000ffff057224 */ /* 0x000fe200078e0a04 */
[----:B------:R-:W-:Y:S01]  /*4800*/  @!P5 IADD3 R135, R135, -R0, RZ ;  /* 0x800000008787d210 */ /* 0x000fe20007ffe0ff */
[----:B------:R-:W-:Y:S01]  /*4810*/  IMAD.HI.U32 R249, R3, R248, RZ ;  /* 0x000000f803f97227 */ /* 0x000fe200078e00ff */
[----:B------:R-:W-:Y:S02]  /*4820*/  ISETP.GE.AND P5, PT, R10, RZ, PT ;  /* 0x000000ff0a00720c */ /* 0x000fe40003fa6270 */
[----:B------:R-:W-:Y:S01]  /*4830*/  @!P3 IADD3 R135, -R135, RZ, RZ ;  /* 0x000000ff8787b210 */ /* 0x000fe20007ffe1ff */
[----:B------:R-:W-:Y:S01]  /*4840*/  IMAD R138, R0, R5, R138 ;  /* 0x00000005008a7224 */ /* 0x000fe200078e028a */
[----:B------:R-:W-:Y:S01]  /*4850*/  ISETP.GE.AND P3, PT, R14, RZ, PT ;  /* 0x000000ff0e00720c */ /* 0x000fe20003f66270 */
[----:B------:R-:W-:Y:S01]  /*4860*/  @!P6 IMAD.IADD R30, R30, 0x1, -R0 ;  /* 0x000000011e1ee824 */ /* 0x000fe200078e0a00 */
[----:B------:R-:W-:Y:S01]  /*4870*/  IADD3 R10, R6, 0x55, RZ ;  /* 0x00000055060a7810 */ /* 0x000fe20007ffe0ff */
[----:B------:R-:W-:Y:S01]  /*4880*/  @!P2 IMAD.MOV R136, RZ, RZ, -R136 ;  /* 0x000000ffff88a224 */ /* 0x000fe200078e0a88 */
[----:B------:R-:W-:Y:S01]  /*4890*/  ISETP.GT.U32.AND P6, PT, R0, R138, PT ;  /* 0x0000008a0000720c */ /* 0x000fe20003fc4070 */
[----:B------:R-:W-:Y:S01]  /*48a0*/  VIADD R14, R6, 0x56 ;  /* 0x00000056060e7836 */ /* 0x000fe20000000000 */
[----:B------:R-:W-:Y:S01]  /*48b0*/  ISETP.GT.U32.AND P2, PT, R0, R137, PT ;  /* 0x000000890000720c */ /* 0x000fe20003f44070 */
[----:B------:R-:W-:Y:S01]  /*48c0*/  @!P1 IMAD.IADD R144, R144, 0x1, -R0 ;  /* 0x0000000190909824 */ /* 0x000fe200078e0a00 */
[----:B------:R-:W-:-:S02]  /*48d0*/  IABS R148, R10 ;  /* 0x0000000a00947213 */ /* 0x000fc40000000000 */
[----:B------:R-:W-:Y:S01]  /*48e0*/  ISETP.GE.AND P4, PT, R15, RZ, PT ;  /* 0x000000ff0f00720c */ /* 0x000fe20003f86270 */
[----:B------:R-:W-:Y:S01]  /*48f0*/  @!P5 IMAD.MOV R144, RZ, RZ, -R144 ;  /* 0x000000ffff90d224 */ /* 0x000fe200078e0a90 */
[----:B------:R-:W-:Y:S01]  /*4900*/  IADD3 R15, R6, 0x57, RZ ;  /* 0x00000057060f7810 */ /* 0x000fe20007ffe0ff */
[C---:B------:R-:W-:Y:S01]  /*4910*/  IMAD.HI.U32 R4, R3.reuse, R148, RZ ;  /* 0x0000009403047227 */ /* 0x040fe200078e00ff */
[----:B------:R-:W-:Y:S02]  /*4920*/  IABS R139, R14 ;  /* 0x0000000e008b7213 */ /* 0x000fe40000000000 */
[----:B------:R-:W-:Y:S01]  /*4930*/  IABS R101, R15 ;  /* 0x0000000f00657213 */ /* 0x000fe20000000000 */
[----:B------:R-:W-:Y:S01]  /*4940*/  @!P6 IMAD.IADD R138, R138, 0x1, -R0 ;  /* 0x000000018a8ae824 */ /* 0x000fe200078e0a00 */
[----:B------:R-:W-:Y:S01]  /*4950*/  ISETP.GT.U32.AND P1, PT, R0, R146, PT ;  /* 0x000000920000720c */ /* 0x000fe20003f24070 */
[----:B------:R-:W-:Y:S01]  /*4960*/  IMAD.HI.U32 R5, R3, R139, RZ ;  /* 0x0000008b03057227 */ /* 0x000fe200078e00ff */
[----:B------:R-:W-:-:S02]  /*4970*/  @!P2 IADD3 R137, R137, -R0, RZ ;  /* 0x800000008989a210 */ /* 0x000fc40007ffe0ff */
[----:B------:R-:W-:Y:S01]  /*4980*/  ISETP.GE.AND P2, PT, R8, RZ, PT ;  /* 0x000000ff0800720c */ /* 0x000fe20003f46270 */
[----:B------:R-:W-:Y:S01]  /*4990*/  IMAD.MOV R11, RZ, RZ, -R4 ;  /* 0x000000ffff0b7224 */ /* 0x000fe200078e0a04 */
[----:B------:R-:W-:Y:S01]  /*49a0*/  IADD3 R5, -R5, RZ, RZ ;  /* 0x000000ff05057210 */ /* 0x000fe20007ffe1ff */
[----:B------:R-:W-:Y:S01]  /*49b0*/  IMAD.HI.U32 R8, R3, R101, RZ ;  /* 0x0000006503087227 */ /* 0x000fe200078e00ff */
[C---:B------:R-:W-:Y:S02]  /*49c0*/  ISETP.GT.U32.AND P6, PT, R0.reuse, R138, PT ;  /* 0x0000008a0000720c */ /* 0x040fe40003fc4070 */
[----:B------:R-:W-:Y:S01]  /*49d0*/  @!P4 IADD3 R137, -R137, RZ, RZ ;  /* 0x000000ff8989c210 */ /* 0x000fe20007ffe1ff */
[----:B------:R-:W-:Y:S01]  /*49e0*/  IMAD R148, R0, R11, R148 ;  /* 0x0000000b00947224 */ /* 0x000fe200078e0294 */
[----:B------:R-:W-:Y:S01]  /*49f0*/  IADD3 R8, -R8, RZ, RZ ;  /* 0x000000ff08087210 */ /* 0x000fe20007ffe1ff */
[C---:B------:R-:W-:Y:S02]  /*4a00*/  IMAD R139, R0.reuse, R5, R139 ;  /* 0x00000005008b7224 */ /* 0x040fe400078e028b */
[----:B------:R-:W-:Y:S01]  /*4a10*/  @!P3 IMAD.MOV R30, RZ, RZ, -R30 ;  /* 0x000000ffff1eb224 */ /* 0x000fe200078e0a1e */
[C---:B------:R-:W-:Y:S01]  /*4a20*/  ISETP.GT.U32.AND P3, PT, R0.reuse, R148, PT ;  /* 0x000000940000720c */ /* 0x040fe20003f64070 */
[C---:B------:R-:W-:Y:S01]  /*4a30*/  IMAD R101, R0.reuse, R8, R101 ;  /* 0x0000000800657224 */ /* 0x040fe200078e0265 */
[----:B------:R-:W-:Y:S01]  /*4a40*/  ISETP.GT.U32.AND P4, PT, R0, R139, PT ;  /* 0x0000008b0000720c */ /* 0x000fe20003f84070 */
[----:B------:R-:W-:-:S02]  /*4a50*/  VIADD R8, R6, 0x58 ;  /* 0x0000005806087836 */ /* 0x000fc40000000000 */
[----:B------:R-:W-:Y:S01]  /*4a60*/  @!P6 IADD3 R138, R138, -R0, RZ ;  /* 0x800000008a8ae210 */ /* 0x000fe20007ffe0ff */
[----:B------:R-:W-:Y:S01]  /*4a70*/  @!P1 IMAD.IADD R146, R146, 0x1, -R0 ;  /* 0x0000000192929824 */ /* 0x000fe200078e0a00 */
[----:B------:R-:W-:Y:S01]  /*4a80*/  ISETP.GT.U32.AND P6, PT, R0, R101, PT ;  /* 0x000000650000720c */ /* 0x000fe20003fc4070 */
[----:B------:R-:W-:Y:S01]  /*4a90*/  VIADD R11, R6, 0x5a ;  /* 0x0000005a060b7836 */ /* 0x000fe20000000000 */
[----:B------:R-:W-:Y:S01]  /*4aa0*/  ISETP.GE.AND P1, PT, R10, RZ, PT ;  /* 0x000000ff0a00720c */ /* 0x000fe20003f26270 */
[----:B------:R-:W-:Y:S01]  /*4ab0*/  VIADD R10, R6, 0x59 ;  /* 0x00000059060a7836 */ /* 0x000fe20000000000 */
[----:B------:R-:W-:Y:S01]  /*4ac0*/  IABS R141, R8 ;  /* 0x00000008008d7213 */ /* 0x000fe20000000000 */
[----:B------:R-:W-:Y:S01]  /*4ad0*/  @!P2 IMAD.MOV R138, RZ, RZ, -R138 ;  /* 0x000000ffff8aa224 */ /* 0x000fe200078e0a8a */
[----:B------:R-:W-:Y:S01]  /*4ae0*/  ISETP.GT.U32.AND P5, PT, R0, R146, PT ;  /* 0x000000920000720c */ /* 0x000fe20003fa4070 */
[----:B------:R-:W-:Y:S01]  /*4af0*/  @!P3 IMAD.IADD R148, R148, 0x1, -R0 ;  /* 0x000000019494b824 */ /* 0x000fe200078e0a00 */
[----:B------:R-:W-:Y:S01]  /*4b00*/  @!P4 IADD3 R139, R139, -R0, RZ ;  /* 0x800000008b8bc210 */ /* 0x000fe20007ffe0ff */
[----:B------:R-:W-:Y:S01]  /*4b10*/  IMAD.HI.U32 R4, R3, R141, RZ ;  /* 0x0000008d03047227 */ /* 0x000fe200078e00ff */
[----:B------:R-:W-:-:S02]  /*4b20*/  IABS R29, R10 ;  /* 0x0000000a001d7213 */ /* 0x000fc40000000000 */
[C---:B------:R-:W-:Y:S01]  /*4b30*/  ISETP.GT.U32.AND P4, PT, R0.reuse, R148, PT ;  /* 0x000000940000720c */ /* 0x040fe20003f84070 */
[----:B------:R-:W-:Y:S01]  /*4b40*/  @!P6 IMAD.IADD R101, R101, 0x1, -R0 ;  /* 0x000000016565e824 */ /* 0x000fe200078e0a00 */
[----:B------:R-:W-:Y:S01]  /*4b50*/  ISETP.GT.U32.AND P6, PT, R0, R139, PT ;  /* 0x0000008b0000720c */ /* 0x000fe20003fc4070 */
[----:B------:R-:W-:Y:S01]  /*4b60*/  IMAD.MOV R5, RZ, RZ, -R4 ;  /* 0x000000ffff057224 */ /* 0x000fe200078e0a04 */
[----:B------:R-:W-:Y:S01]  /*4b70*/  IABS R70, R11 ;  /* 0x0000000b00467213 */ /* 0x000fe20000000000 */
[----:B------:R-:W-:Y:S01]  /*4b80*/  IMAD.HI.U32 R4, R3, R29, RZ ;  /* 0x0000001d03047227 */ /* 0x000fe200078e00ff */
[----:B------:R-:W-:-:S03]  /*4b90*/  ISETP.GE.AND P3, PT, R15, RZ, PT ;  /* 0x000000ff0f00720c */ /* 0x000fc60003f66270 */
[----:B------:R-:W-:Y:S02]  /*4ba0*/  IMAD R141, R0, R5, R141 ;  /* 0x00000005008d7224 */ /* 0x000fe400078e028d */
[----:B------:R-:W-:Y:S02]  /*4bb0*/  IMAD.MOV R4, RZ, RZ, -R4 ;  /* 0x000000ffff047224 */ /* 0x000fe400078e0a04 */
[----:B------:R-:W-:Y:S01]  /*4bc0*/  @!P4 IADD3 R148, R148, -R0, RZ ;  /* 0x800000009494c210 */ /* 0x000fe20007ffe0ff */
[--C-:B------:R-:W-:Y:S01]  /*4bd0*/  @!P5 IMAD.IADD R146, R146, 0x1, -R0.reuse ;  /* 0x000000019292d824 */ /* 0x100fe200078e0a00 */
[C---:B------:R-:W-:Y:S01]  /*4be0*/  ISETP.GT.U32.AND P4, PT, R0.reuse, R141, PT ;  /* 0x0000008d0000720c */ /* 0x040fe20003f84070 */
[----:B------:R-:W-:Y:S01]  /*4bf0*/  IMAD R29, R0, R4, R29 ;  /* 0x00000004001d7224 */ /* 0x000fe200078e021d */
[----:B------:R-:W-:Y:S01]  /*4c00*/  ISETP.GE.AND P5, PT, R14, RZ, PT ;  /* 0x000000ff0e00720c */ /* 0x000fe20003fa6270 */
[----:B------:R-:W-:Y:S01]  /*4c10*/  @!P6 IMAD.IADD R139, R139, 0x1, -R0 ;  /* 0x000000018b8be824 */ /* 0x000fe200078e0a00 */
[----:B------:R-:W-:Y:S01]  /*4c20*/  @!P0 IADD3 R146, -R146, RZ, RZ ;  /* 0x000000ff92928210 */ /* 0x000fe20007ffe1ff */
[----:B------:R-:W-:Y:S01]  /*4c30*/  VIADD R14, R6, 0x5b ;  /* 0x0000005b060e7836 */ /* 0x000fe20000000000 */
[C---:B------:R-:W-:Y:S01]  /*4c40*/  ISETP.GT.U32.AND P6, PT, R0.reuse, R29, PT ;  /* 0x0000001d0000720c */ /* 0x040fe20003fc4070 */
[----:B------:R-:W-:Y:S01]  /*4c50*/  IMAD.HI.U32 R4, R3, R70, RZ ;  /* 0x0000004603047227 */ /* 0x000fe200078e00ff */
[----:B------:R-:W-:-:S02]  /*4c60*/  ISETP.GT.U32.AND P0, PT, R0, R101, PT ;  /* 0x000000650000720c */ /* 0x000fc40003f04070 */
[----:B------:R-:W-:Y:S01]  /*4c70*/  IABS R143, R14 ;  /* 0x0000000e008f7213 */ /* 0x000fe20000000000 */
[----:B------:R-:W-:Y:S01]  /*4c80*/  IMAD.MOV R5, RZ, RZ, -R4 ;  /* 0x000000ffff057224 */ /* 0x000fe200078e0a04 */
[----:B------:R-:W-:Y:S01]  /*4c90*/  @!P1 IADD3 R148, -R148, RZ, RZ ;  /* 0x000000ff94949210 */ /* 0x000fe20007ffe1ff */
[----:B------:R-:W-:Y:S01]  /*4ca0*/  @!P4 IMAD.IADD R141, R141, 0x1, -R0 ;  /* 0x000000018d8dc824 */ /* 0x000fe200078e0a00 */
[----:B------:R-:W-:Y:S01]  /*4cb0*/  ISETP.GE.AND P4, PT, R10, RZ, PT ;  /* 0x000000ff0a00720c */ /* 0x000fe20003f86270 */
[----:B------:R-:W-:Y:S01]  /*4cc0*/  IMAD.HI.U32 R4, R3, R143, RZ ;  /* 0x0000008f03047227 */ /* 0x000fe200078e00ff */
[----:B------:R-:W-:-:S03]  /*4cd0*/  IADD3 R10, R6, 0x5f, RZ ;  /* 0x0000005f060a7810 */ /* 0x000fc60007ffe0ff */
[----:B------:R-:W-:Y:S01]  /*4ce0*/  @!P6 IMAD.IADD R29, R29, 0x1, -R0 ;  /* 0x000000011d1de824 */ /* 0x000fe200078e0a00 */
[C---:B------:R-:W-:Y:S01]  /*4cf0*/  ISETP.GT.U32.AND P6, PT, R0.reuse, R141, PT ;  /* 0x0000008d0000720c */ /* 0x040fe20003fc4070 */
[----:B------:R-:W-:Y:S01]  /*4d00*/  IMAD R70, R0, R5, R70 ;  /* 0x0000000500467224 */ /* 0x000fe200078e0246 */
[----:B------:R-:W-:Y:S01]  /*4d10*/  IADD3 R5, -R4, RZ, RZ ;  /* 0x000000ff04057210 */ /* 0x000fe20007ffe1ff */
[----:B------:R-:W-:Y:S01]  /*4d20*/  VIADD R15, R6, 0x5c ;  /* 0x0000005c060f7836 */ /* 0x000fe20000000000 */
[C---:B------:R-:W-:Y:S01]  /*4d30*/  ISETP.GT.U32.AND P1, PT, R0.reuse, R29, PT ;  /* 0x0000001d0000720c */ /* 0x040fe20003f24070 */
[----:B------:R-:W-:Y:S01]  /*4d40*/  @!P5 IMAD.MOV R139, RZ, RZ, -R139 ;  /* 0x000000ffff8bd224 */ /* 0x000fe200078e0a8b */
[C---:B------:R-:W-:Y:S01]  /*4d50*/  ISETP.GT.U32.AND P2, PT, R0.reuse, R70, PT ;  /* 0x000000460000720c */ /* 0x040fe20003f44070 */
[----:B------:R-:W-:Y:S01]  /*4d60*/  IMAD R143, R0, R5, R143 ;  /* 0x00000005008f7224 */ /* 0x000fe200078e028f */
[----:B------:R-:W-:Y:S02]  /*4d70*/  IABS R107, R15 ;  /* 0x0000000f006b7213 */ /* 0x000fe40000000000 */
[----:B------:R-:W-:-:S02]  /*4d80*/  @!P0 IADD3 R101, R101, -R0, RZ ;  /* 0x8000000065658210 */ /* 0x000fc40007ffe0ff */
[----:B------:R-:W-:Y:S01]  /*4d90*/  ISETP.GE.AND P0, PT, R8, RZ, PT ;  /* 0x000000ff0800720c */ /* 0x000fe20003f06270 */
[----:B------:R-:W-:Y:S01]  /*4da0*/  @!P6 IMAD.IADD R141, R141, 0x1, -R0 ;  /* 0x000000018d8de824 */ /* 0x000fe200078e0a00 */
[----:B------:R-:W-:Y:S01]  /*4db0*/  ISETP.GT.U32.AND P6, PT, R0, R143, PT ;  /* 0x0000008f0000720c */ /* 0x000fe20003fc4070 */
[----:B------:R-:W-:Y:S01]  /*4dc0*/  IMAD.HI.U32 R4, R3, R107, RZ ;  /* 0x0000006b03047227 */ /* 0x000fe200078e00ff */
[----:B------:R-:W-:Y:S02]  /*4dd0*/  IADD3 R5, R6, 0x5d, RZ ;  /* 0x0000005d06057810 */ /* 0x000fe40007ffe0ff */
[----:B------:R-:W-:Y:S01]  /*4de0*/  @!P1 IADD3 R29, R29, -R0, RZ ;  /* 0x800000001d1d9210 */ /* 0x000fe20007ffe0ff */
[----:B------:R-:W-:Y:S01]  /*4df0*/  IMAD.MOV R4, RZ, RZ, -R4 ;  /* 0x000000ffff047224 */ /* 0x000fe200078e0a04 */
[----:B------:R-:W-:Y:S01]  /*4e00*/  IABS R145, R5 ;  /* 0x0000000500917213 */ /* 0x000fe20000000000 */
[--C-:B------:R-:W-:Y:S01]  /*4e10*/  @!P2 IMAD.IADD R70, R70, 0x1, -R0.reuse ;  /* 0x000000014646a824 */ /* 0x100fe200078e0a00 */
[----:B------:R-:W-:Y:S01]  /*4e20*/  ISETP.GE.AND P5, PT, R11, RZ, PT ;  /* 0x000000ff0b00720c */ /* 0x000fe20003fa6270 */
[C---:B------:R-:W-:Y:S01]  /*4e30*/  IMAD R107, R0.reuse, R4, R107 ;  /* 0x00000004006b7224 */ /* 0x040fe200078e026b */
[----:B------:R-:W-:Y:S01]  /*4e40*/  IABS R147, R10 ;  /* 0x0000000a00937213 */ /* 0x000fe20000000000 */
[----:B------:R-:W-:Y:S01]  /*4e50*/  @!P4 IMAD.MOV R29, RZ, RZ, -R29 ;  /* 0x000000ffff1dc224 */ /* 0x000fe200078e0a1d */
[----:B------:R-:W-:Y:S01]  /*4e60*/  @!P0 IADD3 R141, -R141, RZ, RZ ;  /* 0x000000ff8d8d8210 */ /* 0x000fe20007ffe1ff */
[----:B------:R-:W-:Y:S01]  /*4e70*/  @!P6 IMAD.IADD R143, R143, 0x1, -R0 ;  /* 0x000000018f8fe824 */ /* 0x000fe200078e0a00 */
[C---:B------:R-:W-:Y:S01]  /*4e80*/  ISETP.GT.U32.AND P6, PT, R0.reuse, R70, PT ;  /* 0x000000460000720c */ /* 0x040fe20003fc4070 */
[----:B------:R-:W-:Y:S01]  /*4e90*/  IMAD.HI.U32 R4, R3, R145, RZ ;  /* 0x0000009103047227 */ /* 0x000fe200078e00ff */
[----:B------:R-:W-:-:S02]  /*4ea0*/  ISETP.GT.U32.AND P4, PT, R0, R107, PT ;  /* 0x0000006b0000720c */ /* 0x000fc40003f84070 */
[----:B------:R-:W-:Y:S01]  /*4eb0*/  ISETP.GT.U32.AND P0, PT, R0, R143, PT ;  /* 0x0000008f0000720c */ /* 0x000fe20003f04070 */
[----:B------:R-:W-:Y:S01]  /*4ec0*/  VIADD R8, R6, 0x5e ;  /* 0x0000005e06087836 */ /* 0x000fe20000000000 */
[----:B------:R-:W-:Y:S01]  /*4ed0*/  ISETP.GE.AND P2, PT, R5, RZ, PT ;  /* 0x000000ff0500720c */ /* 0x000fe20003f46270 */
[----:B------:R-:W-:Y:S01]  /*4ee0*/  IMAD.MOV R4, RZ, RZ, -R4 ;  /* 0x000000ffff047224 */ /* 0x000fe200078e0a04 */
[----:B------:R-:W-:Y:S01]  /*4ef0*/  ISETP.GE.AND P1, PT, R15, RZ, PT ;  /* 0x000000ff0f00720c */ /* 0x000fe20003f26270 */
[----:B------:R-:W-:Y:S01]  /*4f00*/  @!P3 IMAD.MOV R101, RZ, RZ, -R101 ;  /* 0x000000ffff65b224 */ /* 0x000fe200078e0a65 */
[----:B------:R-:W-:Y:S01]  /*4f10*/  IABS R73, R8 ;  /* 0x0000000800497213 */ /* 0x000fe20000000000 */
[----:B------:R-:W-:Y:S01]  /*4f20*/  IMAD R145, R0, R4, R145 ;  /* 0x0000000400917224 */ /* 0x000fe200078e0291 */
[----:B------:R-:W-:Y:S01]  /*4f30*/  ISETP.GE.AND P3, PT, R14, RZ, PT ;  /* 0x000000ff0e00720c */ /* 0x000fe20003f66270 */
[----:B------:R-:W-:Y:S01]  /*4f40*/  IMAD.HI.U32 R5, R3, R147, RZ ;  /* 0x0000009303057227 */ /* 0x000fe200078e00ff */
[----:B------:R-:W-:-:S02]  /*4f50*/  @!P6 IADD3 R70, R70, -R0, RZ ;  /* 0x800000004646e210 */ /* 0x000fc40007ffe0ff */
[----:B------:R-:W-:Y:S01]  /*4f60*/  ISETP.GT.U32.AND P6, PT, R0, R145, PT ;  /* 0x000000910000720c */ /* 0x000fe20003fc4070 */
[----:B------:R-:W-:Y:S01]  /*4f70*/  @!P4 IMAD.IADD R107, R107, 0x1, -R0 ;  /* 0x000000016b6bc824 */ /* 0x000fe200078e0a00 */
[----:B------:R-:W-:Y:S01]  /*4f80*/  IADD3 R5, -R5, RZ, RZ ;  /* 0x000000ff05057210 */ /* 0x000fe20007ffe1ff */
[----:B------:R-:W-:Y:S01]  /*4f90*/  IMAD.HI.U32 R4, R3, R73, RZ ;  /* 0x0000004903047227 */ /* 0x000fe200078e00ff */
[----:B------:R-:W-:Y:S02]  /*4fa0*/  ISETP.GE.AND P4, PT, R10, RZ, PT ;  /* 0x000000ff0a00720c */ /* 0x000fe40003f86270 */
[----:B------:R-:W-:Y:S01]  /*4fb0*/  IADD3 R10, R6, 0x62, RZ ;  /* 0x00000062060a7810 */ /* 0x000fe20007ffe0ff */
[----:B------:R-:W-:Y:S01]  /*4fc0*/  @!P5 IMAD.MOV R70, RZ, RZ, -R70 ;  /* 0x000000ffff46d224 */ /* 0x000fe200078e0a46 */
[----:B------:R-:W-:Y:S01]  /*4fd0*/  ISETP.GT.U32.AND P5, PT, R0, R107, PT ;  /* 0x0000006b0000720c */ /* 0x000fe20003fa4070 */
[----:B------:R-:W-:Y:S01]  /*4fe0*/  @!P0 IMAD.IADD R143, R143, 0x1, -R0 ;  /* 0x000000018f8f8824 */ /* 0x000fe200078e0a00 */
[----:B------:R-:W-:Y:S01]  /*4ff0*/  ISETP.GE.AND P0, PT, R8, RZ, PT ;  /* 0x000000ff0800720c */ /* 0x000fe20003f06270 */
[----:B------:R-:W-:Y:S01]  /*5000*/  IMAD.MOV R8, RZ, RZ, -R4 ;  /* 0x000000ffff087224 */ /* 0x000fe200078e0a04 */
[----:B------:R-:W-:Y:S01]  /*5010*/  IABS R149, R10 ;  /* 0x0000000a00957213 */ /* 0x000fe20000000000 */
[----:B------:R-:W-:Y:S01]  /*5020*/  VIADD R14, R6, 0x60 ;  /* 0x00000060060e7836 */ /* 0x000fe20000000000 */
[----:B------:R-:W-:Y:S01]  /*5030*/  @!P6 IADD3 R145, R145, -R0, RZ ;  /* 0x800000009191e210 */ /* 0x000fe20007ffe0ff */
[----:B------:R-:W-:-:S02]  /*5040*/  IMAD R73, R0, R8, R73 ;  /* 0x0000000800497224 */ /* 0x000fc400078e0249 */
[C---:B------:R-:W-:Y:S01]  /*5050*/  IMAD R147, R0.reuse, R5, R147 ;  /* 0x0000000500937224 */ /* 0x040fe200078e0293 */
[----:B------:R-:W-:Y:S01]  /*5060*/  IABS R102, R14 ;  /* 0x0000000e00667213 */ /* 0x000fe20000000000 */
[----:B------:R-:W-:Y:S01]  /*5070*/  @!P3 IMAD.MOV R143, RZ, RZ, -R143 ;  /* 0x000000ffff8fb224 */ /* 0x000fe200078e0a8f */
[C---:B------:R-:W-:Y:S01]  /*5080*/  ISETP.GT.U32.AND P3, PT, R0.reuse, R73, PT ;  /* 0x000000490000720c */ /* 0x040fe20003f64070 */
[----:B------:R-:W-:Y:S01]  /*5090*/  @!P5 IMAD.IADD R107, R107, 0x1, -R0 ;  /* 0x000000016b6bd824 */ /* 0x000fe200078e0a00 */
[C---:B------:R-:W-:Y:S01]  /*50a0*/  ISETP.GT.U32.AND P6, PT, R0.reuse, R145, PT ;  /* 0x000000910000720c */ /* 0x040fe20003fc4070 */
[----:B------:R-:W-:Y:S01]  /*50b0*/  IMAD.HI.U32 R4, R3, R102, RZ ;  /* 0x0000006603047227 */ /* 0x000fe200078e00ff */
[----:B------:R-:W-:-:S03]  /*50c0*/  ISETP.GT.U32.AND P5, PT, R0, R147, PT ;  /* 0x000000930000720c */ /* 0x000fc60003fa4070 */
[----:B------:R-:W-:Y:S02]  /*50d0*/  IMAD.MOV R11, RZ, RZ, -R4 ;  /* 0x000000ffff0b7224 */ /* 0x000fe400078e0a04 */
[----:B------:R-:W-:Y:S02]  /*50e0*/  VIADD R8, R6, 0x61 ;  /* 0x0000006106087836 */ /* 0x000fe40000000000 */
[----:B------:R-:W-:Y:S02]  /*50f0*/  IMAD R102, R0, R11, R102 ;  /* 0x0000000b00667224 */ /* 0x000fe400078e0266 */
[----:B------:R-:W-:Y:S01]  /*5100*/  @!P3 IADD3 R73, R73, -R0, RZ ;  /* 0x800000004949b210 */ /* 0x000fe20007ffe0ff */
[----:B------:R-:W-:Y:S01]  /*5110*/  IMAD.HI.U32 R5, R3, R149, RZ ;  /* 0x0000009503057227 */ /* 0x000fe200078e00ff */
[----:B------:R-:W-:Y:S02]  /*5120*/  IABS R28, R8 ;  /* 0x00000008001c7213 */ /* 0x000fe40000000000 */
[----:B------:R-:W-:Y:S01]  /*5130*/  ISETP.GE.AND P3, PT, R14, RZ, PT ;  /* 0x000000ff0e00720c */ /* 0x000fe20003f66270 */
[--C-:B------:R-:W-:Y:S01]  /*5140*/  @!P6 IMAD.IADD R145, R145, 0x1, -R0.reuse ;  /* 0x000000019191e824 */ /* 0x100fe200078e0a00 */
[C---:B------:R-:W-:Y:S01]  /*5150*/  ISETP.GT.U32.AND P6, PT, R0.reuse, R102, PT ;  /* 0x000000660000720c */ /* 0x040fe20003fc4070 */
[----:B------:R-:W-:Y:S01]  /*5160*/  @!P5 IMAD.IADD R147, R147, 0x1, -R0 ;  /* 0x000000019393d824 */ /* 0x000fe200078e0a00 */
[----:B------:R-:W-:Y:S01]  /*5170*/  ISETP.GT.U32.AND P5, PT, R0, R73, PT ;  /* 0x000000490000720c */ /* 0x000fe20003fa4070 */
[----:B------:R-:W-:Y:S01]  /*5180*/  IMAD.HI.U32 R4, R3, R28, RZ ;  /* 0x0000001c03047227 */ /* 0x000fe200078e00ff */
[----:B------:R-:W-:-:S02]  /*5190*/  IADD3 R5, -R5, RZ, RZ ;  /* 0x000000ff05057210 */ /* 0x000fc40007ffe1ff */
[----:B------:R-:W-:Y:S01]  /*51a0*/  @!P2 IADD3 R145, -R145, RZ, RZ ;  /* 0x000000ff9191a210 */ /* 0x000fe20007ffe1ff */
[----:B------:R-:W-:Y:S01]  /*51b0*/  IMAD.MOV R11, RZ, RZ, -R4 ;  /* 0x000000ffff0b7224 */ /* 0x000fe200078e0a04 */
[----:B------:R-:W-:Y:S01]  /*51c0*/  ISETP.GE.AND P2, PT, R8, RZ, PT ;  /* 0x000000ff0800720c */ /* 0x000fe20003f46270 */
[----:B------:R-:W-:Y:S01]  /*51d0*/  IMAD R149, R0, R5, R149 ;  /* 0x0000000500957224 */ /* 0x000fe200078e0295 */
[----:B------:R-:W-:Y:S01]  /*51e0*/  IADD3 R14, R6, 0x6d, RZ ;  /* 0x0000006d060e7810 */ /* 0x000fe20007ffe0ff */
[----:B------:R-:W-:Y:S02]  /*51f0*/  IMAD R28, R0, R11, R28 ;  /* 0x0000000b001c7224 */ /* 0x000fe400078e021c */
[--C-:B------:R-:W-:Y:S01]  /*5200*/  @!P6 IMAD.IADD R102, R102, 0x1, -R0.reuse ;  /* 0x000000016666e824 */ /* 0x100fe200078e0a00 */
[C---:B------:R-:W-:Y:S01]  /*5210*/  ISETP.GT.U32.AND P6, PT, R0.reuse, R147, PT ;  /* 0x000000930000720c */ /* 0x040fe20003fc4070 */
[----:B------:R-:W-:Y:S01]  /*5220*/  @!P5 IMAD.IADD R73, R73, 0x1, -R0 ;  /* 0x000000014949d824 */ /* 0x000fe200078e0a00 */
[----:B------:R-:W-:Y:S01]  /*5230*/  ISETP.GT.U32.AND P5, PT, R0, R28, PT ;  /* 0x0000001c0000720c */ /* 0x000fe20003fa4070 */
[----:B------:R-:W-:Y:S01]  /*5240*/  VIADD R15, R6, 0x63 ;  /* 0x00000063060f7836 */ /* 0x000fe20000000000 */
[----:B------:R-:W-:Y:S01]  /*5250*/  IABS R154, R14 ;  /* 0x0000000e009a7213 */ /* 0x000fe20000000000 */
[----:B------:R-:W-:-:S03]  /*5260*/  IMAD.HI.U32 R5, R3, R150, RZ ;  /* 0x0000009603057227 */ /* 0x000fc600078e00ff */
[----:B------:R-:W-:Y:S01]  /*5270*/  IABS R155, R15 ;  /* 0x0000000f009b7213 */ /* 0x000fe20000000000 */
[----:B------:R-:W-:Y:S02]  /*5280*/  IMAD.MOV R5, RZ, RZ, -R5 ;  /* 0x000000ffff057224 */ /* 0x000fe400078e0a05 */
[----:B------:R-:W-:Y:S02]  /*5290*/  VIADD R8, R6, 0x65 ;  /* 0x0000006506087836 */ /* 0x000fe40000000000 */
[--C-:B------:R-:W-:Y:S01]  /*52a0*/  @!P6 IMAD.IADD R147, R147, 0x1, -R0.reuse ;  /* 0x000000019393e824 */ /* 0x100fe200078e0a00 */
[----:B------:R-:W-:Y:S01]  /*52b0*/  ISETP.GT.U32.AND P6, PT, R0, R149, PT ;  /* 0x000000950000720c */ /* 0x000fe20003fc4070 */
[----:B------:R-:W-:Y:S01]  /*52c0*/  @!P5 IMAD.IADD R28, R28, 0x1, -R0 ;  /* 0x000000011c1cd824 */ /* 0x000fe200078e0a00 */
[----:B------:R-:W-:Y:S01]  /*52d0*/  IABS R157, R8 ;  /* 0x00000008009d7213 */ /* 0x000fe20000000000 */
[----:B------:R-:W-:Y:S01]  /*52e0*/  IMAD R150, R0, R5, R150 ;  /* 0x0000000500967224 */ /* 0x000fe200078e0296 */
[----:B------:R-:W-:Y:S01]  /*52f0*/  @!P4 IADD3 R147, -R147, RZ, RZ ;  /* 0x000000ff9393c210 */ /* 0x000fe20007ffe1ff */
[----:B------:R-:W-:-:S03]  /*5300*/  IMAD.HI.U32 R4, R3, R155, RZ ;  /* 0x0000009b03047227 */ /* 0x000fc600078e00ff */
[C---:B------:R-:W-:Y:S01]  /*5310*/  ISETP.GT.U32.AND P4, PT, R0.reuse, R150, PT ;  /* 0x000000960000720c */ /* 0x040fe20003f84070 */
[----:B------:R-:W-:Y:S01]  /*5320*/  @!P0 IMAD.MOV R73, RZ, RZ, -R73 ;  /* 0x000000ffff498224 */ /* 0x000fe200078e0a49 */
[----:B------:R-:W-:Y:S01]  /*5330*/  ISETP.GT.U32.AND P0, PT, R0, R28, PT ;  /* 0x0000001c0000720c */ /* 0x000fe20003f04070 */
[----:B------:R-:W-:Y:S01]  /*5340*/  VIADD R5, R6, 0x66 ;  /* 0x0000006606057836 */ /* 0x000fe20000000000 */
[----:B------:R-:W-:Y:S01]  /*5350*/  IADD3 R4, -R4, RZ, RZ ;  /* 0x000000ff04047210 */ /* 0x000fe20007ffe1ff */
[----:B------:R-:W-:Y:S01]  /*5360*/  @!P1 IMAD.MOV R107, RZ, RZ, -R107 ;  /* 0x000000ffff6b9224 */ /* 0x000fe200078e0a6b */
[----:B------:R-:W-:Y:S02]  /*5370*/  @!P6 IADD3 R149, R149, -R0, RZ ;  /* 0x800000009595e210 */ /* 0x000fe40007ffe0ff */
[----:B------:R-:W-:Y:S01]  /*5380*/  IABS R151, R5 ;  /* 0x0000000500977213 */ /* 0x000fe20000000000 */
[C---:B------:R-:W-:Y:S01]  /*5390*/  IMAD R155, R0.reuse, R4, R155 ;  /* 0x00000004009b7224 */ /* 0x040fe200078e029b */
[C---:B------:R-:W-:Y:S01]  /*53a0*/  ISETP.GT.U32.AND P6, PT, R0.reuse, R149, PT ;  /* 0x000000950000720c */ /* 0x040fe20003fc4070 */
[----:B------:R-:W-:Y:S01]  /*53b0*/  IMAD.HI.U32 R4, R3, R157, RZ ;  /* 0x0000009d03047227 */ /* 0x000fe200078e00ff */
[----:B------:R-:W-:-:S02]  /*53c0*/  ISETP.GT.U32.AND P1, PT, R0, R102, PT ;  /* 0x000000660000720c */ /* 0x000fc40003f24070 */
[----:B------:R-:W-:Y:S01]  /*53d0*/  ISETP.GT.U32.AND P5, PT, R0, R155, PT ;  /* 0x0000009b0000720c */ /* 0x000fe20003fa4070 */
[----:B------:R-:W-:Y:S01]  /*53e0*/  IMAD.MOV R4, RZ, RZ, -R4 ;  /* 0x000000ffff047224 */ /* 0x000fe200078e0a04 */
[----:B------:R-:W-:Y:S01]  /*53f0*/  @!P0 IADD3 R28, R28, -R0, RZ ;  /* 0x800000001c1c8210 */ /* 0x000fe20007ffe0ff */
[----:B------:R-:W-:Y:S01]  /*5400*/  @!P4 IMAD.IADD R150, R150, 0x1, -R0 ;  /* 0x000000019696c824 */ /* 0x000fe200078e0a00 */
[----:B------:R-:W-:Y:S01]  /*5410*/  ISETP.GE.AND P0, PT, R16, RZ, PT ;  /* 0x000000ff1000720c */ /* 0x000fe20003f06270 */
[----:B------:R-:W-:Y:S01]  /*5420*/  IMAD R157, R0, R4, R157 ;  /* 0x00000004009d7224 */ /* 0x000fe200078e029d */
[----:B------:R-:W-:Y:S01]  /*5430*/  ISETP.GE.AND P4, PT, R8, RZ, PT ;  /* 0x000000ff0800720c */ /* 0x000fe20003f86270 */
[----:B------:R-:W-:-:S04]  /*5440*/  IMAD.HI.U32 R4, R3, R151, RZ ;  /* 0x0000009703047227 */ /* 0x000fc800078e00ff */
[----:B------:R-:W-:Y:S01]  /*5450*/  @!P2 IMAD.MOV R28, RZ, RZ, -R28 ;  /* 0x000000ffff1ca224 */ /* 0x000fe200078e0a1c */
[----:B------:R-:W-:Y:S01]  /*5460*/  ISETP.GT.U32.AND P2, PT, R0, R150, PT ;  /* 0x000000960000720c */ /* 0x000fe20003f44070 */
[--C-:B------:R-:W-:Y:S01]  /*5470*/  @!P6 IMAD.IADD R149, R149, 0x1, -R0.reuse ;  /* 0x000000019595e824 */ /* 0x100fe200078e0a00 */
[----:B------:R-:W-:Y:S01]  /*5480*/  IADD3 R4, -R4, RZ, RZ ;  /* 0x000000ff04047210 */ /* 0x000fe20007ffe1ff */
[----:B------:R-:W-:Y:S01]  /*5490*/  @!P5 IMAD.IADD R155, R155, 0x1, -R0 ;  /* 0x000000019b9bd824 */ /* 0x000fe200078e0a00 */
[----:B------:R-:W-:Y:S01]  /*54a0*/  ISETP.GT.U32.AND P6, PT, R0, R157, PT ;  /* 0x0000009d0000720c */ /* 0x000fe20003fc4070 */
[----:B------:R-:W-:Y:S01]  /*54b0*/  VIADD R8, R6, 0x69 ;  /* 0x0000006906087836 */ /* 0x000fe20000000000 */
[----:B------:R-:W-:Y:S01]  /*54c0*/  @!P1 IADD3 R102, R102, -R0, RZ ;  /* 0x8000000066669210 */ /* 0x000fe20007ffe0ff */
[----:B------:R-:W-:Y:S01]  /*54d0*/  IMAD R151, R0, R4, R151 ;  /* 0x0000000400977224 */ /* 0x000fe200078e0297 */
[----:B------:R-:W-:Y:S01]  /*54e0*/  ISETP.GE.AND P1, PT, R10, RZ, PT ;  /* 0x000000ff0a00720c */ /* 0x000fe20003f26270 */
[----:B------:R-:W-:Y:S01]  /*54f0*/  VIADD R10, R6, 0x6a ;  /* 0x0000006a060a7836 */ /* 0x000fe20000000000 */
[----:B------:R-:W-:Y:S01]  /*5500*/  ISETP.GT.U32.AND P5, PT, R0, R155, PT ;  /* 0x0000009b0000720c */ /* 0x000fe20003fa4070 */
[----:B------:R-:W-:Y:S01]  /*5510*/  @!P3 IMAD.MOV R102, RZ, RZ, -R102 ;  /* 0x000000ffff66b224 */ /* 0x000fe200078e0a66 */
[----:B------:R-:W-:Y:S01]  /*5520*/  ISETP.GE.AND P3, PT, R15, RZ, PT ;  /* 0x000000ff0f00720c */ /* 0x000fe20003f66270 */
[----:B------:R-:W-:Y:S01]  /*5530*/  VIADD R15, R6, 0x6e ;  /* 0x0000006e060f7836 */ /* 0x000fe20000000000 */
[----:B------:R-:W-:Y:S01]  /*5540*/  @!P2 IADD3 R150, R150, -R0, RZ ;  /* 0x800000009696a210 */ /* 0x000fe20007ffe0ff */
[----:B------:R-:W-:Y:S01]  /*5550*/  VIADD R16, R6, 0x6f ;  /* 0x0000006f06107836 */ /* 0x000fe20000000000 */
[----:B------:R-:W-:-:S02]  /*5560*/  ISETP.GT.U32.AND P2, PT, R0, R151, PT ;  /* 0x000000970000720c */ /* 0x000fc40003f44070 */
[----:B------:R-:W-:Y:S01]  /*5570*/  @!P6 IADD3 R157, R157, -R0, RZ ;  /* 0x800000009d9de210 */ /* 0x000fe20007ffe0ff */
[----:B------:R-:W-:Y:S01]  /*5580*/  @!P0 IMAD.MOV R150, RZ, RZ, -R150 ;  /* 0x000000ffff968224 */ /* 0x000fe200078e0a96 */
[----:B------:R-:W-:Y:S01]  /*5590*/  IADD3 R4, R6, 0x67, RZ ;  /* 0x0000006706047810 */ /* 0x000fe20007ffe0ff */
[----:B------:R-:W-:Y:S01]  /*55a0*/  @!P1 IMAD.MOV R149, RZ, RZ, -R149 ;  /* 0x000000ffff959224 */ /* 0x000fe200078e0a95 */
[----:B------:R-:W-:Y:S01]  /*55b0*/  ISETP.GT.U32.AND P6, PT, R0, R157, PT ;  /* 0x0000009d0000720c */ /* 0x000fe20003fc4070 */
[--C-:B------:R-:W-:Y:S01]  /*55c0*/  @!P5 IMAD.IADD R155, R155, 0x1, -R0.reuse ;  /* 0x000000019b9bd824 */ /* 0x100fe200078e0a00 */
[----:B------:R-:W-:Y:S02]  /*55d0*/  IABS R159, R4 ;  /* 0x00000004009f7213 */ /* 0x000fe40000000000 */
[----:B------:R-:W-:Y:S01]  /*55e0*/  ISETP.GE.AND P5, PT, R5, RZ, PT ;  /* 0x000000ff0500720c */ /* 0x000fe20003fa6270 */
[----:B------:R-:W-:Y:S01]  /*55f0*/  VIADD R5, R6, 0x68 ;  /* 0x0000006806057836 */ /* 0x000fe20000000000 */
[----:B------:R-:W-:Y:S01]  /*5600*/  ISETP.GE.AND P1, PT, R4, RZ, PT ;  /* 0x000000ff0400720c */ /* 0x000fe20003f26270 */
[----:B------:R-:W-:Y:S01]  /*5610*/  @!P2 IMAD.IADD R151, R151, 0x1, -R0 ;  /* 0x000000019797a824 */ /* 0x000fe200078e0a00 */
[----:B------:R-:W-:Y:S01]  /*5620*/  IABS R27, R8 ;  /* 0x00000008001b7213 */ /* 0x000fe20000000000 */
[----:B------:R-:W-:Y:S01]  /*5630*/  IMAD.HI.U32 R4, R3, R159, RZ ;  /* 0x0000009f03047227 */ /* 0x000fe200078e00ff */
[----:B------:R-:W-:-:S02]  /*5640*/  ISETP.GE.AND P0, PT, R8, RZ, PT ;  /* 0x000000ff0800720c */ /* 0x000fc40003f06270 */
[C---:B------:R-:W-:Y:S01]  /*5650*/  ISETP.GT.U32.AND P2, PT, R0.reuse, R151, PT ;  /* 0x000000970000720c */ /* 0x040fe20003f44070 */
[----:B------:R-:W-:Y:S01]  /*5660*/  @!P3 IMAD.MOV R155, RZ, RZ, -R155 ;  /* 0x000000ffff9bb224 */ /* 0x000fe200078e0a9b */
[----:B------:R-:W-:Y:S01]  /*5670*/  ISETP.GE.AND P3, PT, R5, RZ, PT ;  /* 0x000000ff0500720c */ /* 0x000fe20003f66270 */
[----:B------:R-:W-:Y:S01]  /*5680*/  IMAD.MOV R8, RZ, RZ, -R4 ;  /* 0x000000ffff087224 */ /* 0x000fe200078e0a04 */
[----:B------:R-:W-:Y:S01]  /*5690*/  IABS R152, R5 ;  /* 0x0000000500987213 */ /* 0x000fe20000000000 */
[----:B------:R-:W-:Y:S01]  /*56a0*/  IMAD.HI.U32 R5, R3, R27, RZ ;  /* 0x0000001b03057227 */ /* 0x000fe200078e00ff */
[----:B------:R-:W-:Y:S02]  /*56b0*/  @!P6 IADD3 R157, R157, -R0, RZ ;  /* 0x800000009d9de210 */ /* 0x000fe40007ffe0ff */
[----:B------:R-:W-:Y:S01]  /*56c0*/  IABS R161, R10 ;  /* 0x0000000a00a17213 */ /* 0x000fe20000000000 */
[----:B------:R-:W-:Y:S01]  /*56d0*/  IMAD R159, R0, R8, R159 ;  /* 0x00000008009f7224 */ /* 0x000fe200078e029f */
[----:B------:R-:W-:Y:S01]  /*56e0*/  ISETP.GE.AND P6, PT, R10, RZ, PT ;  /* 0x000000ff0a00720c */ /* 0x000fe20003fc6270 */
[----:B------:R-:W-:Y:S01]  /*56f0*/  IMAD.MOV R5, RZ, RZ, -R5 ;  /* 0x000000ffff057224 */ /* 0x000fe200078e0a05 */
[----:B------:R-:W-:Y:S01]  /*5700*/  IADD3 R10, R6, 0x6c, RZ ;  /* 0x0000006c060a7810 */ /* 0x000fe20007ffe0ff */
[----:B------:R-:W-:Y:S01]  /*5710*/  @!P4 IMAD.MOV R157, RZ, RZ, -R157 ;  /* 0x000000ffff9dc224 */ /* 0x000fe200078e0a9d */
[C---:B------:R-:W-:Y:S01]  /*5720*/  ISETP.GT.U32.AND P4, PT, R0.reuse, R159, PT ;  /* 0x0000009f0000720c */ /* 0x040fe20003f84070 */
[----:B------:R-:W-:Y:S01]  /*5730*/  @!P2 IMAD.IADD R151, R151, 0x1, -R0 ;  /* 0x000000019797a824 */ /* 0x000fe200078e0a00 */
[----:B------:R-:W-:Y:S01]  /*5740*/  IABS R163, R10 ;  /* 0x0000000a00a37213 */ /* 0x000fe20000000000 */
[----:B------:R-:W-:Y:S01]  /*5750*/  IMAD R27, R0, R5, R27 ;  /* 0x00000005001b7224 */ /* 0x000fe200078e021b */
[----:B------:R-:W-:Y:S01]  /*5760*/  IABS R74, R15 ;  /* 0x0000000f004a7213 */ /* 0x000fe20000000000 */
[----:B------:R-:W-:Y:S01]  /*5770*/  IMAD.HI.U32 R4, R3, R152, RZ ;  /* 0x0000009803047227 */ /* 0x000fe200078e00ff */
[----:B------:R-:W-:-:S03]  /*5780*/  IABS R156, R16 ;  /* 0x00000010009c7213 */ /* 0x000fc60000000000 */
[----:B------:R-:W-:Y:S01]  /*5790*/  @!P5 IMAD.MOV R151, RZ, RZ, -R151 ;  /* 0x000000ffff97d224 */ /* 0x000fe200078e0a97 */
[----:B------:R-:W-:Y:S01]  /*57a0*/  ISETP.GT.U32.AND P5, PT, R0, R27, PT ;  /* 0x0000001b0000720c */ /* 0x000fe20003fa4070 */
[----:B------:R-:W-:Y:S01]  /*57b0*/  IMAD.HI.U32 R5, R3, R163, RZ ;  /* 0x000000a303057227 */ /* 0x000fe200078e00ff */
[----:B------:R-:W-:-:S03]  /*57c0*/  IADD3 R11, -R4, RZ, RZ ;  /* 0x000000ff040b7210 */ /* 0x000fc60007ffe1ff */
[----:B------:R-:W-:Y:S02]  /*57d0*/  @!P4 IMAD.IADD R159, R159, 0x1, -R0 ;  /* 0x000000019f9fc824 */ /* 0x000fe400078e0a00 */
[C---:B------:R-:W-:Y:S02]  /*57e0*/  IMAD R152, R0.reuse, R11, R152 ;  /* 0x0000000b00987224 */ /* 0x040fe400078e0298 */
[----:B------:R-:W-:Y:S01]  /*57f0*/  IMAD.HI.U32 R4, R3, R161, RZ ;  /* 0x000000a103047227 */ /* 0x000fe200078e00ff */
[C---:B------:R-:W-:Y:S02]  /*5800*/  ISETP.GT.U32.AND P4, PT, R0.reuse, R159, PT ;  /* 0x0000009f0000720c */ /* 0x040fe40003f84070 */
[----:B------:R-:W-:Y:S01]  /*5810*/  ISETP.GT.U32.AND P2, PT, R0, R152, PT ;  /* 0x000000980000720c */ /* 0x000fe20003f44070 */
[----:B------:R-:W-:Y:S01]  /*5820*/  VIADD R8, R6, 0x6b ;  /* 0x0000006b06087836 */ /* 0x000fe20000000000 */
[----:B------:R-:W-:Y:S01]  /*5830*/  @!P5 IADD3 R27, R27, -R0, RZ ;  /* 0x800000001b1bd210 */ /* 0x000fe20007ffe0ff */
[----:B------:R-:W-:Y:S01]  /*5840*/  IMAD.MOV R5, RZ, RZ, -R5 ;  /* 0x000000ffff057224 */ /* 0x000fe200078e0a05 */
[----:B------:R-:W-:-:S02]  /*5850*/  IADD3 R4, -R4, RZ, RZ ;  /* 0x000000ff04047210 */ /* 0x000fc40007ffe1ff */
[C---:B------:R-:W-:Y:S01]  /*5860*/  ISETP.GT.U32.AND P5, PT, R0.reuse, R27, PT ;  /* 0x0000001b0000720c */ /* 0x040fe20003fa4070 */
[C---:B------:R-:W-:Y:S01]  /*5870*/  IMAD R163, R0.reuse, R5, R163 ;  /* 0x0000000500a37224 */ /* 0x040fe200078e02a3 */
[----:B------:R-:W-:Y:S01]  /*5880*/  IABS R153, R8 ;  /* 0x0000000800997213 */ /* 0x000fe20000000000 */
[C---:B------:R-:W-:Y:S02]  /*5890*/  IMAD R161, R0.reuse, R4, R161 ;  /* 0x0000000400a17224 */ /* 0x040fe400078e02a1 */
[----:B------:R-:W-:Y:S01]  /*58a0*/  @!P4 IADD3 R159, R159, -R0, RZ ;  /* 0x800000009f9fc210 */ /* 0x000fe20007ffe0ff */
[----:B------:R-:W-:Y:S02]  /*58b0*/  IMAD.HI.U32 R5, R3, R74, RZ ;  /* 0x0000004a03057227 */ /* 0x000fe400078e00ff */
[----:B------:R-:W-:Y:S02]  /*58c0*/  ISETP.GT.U32.AND P4, PT, R0, R161, PT ;  /* 0x000000a10000720c */ /* 0x000fe40003f84070 */
[----:B------:R-:W-:-:S02]  /*58d0*/  @!P2 IMAD.IADD R152, R152, 0x1, -R0 ;  /* 0x000000019898a824 */ /* 0x000fc400078e0a00 */
[----:B------:R-:W-:Y:S01]  /*58e0*/  IMAD.HI.U32 R4, R3, R153, RZ ;  /* 0x0000009903047227 */ /* 0x000fe200078e00ff */
[----:B------:R-:W-:Y:S02]  /*58f0*/  @!P5 IADD3 R27, R27, -R0, RZ ;  /* 0x800000001b1bd210 */ /* 0x000fe40007ffe0ff */
[C---:B------:R-:W-:Y:S01]  /*5900*/  ISETP.GT.U32.AND P2, PT, R0.reuse, R152, PT ;  /* 0x000000980000720c */ /* 0x040fe20003f44070 */
[----:B------:R-:W-:Y:S01]  /*5910*/  IMAD.MOV R4, RZ, RZ, -R4 ;  /* 0x000000ffff047224 */ /* 0x000fe200078e0a04 */
[C---:B------:R-:W-:Y:S01]  /*5920*/  ISETP.GT.U32.AND P5, PT, R0.reuse, R163, PT ;  /* 0x000000a30000720c */ /* 0x040fe20003fa4070 */
[----:B------:R-:W-:Y:S02]  /*5930*/  @!P1 IMAD.MOV R159, RZ, RZ, -R159 ;  /* 0x000000ffff9f9224 */ /* 0x000fe400078e0a9f */
[----:B------:R-:W-:Y:S02]  /*5940*/  IMAD R153, R0, R4, R153 ;  /* 0x0000000400997224 */ /* 0x000fe400078e0299 */
[----:B------:R-:W-:Y:S01]  /*5950*/  @!P4 IMAD.IADD R161, R161, 0x1, -R0 ;  /* 0x00000001a1a1c824 */ /* 0x000fe200078e0a00 */
[----:B------:R-:W-:Y:S01]  /*5960*/  ISETP.GE.AND P4, PT, R8, RZ, PT ;  /* 0x000000ff0800720c */ /* 0x000fe20003f86270 */
[----:B------:R-:W-:-:S03]  /*5970*/  IMAD.HI.U32 R4, R3, R154, RZ ;  /* 0x0000009a03047227 */ /* 0x000fc600078e00ff */
[----:B------:R-:W-:Y:S01]  /*5980*/  ISETP.GT.U32.AND P1, PT, R0, R161, PT ;  /* 0x000000a10000720c */ /* 0x000fe20003f24070 */
[----:B------:R-:W-:Y:S01]  /*5990*/  @!P2 IMAD.IADD R152, R152, 0x1, -R0 ;  /* 0x000000019898a824 */ /* 0x000fe200078e0a00 */
[----:B------:R-:W-:Y:S01]  /*59a0*/  ISETP.GT.U32.AND P2, PT, R0, R153, PT ;  /* 0x000000990000720c */ /* 0x000fe20003f44070 */
[----:B------:R-:W-:Y:S01]  /*59b0*/  IMAD.MOV R5, RZ, RZ, -R5 ;  /* 0x000000ffff057224 */ /* 0x000fe200078e0a05 */
[----:B------:R-:W-:Y:S01]  /*59c0*/  @!P5 IADD3 R163, R163, -R0, RZ ;  /* 0x80000000a3a3d210 */ /* 0x000fe20007ffe0ff */
[----:B------:R-:W-:Y:S01]  /*59d0*/  @!P3 IMAD.MOV R152, RZ, RZ, -R152 ;  /* 0x000000ffff98b224 */ /* 0x000fe200078e0a98 */
[----:B------:R-:W-:Y:S01]  /*59e0*/  IADD3 R11, -R4, RZ, RZ ;  /* 0x000000ff040b7210 */ /* 0x000fe20007ffe1ff */
[----:B------:R-:W-:Y:S01]  /*59f0*/  IMAD.HI.U32 R4, R3, R156, RZ ;  /* 0x0000009c03047227 */ /* 0x000fe200078e00ff */
[----:B------:R-:W-:-:S03]  /*5a00*/  ISETP.GT.U32.AND P5, PT, R0, R163, PT ;  /* 0x000000a30000720c */ /* 0x000fc60003fa4070 */
[----:B------:R-:W-:Y:S01]  /*5a10*/  IMAD R74, R0, R5, R74 ;  /* 0x00000005004a7224 */ /* 0x000fe200078e024a */
[----:B------:R-:W-:Y:S01]  /*5a20*/  IADD3 R5, -R4, RZ, RZ ;  /* 0x000000ff04057210 */ /* 0x000fe20007ffe1ff */
[----:B------:R-:W-:Y:S02]  /*5a30*/  IMAD R154, R0, R11, R154 ;  /* 0x0000000b009a7224 */ /* 0x000fe400078e029a */
[--C-:B------:R-:W-:Y:S01]  /*5a40*/  @!P2 IMAD.IADD R153, R153, 0x1, -R0.reuse ;  /* 0x000000019999a824 */ /* 0x100fe200078e0a00 */
[----:B------:R-:W-:Y:S01]  /*5a50*/  ISETP.GE.AND P2, PT, R10, RZ, PT ;  /* 0x000000ff0a00720c */ /* 0x000fe20003f46270 */
[----:B------:R-:W-:Y:S01]  /*5a60*/  @!P1 IMAD.IADD R161, R161, 0x1, -R0 ;  /* 0x00000001a1a19824 */ /* 0x000fe200078e0a00 */
[C---:B------:R-:W-:Y:S01]  /*5a70*/  ISETP.GT.U32.AND P1, PT, R0.reuse, R154, PT ;  /* 0x0000009a0000720c */ /* 0x040fe20003f24070 */
[C---:B------:R-:W-:Y:S01]  /*5a80*/  IMAD R156, R0.reuse, R5, R156 ;  /* 0x00000005009c7224 */ /* 0x040fe200078e029c */
[----:B------:R-:W-:Y:S01]  /*5a90*/  ISETP.GT.U32.AND P3, PT, R0, R153, PT ;  /* 0x000000990000720c */ /* 0x000fe20003f64070 */
[----:B------:R-:W-:Y:S01]  /*5aa0*/  @!P5 IMAD.IADD R163, R163, 0x1, -R0 ;  /* 0x00000001a3a3d824 */ /* 0x000fe200078e0a00 */
[----:B------:R-:W-:Y:S01]  /*5ab0*/  @!P6 IADD3 R161, -R161, RZ, RZ ;  /* 0x000000ffa1a1e210 */ /* 0x000fe20007ffe1ff */
[----:B------:R-:W-:Y:S01]  /*5ac0*/  VIADD R8, R6, 0x70 ;  /* 0x0000007006087836 */ /* 0x000fe20000000000 */
[C---:B------:R-:W-:Y:S01]  /*5ad0*/  ISETP.GT.U32.AND P5, PT, R0.reuse, R156, PT ;  /* 0x0000009c0000720c */ /* 0x040fe20003fa4070 */
[----:B------:R-:W-:Y:S01]  /*5ae0*/  @!P0 IMAD.MOV R27, RZ, RZ, -R27 ;  /* 0x000000ffff1b8224 */ /* 0x000fe200078e0a1b */
[----:B------:R-:W-:-:S02]  /*5af0*/  ISETP.GT.U32.AND P6, PT, R0, R74, PT ;  /* 0x0000004a0000720c */ /* 0x000fc40003fc4070 */
[----:B------:R-:W-:Y:S02]  /*5b00*/  IABS R84, R8 ;  /* 0x0000000800547213 */ /* 0x000fe40000000000 */
[----:B------:R-:W-:Y:S01]  /*5b10*/  IADD3 R10, R6, 0x71, RZ ;  /* 0x00000071060a7810 */ /* 0x000fe20007ffe0ff */
[--C-:B------:R-:W-:Y:S01]  /*5b20*/  @!P1 IMAD.IADD R154, R154, 0x1, -R0.reuse ;  /* 0x000000019a9a9824 */ /* 0x100fe200078e0a00 */
[----:B------:R-:W-:Y:S01]  /*5b30*/  ISETP.GE.AND P0, PT, R14, RZ, PT ;  /* 0x000000ff0e00720c */ /* 0x000fe20003f06270 */
[--C-:B------:R-:W-:Y:S01]  /*5b40*/  @!P3 IMAD.IADD R153, R153, 0x1, -R0.reuse ;  /* 0x000000019999b824 */ /* 0x100fe200078e0a00 */
[----:B------:R-:W-:Y:S01]  /*5b50*/  IABS R26, R10 ;  /* 0x0000000a001a7213 */ /* 0x000fe20000000000 */
[----:B------:R-:W-:Y:S01]  /*5b60*/  IMAD.HI.U32 R4, R3, R84, RZ ;  /* 0x0000005403047227 */ /* 0x000fe200078e00ff */
[----:B------:R-:W-:Y:S02]  /*5b70*/  ISETP.GE.AND P3, PT, R15, RZ, PT ;  /* 0x000000ff0f00720c */ /* 0x000fe40003f66270 */
[----:B------:R-:W-:Y:S01]  /*5b80*/  @!P4 IADD3 R153, -R153, RZ, RZ ;  /* 0x000000ff9999c210 */ /* 0x000fe20007ffe1ff */
[----:B------:R-:W-:Y:S01]  /*5b90*/  @!P5 IMAD.IADD R156, R156, 0x1, -R0 ;  /* 0x000000019c9cd824 */ /* 0x000fe200078e0a00 */
[----:B------:R-:W-:Y:S01]  /*5ba0*/  @!P6 IADD3 R74, R74, -R0, RZ ;  /* 0x800000004a4ae210 */ /* 0x000fe20007ffe0ff */
[----:B------:R-:W-:Y:S01]  /*5bb0*/  IMAD.MOV R5, RZ, RZ, -R4 ;  /* 0x000000ffff057224 */ /* 0x000fe200078e0a04 */
[C---:B------:R-:W-:Y:S01]  /*5bc0*/  ISETP.GT.U32.AND P6, PT, R0.reuse, R154, PT ;  /* 0x0000009a0000720c */ /* 0x040fe20003fc4070 */
[----:B------:R-:W-:Y:S01]  /*5bd0*/  IMAD.HI.U32 R4, R3, R26, RZ ;  /* 0x0000001a03047227 */ /* 0x000fe200078e00ff */
[----:B------:R-:W-:-:S02]  /*5be0*/  ISETP.GT.U32.AND P4, PT, R0, R156, PT ;  /* 0x0000009c0000720c */ /* 0x000fc40003f84070 */
[C---:B------:R-:W-:Y:S01]  /*5bf0*/  ISETP.GT.U32.AND P5, PT, R0.reuse, R74, PT ;  /* 0x0000004a0000720c */ /* 0x040fe20003fa4070 */
[----:B------:R-:W-:Y:S01]  /*5c00*/  IMAD R84, R0, R5, R84 ;  /* 0x0000000500547224 */ /* 0x000fe200078e0254 */
[----:B------:R-:W-:Y:S01]  /*5c10*/  @!P2 IADD3 R163, -R163, RZ, RZ ;  /* 0x000000ffa3a3a210 */ /* 0x000fe20007ffe1ff */
[----:B------:R-:W-:Y:S01]  /*5c20*/  IMAD.MOV R5, RZ, RZ, -R4 ;  /* 0x000000ffff057224 */ /* 0x000fe200078e0a04 */
[----:B------:R-:W-:Y:S01]  /*5c30*/  ISETP.GE.AND P1, PT, R16, RZ, PT ;  /* 0x000000ff1000720c */ /* 0x000fe20003f26270 */
[----:B------:R-:W-:Y:S02]  /*5c40*/  VIADD R15, R6, 0x73 ;  /* 0x00000073060f7836 */ /* 0x000fe40000000000 */
[----:B------:R-:W-:Y:S02]  /*5c50*/  IMAD R26, R0, R5, R26 ;  /* 0x00000005001a7224 */ /* 0x000fe400078e021a */
[----:B------:R-:W-:Y:S01]  /*5c60*/  @!P6 IADD3 R154, R154, -R0, RZ ;  /* 0x800000009a9ae210 */ /* 0x000fe20007ffe0ff */
[----:B------:R-:W-:Y:S01]  /*5c70*/  VIADD R14, R6, 0x72 ;  /* 0x00000072060e7836 */ /* 0x000fe20000000000 */
[----:B------:R-:W-:Y:S01]  /*5c80*/  ISETP.GT.U32.AND P6, PT, R0, R84, PT ;  /* 0x000000540000720c */ /* 0x000fe20003fc4070 */
[--C-:B------:R-:W-:Y:S01]  /*5c90*/  @!P4 IMAD.IADD R156, R156, 0x1, -R0.reuse ;  /* 0x000000019c9cc824 */ /* 0x100fe200078e0a00 */
[----:B------:R-:W-:Y:S01]  /*5ca0*/  ISETP.GT.U32.AND P4, PT, R0, R26, PT ;  /* 0x0000001a0000720c */ /* 0x000fe20003f84070 */
[----:B------:R-:W-:Y:S01]  /*5cb0*/  @!P5 IMAD.IADD R74, R74, 0x1, -R0 ;  /* 0x000000014a4ad824 */ /* 0x000fe200078e0a00 */
[----:B------:R-:W-:Y:S01]  /*5cc0*/  IABS R76, R15 ;  /* 0x0000000f004c7213 */ /* 0x000fe20000000000 */
[----:B------:R-:W-:Y:S01]  /*5cd0*/  @!P0 IMAD.MOV R154, RZ, RZ, -R154 ;  /* 0x000000ffff9a8224 */ /* 0x000fe200078e0a9a */
[----:B------:R-:W-:Y:S01]  /*5ce0*/  IABS R158, R14 ;  /* 0x0000000e009e7213 */ /* 0x000fe20000000000 */
[----:B------:R-:W-:Y:S01]  /*5cf0*/  @!P3 IMAD.MOV R74, RZ, RZ, -R74 ;  /* 0x000000ffff4ab224 */ /* 0x000fe200078e0a4a */
[----:B------:R-:W-:Y:S01]  /*5d00*/  ISETP.GE.AND P5, PT, R8, RZ, PT ;  /* 0x000000ff0800720c */ /* 0x000fe20003fa6270 */
[----:B------:R-:W-:Y:S01]  /*5d10*/  IMAD.HI.U32 R5, R3, R76, RZ ;  /* 0x0000004c03057227 */ /* 0x000fe200078e00ff */
[----:B------:R-:W-:-:S02]  /*5d20*/  IADD3 R8, R6, 0x74, RZ ;  /* 0x0000007406087810 */ /* 0x000fc40007ffe0ff */
[----:B------:R-:W-:Y:S01]  /*5d30*/  @!P1 IADD3 R156, -R156, RZ, RZ ;  /* 0x000000ff9c9c9210 */ /* 0x000fe20007ffe1ff */
[----:B------:R-:W-:Y:S01]  /*5d40*/  IMAD.MOV R5, RZ, RZ, -R5 ;  /* 0x000000ffff057224 */ /* 0x000fe200078e0a05 */
[----:B------:R-:W-:Y:S01]  /*5d50*/  @!P6 IADD3 R84, R84, -R0, RZ ;  /* 0x800000005454e210 */ /* 0x000fe20007ffe0ff */
[----:B------:R-:W-:Y:S01]  /*5d60*/  @!P4 IMAD.IADD R26, R26, 0x1, -R0 ;  /* 0x000000011a1ac824 */ /* 0x000fe200078e0a00 */
[----:B------:R-:W-:Y:S01]  /*5d70*/  ISETP.GE.AND P6, PT, R10, RZ, PT ;  /* 0x000000ff0a00720c */ /* 0x000fe20003fc6270 */
[----:B------:R-:W-:Y:S01]  /*5d80*/  VIADD R10, R6, 0x75 ;  /* 0x00000075060a7836 */ /* 0x000fe20000000000 */
[C---:B------:R-:W-:Y:S01]  /*5d90*/  ISETP.GT.U32.AND P4, PT, R0.reuse, R84, PT ;  /* 0x000000540000720c */ /* 0x040fe20003f84070 */
[C---:B------:R-:W-:Y:S01]  /*5da0*/  IMAD.HI.U32 R4, R3.reuse, R158, RZ ;  /* 0x0000009e03047227 */ /* 0x040fe200078e00ff */
[----:B------:R-:W-:Y:S02]  /*5db0*/  IABS R160, R8 ;  /* 0x0000000800a07213 */ /* 0x000fe40000000000 */
[----:B------:R-:W-:Y:S01]  /*5dc0*/  IABS R85, R10 ;  /* 0x0000000a00557213 */ /* 0x000fe20000000000 */
[C---:B------:R-:W-:Y:S01]  /*5dd0*/  IMAD R76, R0.reuse, R5, R76 ;  /* 0x00000005004c7224 */ /* 0x040fe200078e024c */
[----:B------:R-:W-:Y:S01]  /*5de0*/  ISETP.GT.U32.AND P2, PT, R0, R26, PT ;  /* 0x0000001a0000720c */ /* 0x000fe20003f44070 */
[----:B------:R-:W-:Y:S01]  /*5df0*/  IMAD.MOV R11, RZ, RZ, -R4 ;  /* 0x000000ffff0b7224 */ /* 0x000fe200078e0a04 */
[----:B------:R-:W-:Y:S01]  /*5e00*/  ISETP.GE.AND P1, PT, R14, RZ, PT ;  /* 0x000000ff0e00720c */ /* 0x000fe20003f26270 */
[----:B------:R-:W-:Y:S01]  /*5e10*/  IMAD.HI.U32 R4, R3, R160, RZ ;  /* 0x000000a003047227 */ /* 0x000fe200078e00ff */
[----:B------:R-:W-:-:S02]  /*5e20*/  ISETP.GT.U32.AND P3, PT, R0, R76, PT ;  /* 0x0000004c0000720c */ /* 0x000fc40003f64070 */
[----:B------:R-:W-:Y:S01]  /*5e30*/  IADD3 R14, R6, 0x7b, RZ ;  /* 0x0000007b060e7810 */ /* 0x000fe20007ffe0ff */
[----:B------:R-:W-:-:S03]  /*5e40*/  IMAD.HI.U32 R5, R3, R85, RZ ;  /* 0x0000005503057227 */ /* 0x000fc600078e00ff */
[----:B------:R-:W-:Y:S01]  /*5e50*/  IABS R165, R14 ;  /* 0x0000000e00a57213 */ /* 0x000fe20000000000 */
[----:B------:R-:W-:Y:S01]  /*5e60*/  IMAD R158, R0, R11, R158 ;  /* 0x0000000b009e7224 */ /* 0x000fe200078e029e */
[----:B------:R-:W-:Y:S01]  /*5e70*/  IADD3 R5, -R5, RZ, RZ ;  /* 0x000000ff05057210 */ /* 0x000fe20007ffe1ff */
[----:B------:R-:W-:Y:S02]  /*5e80*/  IMAD.MOV R11, RZ, RZ, -R4 ;  /* 0x000000ffff0b7224 */ /* 0x000fe400078e0a04 */
[----:B------:R-:W-:Y:S01]  /*5e90*/  @!P4 IMAD.IADD R84, R84, 0x1, -R0 ;  /* 0x000000015454c824 */ /* 0x000fe200078e0a00 */
[C---:B------:R-:W-:Y:S01]  /*5ea0*/  ISETP.GT.U32.AND P0, PT, R0.reuse, R158, PT ;  /* 0x0000009e0000720c */ /* 0x040fe20003f04070 */
[----:B------:R-:W-:Y:S01]  /*5eb0*/  IMAD R160, R0, R11, R160 ;  /* 0x0000000b00a07224 */ /* 0x000fe200078e02a0 */
[----:B------:R-:W-:Y:S01]  /*5ec0*/  ISETP.GE.AND P4, PT, R15, RZ, PT ;  /* 0x000000ff0f00720c */ /* 0x000fe20003f86270 */
[--C-:B------:R-:W-:Y:S01]  /*5ed0*/  @!P2 IMAD.IADD R26, R26, 0x1, -R0.reuse ;  /* 0x000000011a1aa824 */ /* 0x100fe200078e0a00 */
[----:B------:R-:W-:Y:S01]  /*5ee0*/  @!P5 IADD3 R84, -R84, RZ, RZ ;  /* 0x000000ff5454d210 */ /* 0x000fe20007ffe1ff */
[C---:B------:R-:W-:Y:S01]  /*5ef0*/  IMAD R85, R0.reuse, R5, R85 ;  /* 0x0000000500557224 */ /* 0x040fe200078e0255 */
[----:B------:R-:W-:Y:S01]  /*5f00*/  ISETP.GT.U32.AND P5, PT, R0, R160, PT ;  /* 0x000000a00000720c */ /* 0x000fe20003fa4070 */
[----:B------:R-:W-:Y:S01]  /*5f10*/  @!P3 IMAD.IADD R76, R76, 0x1, -R0 ;  /* 0x000000014c4cb824 */ /* 0x000fe200078e0a00 */
[----:B------:R-:W-:Y:S01]  /*5f20*/  IADD3 R5, R6, 0x76, RZ ;  /* 0x0000007606057810 */ /* 0x000fe20007ffe0ff */
[----:B------:R-:W-:Y:S01]  /*5f30*/  @!P6 IMAD.MOV R26, RZ, RZ, -R26 ;  /* 0x000000ffff1ae224 */ /* 0x000fe200078e0a1a */
[----:B------:R-:W-:Y:S01]  /*5f40*/  ISETP.GT.U32.AND P6, PT, R0, R85, PT ;  /* 0x000000550000720c */ /* 0x000fe20003fc4070 */
[----:B------:R-:W-:Y:S01]  /*5f50*/  VIADD R15, R6, 0x7c ;  /* 0x0000007c060f7836 */ /* 0x000fe20000000000 */
[----:B------:R-:W-:Y:S01]  /*5f60*/  ISETP.GT.U32.AND P3, PT, R0, R76, PT ;  /* 0x0000004c0000720c */ /* 0x000fe20003f64070 */
[--C-:B------:R-:W-:Y:S01]  /*5f70*/  @!P0 IMAD.IADD R158, R158, 0x1, -R0.reuse ;  /* 0x000000019e9e8824 */ /* 0x100fe200078e0a00 */
[----:B------:R-:W-:Y:S01]  /*5f80*/  ISETP.GE.AND P2, PT, R8, RZ, PT ;  /* 0x000000ff0800720c */ /* 0x000fe20003f46270 */
[C---:B------:R-:W-:Y:S01]  /*5f90*/  VIADD R8, R6.reuse, 0x77 ;  /* 0x0000007706087836 */ /* 0x040fe20000000000 */
[----:B------:R-:W-:Y:S01]  /*5fa0*/  IABS R162, R5 ;  /* 0x0000000500a27213 */ /* 0x000fe20000000000 */
[----:B------:R-:W-:Y:S01]  /*5fb0*/  VIADD R16, R6, 0x7f ;  /* 0x0000007f06107836 */ /* 0x000fe20000000000 */
[----:B------:R-:W-:Y:S01]  /*5fc0*/  ISETP.GT.U32.AND P0, PT, R0, R158, PT ;  /* 0x0000009e0000720c */ /* 0x000fe20003f04070 */
[----:B------:R-:W-:Y:S01]  /*5fd0*/  @!P5 IMAD.IADD R160, R160, 0x1, -R0 ;  /* 0x00000001a0a0d824 */ /* 0x000fe200078e0a00 */
[----:B------:R-:W-:Y:S01]  /*5fe0*/  IABS R77, R8 ;  /* 0x00000008004d7213 */ /* 0x000fe20000000000 */
[----:B------:R-:W-:Y:S01]  /*5ff0*/  IMAD.HI.U32 R4, R3, R162, RZ ;  /* 0x000000a203047227 */ /* 0x000fe200078e00ff */
[----:B------:R-:W-:-:S02]  /*6000*/  IABS R172, R15 ;  /* 0x0000000f00ac7213 */ /* 0x000fc40000000000 */
[----:B------:R-:W-:Y:S01]  /*6010*/  ISETP.GT.U32.AND P5, PT, R0, R160, PT ;  /* 0x000000a00000720c */ /* 0x000fe20003fa4070 */
[--C-:B------:R-:W-:Y:S01]  /*6020*/  @!P6 IMAD.IADD R85, R85, 0x1, -R0.reuse ;  /* 0x000000015555e824 */ /* 0x100fe200078e0a00 */
[----:B------:R-:W-:Y:S01]  /*6030*/  IADD3 R11, -R4, RZ, RZ ;  /* 0x000000ff040b7210 */ /* 0x000fe20007ffe1ff */
[----:B------:R-:W-:Y:S01]  /*6040*/  @!P3 IMAD.IADD R76, R76, 0x1, -R0 ;  /* 0x000000014c4cb824 */ /* 0x000fe200078e0a00 */
[----:B------:R-:W-:Y:S01]  /*6050*/  ISETP.GE.AND P3, PT, R5, RZ, PT ;  /* 0x000000ff0500720c */ /* 0x000fe20003f66270 */
[----:B------:R-:W-:Y:S01]  /*6060*/  IMAD.HI.U32 R5, R3, R77, RZ ;  /* 0x0000004d03057227 */ /* 0x000fe200078e00ff */
[----:B------:R-:W-:Y:S02]  /*6070*/  ISETP.GT.U32.AND P6, PT, R0, R85, PT ;  /* 0x000000550000720c */ /* 0x000fe40003fc4070 */
[----:B------:R-:W-:Y:S01]  /*6080*/  @!P4 IADD3 R76, -R76, RZ, RZ ;  /* 0x000000ff4c4cc210 */ /* 0x000fe20007ffe1ff */
[----:B------:R-:W-:Y:S01]  /*6090*/  IMAD.MOV R5, RZ, RZ, -R5 ;  /* 0x000000ffff057224 */ /* 0x000fe200078e0a05 */
[----:B------:R-:W-:Y:S01]  /*60a0*/  IABS R167, R16 ;  /* 0x0000001000a77213 */ /* 0x000fe20000000000 */
[----:B------:R-:W-:-:S02]  /*60b0*/  IMAD R162, R0, R11, R162 ;  /* 0x0000000b00a27224 */ /* 0x000fc400078e02a2 */
[----:B------:R-:W-:Y:S02]  /*60c0*/  IMAD R77, R0, R5, R77 ;  /* 0x00000005004d7224 */ /* 0x000fe400078e024d */
[--C-:B------:R-:W-:Y:S01]  /*60d0*/  @!P5 IMAD.IADD R160, R160, 0x1, -R0.reuse ;  /* 0x00000001a0a0d824 */ /* 0x100fe200078e0a00 */
[----:B------:R-:W-:Y:S01]  /*60e0*/  ISETP.GT.U32.AND P5, PT, R0, R162, PT ;  /* 0x000000a20000720c */ /* 0x000fe20003fa4070 */
[----:B------:R-:W-:Y:S01]  /*60f0*/  @!P0 IMAD.IADD R158, R158, 0x1, -R0 ;  /* 0x000000019e9e8824 */ /* 0x000fe200078e0a00 */
[----:B------:R-:W-:Y:S01]  /*6100*/  ISETP.GE.AND P0, PT, R10, RZ, PT ;  /* 0x000000ff0a00720c */ /* 0x000fe20003f06270 */
[C---:B------:R-:W-:Y:S01]  /*6110*/  VIADD R11, R6.reuse, 0x7a ;  /* 0x0000007a060b7836 */ /* 0x040fe20000000000 */
[----:B------:R-:W-:Y:S01]  /*6120*/  IADD3 R10, R6, 0x78, RZ ;  /* 0x00000078060a7810 */ /* 0x000fe20007ffe0ff */
[----:B------:R-:W-:Y:S01]  /*6130*/  @!P2 IMAD.MOV R160, RZ, RZ, -R160 ;  /* 0x000000ffffa0a224 */ /* 0x000fe200078e0aa0 */
[----:B------:R-:W-:Y:S02]  /*6140*/  @!P6 IADD3 R85, R85, -R0, RZ ;  /* 0x800000005555e210 */ /* 0x000fe40007ffe0ff */
[----:B------:R-:W-:-:S02]  /*6150*/  ISETP.GT.U32.AND P6, PT, R0, R77, PT ;  /* 0x0000004d0000720c */ /* 0x000fc40003fc4070 */
[----:B------:R-:W-:Y:S02]  /*6160*/  @!P1 IADD3 R158, -R158, RZ, RZ ;  /* 0x000000ff9e9e9210 */ /* 0x000fe40007ffe1ff */
[----:B------:R-:W-:Y:S01]  /*6170*/  ISETP.GE.AND P1, PT, R8, RZ, PT ;  /* 0x000000ff0800720c */ /* 0x000fe20003f26270 */
[----:B------:R-:W-:Y:S01]  /*6180*/  VIADD R8, R6, 0x79 ;  /* 0x0000007906087836 */ /* 0x000fe20000000000 */
[----:B------:R-:W-:Y:S01]  /*6190*/  IABS R164, R10 ;  /* 0x0000000a00a47213 */ /* 0x000fe20000000000 */
[----:B------:R-:W-:Y:S01]  /*61a0*/  @!P5 IMAD.IADD R162, R162, 0x1, -R0 ;  /* 0x00000001a2a2d824 */ /* 0x000fe200078e0a00 */
[----:B------:R-:W-:Y:S01]  /*61b0*/  IABS R170, R11 ;  /* 0x0000000b00aa7213 */ /* 0x000fe20000000000 */
[----:B------:R-:W-:Y:S01]  /*61c0*/  @!P0 IMAD.MOV R85, RZ, RZ, -R85 ;  /* 0x000000ffff558224 */ /* 0x000fe200078e0a55 */
[----:B------:R-:W-:Y:S01]  /*61d0*/  IABS R25, R8 ;  /* 0x0000000800197213 */ /* 0x000fe20000000000 */
[----:B------:R-:W-:Y:S01]  /*61e0*/  IMAD.HI.U32 R4, R3, R164, RZ ;  /* 0x000000a403047227 */ /* 0x000fe200078e00ff */
[----:B------:R-:W-:-:S02]  /*61f0*/  ISETP.GE.AND P4, PT, R10, RZ, PT ;  /* 0x000000ff0a00720c */ /* 0x000fc40003f86270 */
[----:B------:R-:W-:Y:S01]  /*6200*/  ISETP.GE.AND P0, PT, R8, RZ, PT ;  /* 0x000000ff0800720c */ /* 0x000fe20003f06270 */
[----:B------:R-:W-:Y:S02]  /*6210*/  IMAD.MOV R5, RZ, RZ, -R4 ;  /* 0x000000ffff057224 */ /* 0x000fe400078e0a04 */
[----:B------:R-:W-:-:S04]  /*6220*/  IMAD.HI.U32 R4, R3, R25, RZ ;  /* 0x0000001903047227 */ /* 0x000fc800078e00ff */
[----:B------:R-:W-:Y:S01]  /*6230*/  @!P6 IMAD.IADD R77, R77, 0x1, -R0 ;  /* 0x000000014d4de824 */ /* 0x000fe200078e0a00 */
[C---:B------:R-:W-:Y:S01]  /*6240*/  ISETP.GT.U32.AND P6, PT, R0.reuse, R162, PT ;  /* 0x000000a20000720c */ /* 0x040fe20003fc4070 */
[----:B------:R-:W-:Y:S01]  /*6250*/  IMAD R164, R0, R5, R164 ;  /* 0x0000000500a47224 */ /* 0x000fe200078e02a4 */
[----:B------:R-:W-:Y:S01]  /*6260*/  IADD3 R4, -R4, RZ, RZ ;  /* 0x000000ff04047210 */ /* 0x000fe20007ffe1ff */
[C---:B------:R-:W-:Y:S01]  /*6270*/  IMAD.HI.U32 R5, R3.reuse, R170, RZ ;  /* 0x000000aa03057227 */ /* 0x040fe200078e00ff */
[C---:B------:R-:W-:Y:S02]  /*6280*/  ISETP.GT.U32.AND P2, PT, R0.reuse, R77, PT ;  /* 0x0000004d0000720c */ /* 0x040fe40003f44070 */
[C---:B------:R-:W-:Y:S01]  /*6290*/  ISETP.GT.U32.AND P5, PT, R0.reuse, R164, PT ;  /* 0x000000a40000720c */ /* 0x040fe20003fa4070 */
[----:B------:R-:W-:Y:S02]  /*62a0*/  IMAD R25, R0, R4, R25 ;  /* 0x0000000400197224 */ /* 0x000fe400078e0219 */
[----:B------:R-:W-:-:S04]  /*62b0*/  IMAD.HI.U32 R4, R3, R165, RZ ;  /* 0x000000a503047227 */ /* 0x000fc800078e00ff */
[----:B------:R-:W-:Y:S01]  /*62c0*/  @!P6 IADD3 R162, R162, -R0, RZ ;  /* 0x80000000a2a2e210 */ /* 0x000fe20007ffe0ff */
[----:B------:R-:W-:Y:S01]  /*62d0*/  IMAD.MOV R4, RZ, RZ, -R4 ;  /* 0x000000ffff047224 */ /* 0x000fe200078e0a04 */
[C---:B------:R-:W-:Y:S01]  /*62e0*/  ISETP.GT.U32.AND P6, PT, R0.reuse, R25, PT ;  /* 0x000000190000720c */ /* 0x040fe20003fc4070 */
[----:B------:R-:W-:Y:S02]  /*62f0*/  IMAD.MOV R5, RZ, RZ, -R5 ;  /* 0x000000ffff057224 */ /* 0x000fe400078e0a05 */
[C---:B------:R-:W-:Y:S02]  /*6300*/  IMAD R165, R0.reuse, R4, R165 ;  /* 0x0000000400a57224 */ /* 0x040fe400078e02a5 */
[----:B------:R-:W-:Y:S02]  /*6310*/  IMAD R170, R0, R5, R170 ;  /* 0x0000000500aa7224 */ /* 0x000fe400078e02aa */
[----:B------:R-:W-:Y:S02]  /*6320*/  @!P5 IMAD.IADD R164, R164, 0x1, -R0 ;  /* 0x00000001a4a4d824 */ /* 0x000fe400078e0a00 */
[----:B------:R-:W-:-:S02]  /*6330*/  VIADD R10, R6, 0x7d ;  /* 0x0000007d060a7836 */ /* 0x000fc40000000000 */
[----:B------:R-:W-:Y:S01]  /*6340*/  @!P3 IMAD.MOV R162, RZ, RZ, -R162 ;  /* 0x000000ffffa2b224 */ /* 0x000fe200078e0aa2 */
[C---:B------:R-:W-:Y:S01]  /*6350*/  ISETP.GT.U32.AND P3, PT, R0.reuse, R170, PT ;  /* 0x000000aa0000720c */ /* 0x040fe20003f64070 */
[--C-:B------:R-:W-:Y:S01]  /*6360*/  @!P6 IMAD.IADD R25, R25, 0x1, -R0.reuse ;  /* 0x000000011919e824 */ /* 0x100fe200078e0a00 */
[C---:B------:R-:W-:Y:S01]  /*6370*/  ISETP.GT.U32.AND P6, PT, R0.reuse, R165, PT ;  /* 0x000000a50000720c */ /* 0x040fe20003fc4070 */
[----:B------:R-:W-:Y:S01]  /*6380*/  IMAD.HI.U32 R5, R3, R172, RZ ;  /* 0x000000ac03057227 */ /* 0x000fe200078e00ff */
[----:B------:R-:W-:Y:S02]  /*6390*/  ISETP.GT.U32.AND P5, PT, R0, R164, PT ;  /* 0x000000a40000720c */ /* 0x000fe40003fa4070 */
[----:B------:R-:W-:Y:S01]  /*63a0*/  IABS R166, R10 ;  /* 0x0000000a00a67213 */ /* 0x000fe20000000000 */
[----:B------:R-:W-:Y:S01]  /*63b0*/  @!P2 IMAD.IADD R77, R77, 0x1, -R0 ;  /* 0x000000014d4da824 */ /* 0x000fe200078e0a00 */
[----:B------:R-:W-:Y:S01]  /*63c0*/  IADD3 R5, -R5, RZ, RZ ;  /* 0x000000ff05057210 */ /* 0x000fe20007ffe1ff */
[----:B------:R-:W-:Y:S01]  /*63d0*/  IMAD.HI.U32 R8, R3, R176, RZ ;  /* 0x000000b003087227 */ /* 0x000fe200078e00ff */
[----:B------:R-:W-:-:S02]  /*63e0*/  ISETP.GE.AND P2, PT, R11, RZ, PT ;  /* 0x000000ff0b00720c */ /* 0x000fc40003f46270 */
[----:B------:R-:W-:Y:S01]  /*63f0*/  @!P1 IADD3 R77, -R77, RZ, RZ ;  /* 0x000000ff4d4d9210 */ /* 0x000fe20007ffe1ff */
[----:B------:R-:W-:Y:S01]  /*6400*/  IMAD.HI.U32 R4, R3, R166, RZ ;  /* 0x000000a603047227 */ /* 0x000fe200078e00ff */
[----:B------:R-:W-:-:S03]  /*6410*/  ISETP.GT.U32.AND P1, PT, R0, R25, PT ;  /* 0x000000190000720c */ /* 0x000fc60003f24070 */
[----:B------:R-:W-:Y:S01]  /*6420*/  @!P6 IMAD.IADD R165, R165, 0x1, -R0 ;  /* 0x00000001a5a5e824 */ /* 0x000fe200078e0a00 */
[----:B------:R-:W-:Y:S01]  /*6430*/  @!P5 IADD3 R164, R164, -R0, RZ ;  /* 0x80000000a4a4d210 */ /* 0x000fe20007ffe0ff */
[----:B------:R-:W-:Y:S01]  /*6440*/  IMAD R172, R0, R5, R172 ;  /* 0x0000000500ac7224 */ /* 0x000fe200078e02ac */
[----:B------:R-:W-:Y:S01]  /*6450*/  IADD3 R5, -R4, RZ, RZ ;  /* 0x000000ff04057210 */ /* 0x000fe20007ffe1ff */
[----:B------:R-:W-:Y:S01]  /*6460*/  @!P3 IMAD.IADD R170, R170, 0x1, -R0 ;  /* 0x00000001aaaab824 */ /* 0x000fe200078e0a00 */
[----:B------:R-:W-:Y:S01]  /*6470*/  ISETP.GT.U32.AND P6, PT, R0, R165, PT ;  /* 0x000000a50000720c */ /* 0x000fe20003fc4070 */
[----:B------:R-:W-:Y:S01]  /*6480*/  @!P4 IMAD.MOV R164, RZ, RZ, -R164 ;  /* 0x000000ffffa4c224 */ /* 0x000fe200078e0aa4 */
[----:B------:R-:W-:Y:S01]  /*6490*/  ISETP.GE.AND P5, PT, R14, RZ, PT ;  /* 0x000000ff0e00720c */ /* 0x000fe20003fa6270 */
[----:B------:R-:W-:Y:S01]  /*64a0*/  IMAD R166, R0, R5, R166 ;  /* 0x0000000500a67224 */ /* 0x000fe200078e02a6 */
[----:B------:R-:W-:Y:S01]  /*64b0*/  IADD3 R14, R6, 0x7e, RZ ;  /* 0x0000007e060e7810 */ /* 0x000fe20007ffe0ff */
[----:B------:R-:W-:Y:S01]  /*64c0*/  @!P1 IMAD.IADD R25, R25, 0x1, -R0 ;  /* 0x0000000119199824 */ /* 0x000fe200078e0a00 */
[----:B------:R-:W-:Y:S01]  /*64d0*/  ISETP.GT.U32.AND P3, PT, R0, R170, PT ;  /* 0x000000aa0000720c */ /* 0x000fe20003f64070 */
[----:B------:R-:W-:Y:S01]  /*64e0*/  IMAD.HI.U32 R5, R3, R167, RZ ;  /* 0x000000a703057227 */ /* 0x000fe200078e00ff */
[----:B------:R-:W-:-:S02]  /*64f0*/  IABS R174, R14 ;  /* 0x0000000e00ae7213 */ /* 0x000fc40000000000 */
[C---:B------:R-:W-:Y:S01]  /*6500*/  ISETP.GT.U32.AND P1, PT, R0.reuse, R172, PT ;  /* 0x000000ac0000720c */ /* 0x040fe20003f24070 */
[----:B------:R-:W-:Y:S01]  /*6510*/  IMAD.MOV R5, RZ, RZ, -R5 ;  /* 0x000000ffff057224 */ /* 0x000fe200078e0a05 */
[----:B------:R-:W-:Y:S01]  /*6520*/  @!P0 IADD3 R25, -R25, RZ, RZ ;  /* 0x000000ff19198210 */ /* 0x000fe20007ffe1ff */
[----:B------:R-:W-:Y:S01]  /*6530*/  IMAD.HI.U32 R4, R3, R174, RZ ;  /* 0x000000ae03047227 */ /* 0x000fe200078e00ff */
[----:B------:R-:W-:Y:S02]  /*6540*/  @!P6 IADD3 R165, R165, -R0, RZ ;  /* 0x80000000a5a5e210 */ /* 0x000fe40007ffe0ff */
[----:B------:R-:W-:Y:S01]  /*6550*/  ISETP.GT.U32.AND P6, PT, R0, R166, PT ;  /* 0x000000a60000720c */ /* 0x000fe20003fc4070 */
[----:B------:R-:W-:Y:S02]  /*6560*/  IMAD.MOV R11, RZ, RZ, -R4 ;  /* 0x000000ffff0b7224 */ /* 0x000fe400078e0a04 */
[----:B------:R-:W-:Y:S01]  /*6570*/  @!P3 IMAD.IADD R170, R170, 0x1, -R0 ;  /* 0x00000001aaaab824 */ /* 0x000fe200078e0a00 */
[----:B------:R-:W-:Y:S01]  /*6580*/  ISETP.GE.AND P3, PT, R15, RZ, PT ;  /* 0x000000ff0f00720c */ /* 0x000fe20003f66270 */
[----:B------:R-:W-:Y:S01]  /*6590*/  IMAD R174, R0, R11, R174 ;  /* 0x0000000b00ae7224 */ /* 0x000fe200078e02ae */
[----:B------:R-:W-:Y:S01]  /*65a0*/  IADD3 R15, -R8, RZ, RZ ;  /* 0x000000ff080f7210 */ /* 0x000fe20007ffe1ff */
[----:B------:R-:W-:-:S02]  /*65b0*/  VIADD R8, R6, 0x81 ;  /* 0x0000008106087836 */ /* 0x000fc40000000000 */
[C---:B------:R-:W-:Y:S01]  /*65c0*/  IMAD R167, R0.reuse, R5, R167 ;  /* 0x0000000500a77224 */ /* 0x040fe200078e02a7 */
[----:B------:R-:W-:Y:S01]  /*65d0*/  ISETP.GT.U32.AND P4, PT, R0, R174, PT ;  /* 0x000000ae0000720c */ /* 0x000fe20003f84070 */
[--C-:B------:R-:W-:Y:S01]  /*65e0*/  @!P1 IMAD.IADD R172, R172, 0x1, -R0.reuse ;  /* 0x00000001acac9824 */ /* 0x100fe200078e0a00 */
[----:B------:R-:W-:Y:S01]  /*65f0*/  IABS R24, R8 ;  /* 0x0000000800187213 */ /* 0x000fe20000000000 */
[----:B------:R-:W-:Y:S01]  /*6600*/  @!P6 IMAD.IADD R166, R166, 0x1, -R0 ;  /* 0x00000001a6a6e824 */ /* 0x000fe200078e0a00 */
[----:B------:R-:W-:Y:S01]  /*6610*/  ISETP.GE.AND P1, PT, R10, RZ, PT ;  /* 0x000000ff0a00720c */ /* 0x000fe20003f26270 */
[----:B------:R-:W-:Y:S01]  /*6620*/  @!P2 IMAD.MOV R170, RZ, RZ, -R170 ;  /* 0x000000ffffaaa224 */ /* 0x000fe200078e0aaa */
[C---:B------:R-:W-:Y:S01]  /*6630*/  ISETP.GT.U32.AND P2, PT, R0.reuse, R167, PT ;  /* 0x000000a70000720c */ /* 0x040fe20003f44070 */
[----:B------:R-:W-:Y:S01]  /*6640*/  IMAD.HI.U32 R4, R3, R24, RZ ;  /* 0x0000001803047227 */ /* 0x000fe200078e00ff */
[C---:B------:R-:W-:Y:S02]  /*6650*/  ISETP.GT.U32.AND P0, PT, R0.reuse, R166, PT ;  /* 0x000000a60000720c */ /* 0x040fe40003f04070 */
[----:B------:R-:W-:Y:S01]  /*6660*/  ISETP.GT.U32.AND P6, PT, R0, R172, PT ;  /* 0x000000ac0000720c */ /* 0x000fe20003fc4070 */
[----:B------:R-:W-:Y:S01]  /*6670*/  IMAD.MOV R5, RZ, RZ, -R4 ;  /* 0x000000ffff057224 */ /* 0x000fe200078e0a04 */
[----:B------:R-:W-:Y:S01]  /*6680*/  IADD3 R10, R6, 0x82, RZ ;  /* 0x00000082060a7810 */ /* 0x000fe20007ffe0ff */
[----:B------:R-:W-:Y:S01]  /*6690*/  IMAD R176, R0, R15, R176 ;  /* 0x0000000f00b07224 */ /* 0x000fe200078e02b0 */
[----:B------:R-:W-:Y:S01]  /*66a0*/  @!P4 IADD3 R174, R174, -R0, RZ ;  /* 0x80000000aeaec210 */ /* 0x000fe20007ffe0ff */
[----:B------:R-:W-:Y:S01]  /*66b0*/  IMAD R24, R0, R5, R24 ;  /* 0x0000000500187224 */ /* 0x000fe200078e0218 */
[----:B------:R-:W-:Y:S01]  /*66c0*/  IABS R168, R10 ;  /* 0x0000000a00a87213 */ /* 0x000fe20000000000 */
[----:B------:R-:W-:Y:S01]  /*66d0*/  @!P5 IMAD.MOV R165, RZ, RZ, -R165 ;  /* 0x000000ffffa5d224 */ /* 0x000fe200078e0aa5 */
[----:B------:R-:W-:Y:S01]  /*66e0*/  ISETP.GE.AND P5, PT, R14, RZ, PT ;  /* 0x000000ff0e00720c */ /* 0x000fe20003fa6270 */
[--C-:B------:R-:W-:Y:S01]  /*66f0*/  @!P2 IMAD.IADD R167, R167, 0x1, -R0.reuse ;  /* 0x00000001a7a7a824 */ /* 0x100fe200078e0a00 */
[----:B------:R-:W-:Y:S01]  /*6700*/  ISETP.GT.U32.AND P2, PT, R0, R174, PT ;  /* 0x000000ae0000720c */ /* 0x000fe20003f44070 */
[----:B------:R-:W-:Y:S01]  /*6710*/  @!P0 IMAD.IADD R166, R166, 0x1, -R0 ;  /* 0x00000001a6a68824 */ /* 0x000fe200078e0a00 */
[C---:B------:R-:W-:Y:S01]  /*6720*/  IADD3 R14, R6.reuse, 0x84, RZ ;  /* 0x00000084060e7810 */ /* 0x040fe20007ffe0ff */
[----:B------:R-:W-:Y:S01]  /*6730*/  VIADD R11, R6, 0x83 ;  /* 0x00000083060b7836 */ /* 0x000fe20000000000 */
[----:B------:R-:W-:Y:S01]  /*6740*/  @!P6 IADD3 R172, R172, -R0, RZ ;  /* 0x80000000acace210 */ /* 0x000fe20007ffe0ff */
[----:B------:R-:W-:Y:S01]  /*6750*/  @!P1 IMAD.MOV R166, RZ, RZ, -R166 ;  /* 0x000000ffffa69224 */ /* 0x000fe200078e0aa6 */
[C---:B------:R-:W-:Y:S01]  /*6760*/  ISETP.GT.U32.AND P1, PT, R0.reuse, R24, PT ;  /* 0x000000180000720c */ /* 0x040fe20003f24070 */
[----:B------:R-:W-:Y:S01]  /*6770*/  IMAD.HI.U32 R4, R3, R168, RZ ;  /* 0x000000a803047227 */ /* 0x000fe200078e00ff */
[----:B------:R-:W-:-:S02]  /*6780*/  ISETP.GT.U32.AND P6, PT, R0, R176, PT ;  /* 0x000000b00000720c */ /* 0x000fc40003fc4070 */
[----:B------:R-:W-:Y:S01]  /*6790*/  IABS R178, R11 ;  /* 0x0000000b00b27213 */ /* 0x000fe20000000000 */
[----:B------:R-:W-:Y:S01]  /*67a0*/  IMAD.MOV R5, RZ, RZ, -R4 ;  /* 0x000000ffff057224 */ /* 0x000fe200078e0a04 */
[----:B------:R-:W-:Y:S01]  /*67b0*/  IABS R169, R14 ;  /* 0x0000000e00a97213 */ /* 0x000fe20000000000 */
[----:B------:R-:W-:Y:S01]  /*67c0*/  @!P2 IMAD.IADD R174, R174, 0x1, -R0 ;  /* 0x00000001aeaea824 */ /* 0x000fe200078e0a00 */
[----:B------:R-:W-:Y:S01]  /*67d0*/  ISETP.GE.AND P2, PT, R8, RZ, PT ;  /* 0x000000ff0800720c */ /* 0x000fe20003f46270 */
[----:B------:R-:W-:Y:S01]  /*67e0*/  VIADD R8, R6, 0x85 ;  /* 0x0000008506087836 */ /* 0x000fe20000000000 */
[----:B------:R-:W-:Y:S01]  /*67f0*/  ISETP.GE.AND P0, PT, R16, RZ, PT ;  /* 0x000000ff1000720c */ /* 0x000fe20003f06270 */
[----:B------:R-:W-:Y:S01]  /*6800*/  @!P5 IMAD.MOV R174, RZ, RZ, -R174 ;  /* 0x000000ffffaed224 */ /* 0x000fe200078e0aae */
[----:B------:R-:W-:Y:S01]  /*6810*/  ISETP.GE.AND P4, PT, R17, RZ, PT ;  /* 0x000000ff1100720c */ /* 0x000fe20003f86270 */
[----:B------:R-:W-:Y:S01]  /*6820*/  IMAD R168, R0, R5, R168 ;  /* 0x0000000500a87224 */ /* 0x000fe200078e02a8 */
[----:B------:R-:W-:Y:S01]  /*6830*/  @!P1 IADD3 R24, R24, -R0, RZ ;  /* 0x8000000018189210 */ /* 0x000fe20007ffe0ff */
[----:B------:R-:W-:Y:S01]  /*6840*/  IMAD.HI.U32 R4, R3, R178, RZ ;  /* 0x000000b203047227 */ /* 0x000fe200078e00ff */
[----:B------:R-:W-:-:S02]  /*6850*/  @!P6 IADD3 R176, R176, -R0, RZ ;  /* 0x80000000b0b0e210 */ /* 0x000fc40007ffe0ff */
[C---:B------:R-:W-:Y:S01]  /*6860*/  ISETP.GT.U32.AND P6, PT, R0.reuse, R167, PT ;  /* 0x000000a70000720c */ /* 0x040fe20003fc4070 */
[----:B------:R-:W-:Y:S01]  /*6870*/  IMAD.HI.U32 R5, R3, R169, RZ ;  /* 0x000000a903057227 */ /* 0x000fe200078e00ff */
[----:B------:R-:W-:Y:S02]  /*6880*/  ISETP.GT.U32.AND P5, PT, R0, R24, PT ;  /* 0x000000180000720c */ /* 0x000fe40003fa4070 */
[----:B------:R-:W-:Y:S01]  /*6890*/  IABS R88, R8 ;  /* 0x0000000800587213 */ /* 0x000fe20000000000 */
[----:B------:R-:W-:Y:S01]  /*68a0*/  IMAD.MOV R5, RZ, RZ, -R5 ;  /* 0x000000ffff057224 */ /* 0x000fe200078e0a05 */
[----:B------:R-:W-:Y:S01]  /*68b0*/  ISETP.GE.AND P1, PT, R11, RZ, PT ;  /* 0x000000ff0b00720c */ /* 0x000fe20003f26270 */
[----:B------:R-:W-:Y:S01]  /*68c0*/  IMAD.MOV R11, RZ, RZ, -R4 ;  /* 0x000000ffff0b7224 */ /* 0x000fe200078e0a04 */
[C---:B------:R-:W-:Y:S01]  /*68d0*/  IADD3 R16, R6.reuse, 0x8c, RZ ;  /* 0x0000008c06107810 */ /* 0x040fe20007ffe0ff */
[----:B------:R-:W-:Y:S01]  /*68e0*/  IMAD.HI.U32 R4, R3, R88, RZ ;  /* 0x0000005803047227 */ /* 0x000fe200078e00ff */
[----:B------:R-:W-:-:S02]  /*68f0*/  IADD3 R17, R6, 0x90, RZ ;  /* 0x0000009006117810 */ /* 0x000fc40007ffe0ff */
[----:B------:R-:W-:Y:S01]  /*6900*/  IABS R82, R16 ;  /* 0x0000001000527213 */ /* 0x000fe20000000000 */
[C---:B------:R-:W-:Y:S01]  /*6910*/  IMAD R169, R0.reuse, R5, R169 ;  /* 0x0000000500a97224 */ /* 0x040fe200078e02a9 */
[----:B------:R-:W-:Y:S01]  /*6920*/  @!P6 IADD3 R167, R167, -R0, RZ ;  /* 0x80000000a7a7e210 */ /* 0x000fe20007ffe0ff */
[----:B------:R-:W-:Y:S01]  /*6930*/  IMAD.MOV R5, RZ, RZ, -R4 ;  /* 0x000000ffff057224 */ /* 0x000fe200078e0a04 */
[C---:B------:R-:W-:Y:S01]  /*6940*/  ISETP.GT.U32.AND P6, PT, R0.reuse, R168, PT ;  /* 0x000000a80000720c */ /* 0x040fe20003fc4070 */
[----:B------:R-:W-:Y:S01]  /*6950*/  @!P3 IMAD.MOV R172, RZ, RZ, -R172 ;  /* 0x000000ffffacb224 */ /* 0x000fe200078e0aac */
[----:B------:R-:W-:Y:S01]  /*6960*/  ISETP.GT.U32.AND P3, PT, R0, R176, PT ;  /* 0x000000b00000720c */ /* 0x000fe20003f64070 */
[----:B------:R-:W-:Y:S01]  /*6970*/  @!P5 IMAD.IADD R24, R24, 0x1, -R0 ;  /* 0x000000011818d824 */ /* 0x000fe200078e0a00 */
[C---:B------:R-:W-:Y:S01]  /*6980*/  ISETP.GT.U32.AND P5, PT, R0.reuse, R169, PT ;  /* 0x000000a90000720c */ /* 0x040fe20003fa4070 */
[C---:B------:R-:W-:Y:S01]  /*6990*/  IMAD R88, R0.reuse, R5, R88 ;  /* 0x0000000500587224 */ /* 0x040fe200078e0258 */
[----:B------:R-:W-:Y:S01]  /*69a0*/  IABS R185, R17 ;  /* 0x0000001100b97213 */ /* 0x000fe20000000000 */
[----:B------:R-:W-:Y:S01]  /*69b0*/  IMAD R178, R0, R11, R178 ;  /* 0x0000000b00b27224 */ /* 0x000fe200078e02b2 */
[----:B------:R-:W-:Y:S01]  /*69c0*/  @!P2 IADD3 R24, -R24, RZ, RZ ;  /* 0x000000ff1818a210 */ /* 0x000fe20007ffe1ff */
[----:B------:R-:W-:Y:S01]  /*69d0*/  @!P0 IMAD.MOV R167, RZ, RZ, -R167 ;  /* 0x000000ffffa78224 */ /* 0x000fe200078e0aa7 */
[----:B------:R-:W-:Y:S01]  /*69e0*/  ISETP.GT.U32.AND P2, PT, R0, R88, PT ;  /* 0x000000580000720c */ /* 0x000fe20003f44070 */
[----:B------:R-:W-:Y:S01]  /*69f0*/  VIADD R4, R6, 0x86 ;  /* 0x0000008606047836 */ /* 0x000fe20000000000 */
[----:B------:R-:W-:Y:S01]  /*6a00*/  ISETP.GT.U32.AND P0, PT, R0, R178, PT ;  /* 0x000000b20000720c */ /* 0x000fe20003f04070 */
[----:B------:R-:W-:Y:S01]  /*6a10*/  VIADD R15, R6, 0x8b ;  /* 0x0000008b060f7836 */ /* 0x000fe20000000000 */
[----:B------:R-:W-:Y:S01]  /*6a20*/  @!P6 IADD3 R168, R168, -R0, RZ ;  /* 0x80000000a8a8e210 */ /* 0x000fe20007ffe0ff */
[--C-:B------:R-:W-:Y:S01]  /*6a30*/  @!P3 IMAD.IADD R176, R176, 0x1, -R0.reuse ;  /* 0x00000001b0b0b824 */ /* 0x100fe200078e0a00 */
[----:B------:R-:W-:Y:S01]  /*6a40*/  ISETP.GE.AND P3, PT, R10, RZ, PT ;  /* 0x000000ff0a00720c */ /* 0x000fe20003f66270 */
[----:B------:R-:W-:Y:S01]  /*6a50*/  VIADD R10, R6, 0x87 ;  /* 0x00000087060a7836 */ /* 0x000fe20000000000 */
[----:B------:R-:W-:Y:S01]  /*6a60*/  ISETP.GT.U32.AND P6, PT, R0, R168, PT ;  /* 0x000000a80000720c */ /* 0x000fe20003fc4070 */
[----:B------:R-:W-:Y:S01]  /*6a70*/  @!P5 IMAD.IADD R169, R169, 0x1, -R0 ;  /* 0x00000001a9a9d824 */ /* 0x000fe200078e0a00 */
[----:B------:R-:W-:-:S02]  /*6a80*/  IABS R171, R4 ;  /* 0x0000000400ab7213 */ /* 0x000fc40000000000 */
[----:B------:R-:W-:Y:S01]  /*6a90*/  IABS R78, R10 ;  /* 0x0000000a004e7213 */ /* 0x000fe20000000000 */
[--C-:B------:R-:W-:Y:S01]  /*6aa0*/  @!P2 IMAD.IADD R88, R88, 0x1, -R0.reuse ;  /* 0x000000015858a824 */ /* 0x100fe200078e0a00 */
[----:B------:R-:W-:Y:S01]  /*6ab0*/  IADD3 R11, R6, 0x88, RZ ;  /* 0x00000088060b7810 */ /* 0x000fe20007ffe0ff */
[----:B------:R-:W-:Y:S01]  /*6ac0*/  @!P0 IMAD.IADD R178, R178, 0x1, -R0 ;  /* 0x00000001b2b28824 */ /* 0x000fe200078e0a00 */
[C---:B------:R-:W-:Y:S01]  /*6ad0*/  ISETP.GT.U32.AND P5, PT, R0.reuse, R169, PT ;  /* 0x000000a90000720c */ /* 0x040fe20003fa4070 */
[----:B------:R-:W-:Y:S01]  /*6ae0*/  IMAD.HI.U32 R5, R3, R78, RZ ;  /* 0x0000004e03057227 */ /* 0x000fe200078e00ff */
[C---:B------:R-:W-:Y:S02]  /*6af0*/  ISETP.GT.U32.AND P2, PT, R0.reuse, R88, PT ;  /* 0x000000580000720c */ /* 0x040fe40003f44070 */
[----:B------:R-:W-:Y:S01]  /*6b00*/  ISETP.GT.U32.AND P0, PT, R0, R178, PT ;  /* 0x000000b20000720c */ /* 0x000fe20003f04070 */
[----:B------:R-:W-:Y:S01]  /*6b10*/  IMAD.MOV R5, RZ, RZ, -R5 ;  /* 0x000000ffff057224 */ /* 0x000fe200078e0a05 */
[----:B------:R-:W-:-:S02]  /*6b20*/  @!P6 IADD3 R168, R168, -R0, RZ ;  /* 0x80000000a8a8e210 */ /* 0x000fc40007ffe0ff */
[----:B------:R-:W-:Y:S01]  /*6b30*/  IABS R173, R11 ;  /* 0x0000000b00ad7213 */ /* 0x000fe20000000000 */
[----:B------:R-:W-:Y:S01]  /*6b40*/  IMAD R78, R0, R5, R78 ;  /* 0x00000005004e7224 */ /* 0x000fe200078e024e */
[----:B------:R-:W-:Y:S01]  /*6b50*/  @!P4 IADD3 R176, -R176, RZ, RZ ;  /* 0x000000ffb0b0c210 */ /* 0x000fe20007ffe1ff */
[----:B------:R-:W-:Y:S01]  /*6b60*/  @!P3 IMAD.MOV R168, RZ, RZ, -R168 ;  /* 0x000000ffffa8b224 */ /* 0x000fe200078e0aa8 */
[----:B------:R-:W-:Y:S01]  /*6b70*/  ISETP.GE.AND P3, PT, R4, RZ, PT ;  /* 0x000000ff0400720c */ /* 0x000fe20003f66270 */
[C---:B------:R-:W-:Y:S01]  /*6b80*/  IMAD.HI.U32 R4, R3.reuse, R171, RZ ;  /* 0x000000ab03047227 */ /* 0x040fe200078e00ff */
[----:B------:R-:W-:Y:S02]  /*6b90*/  ISETP.GE.AND P4, PT, R14, RZ, PT ;  /* 0x000000ff0e00720c */ /* 0x000fe40003f86270 */
[----:B------:R-:W-:Y:S01]  /*6ba0*/  ISETP.GE.AND P6, PT, R8, RZ, PT ;  /* 0x000000ff0800720c */ /* 0x000fe20003fc6270 */
[----:B------:R-:W-:Y:S01]  /*6bb0*/  @!P2 IMAD.IADD R88, R88, 0x1, -R0 ;  /* 0x000000015858a824 */ /* 0x000fe200078e0a00 */
[----:B------:R-:W-:Y:S01]  /*6bc0*/  ISETP.GT.U32.AND P2, PT, R0, R78, PT ;  /* 0x0000004e0000720c */ /* 0x000fe20003f44070 */
[----:B------:R-:W-:Y:S01]  /*6bd0*/  IMAD.HI.U32 R8, R3, R173, RZ ;  /* 0x000000ad03087227 */ /* 0x000fe200078e00ff */
[----:B------:R-:W-:-:S02]  /*6be0*/  IADD3 R4, -R4, RZ, RZ ;  /* 0x000000ff04047210 */ /* 0x000fc40007ffe1ff */
[----:B------:R-:W-:Y:S01]  /*6bf0*/  IADD3 R14, R6, 0x8a, RZ ;  /* 0x0000008a060e7810 */ /* 0x000fe20007ffe0ff */
[----:B------:R-:W-:Y:S01]  /*6c00*/  IMAD.MOV R8, RZ, RZ, -R8 ;  /* 0x000000ffff087224 */ /* 0x000fe200078e0a08 */
[----:B------:R-:W-:Y:S01]  /*6c10*/  @!P5 IADD3 R169, R169, -R0, RZ ;  /* 0x80000000a9a9d210 */ /* 0x000fe20007ffe0ff */
[----:B------:R-:W-:Y:S01]  /*6c20*/  IMAD R171, R0, R4, R171 ;  /* 0x0000000400ab7224 */ /* 0x000fe200078e02ab */
[----:B------:R-:W-:Y:S01]  /*6c30*/  IABS R89, R14 ;  /* 0x0000000e00597213 */ /* 0x000fe20000000000 */
[----:B------:R-:W-:Y:S01]  /*6c40*/  VIADD R4, R6, 0x89 ;  /* 0x0000008906047836 */ /* 0x000fe20000000000 */
[----:B------:R-:W-:Y:S01]  /*6c50*/  IABS R175, R15 ;  /* 0x0000000f00af7213 */ /* 0x000fe20000000000 */
[--C-:B------:R-:W-:Y:S01]  /*6c60*/  @!P0 IMAD.IADD R178, R178, 0x1, -R0.reuse ;  /* 0x00000001b2b28824 */ /* 0x100fe200078e0a00 */
[----:B------:R-:W-:Y:S01]  /*6c70*/  @!P6 IADD3 R88, -R88, RZ, RZ ;  /* 0x000000ff5858e210 */ /* 0x000fe20007ffe1ff */
[----:B------:R-:W-:Y:S01]  /*6c80*/  @!P2 IMAD.IADD R78, R78, 0x1, -R0 ;  /* 0x000000014e4ea824 */ /* 0x000fe200078e0a00 */
[----:B------:R-:W-:Y:S01]  /*6c90*/  IABS R23, R4 ;  /* 0x0000000400177213 */ /* 0x000fe20000000000 */
[----:B------:R-:W-:Y:S01]  /*6ca0*/  IMAD R173, R0, R8, R173 ;  /* 0x0000000800ad7224 */ /* 0x000fe200078e02ad */
[----:B------:R-:W-:Y:S01]  /*6cb0*/  ISETP.GE.AND P0, PT, R10, RZ, PT ;  /* 0x000000ff0a00720c */ /* 0x000fe20003f06270 */
[----:B------:R-:W-:Y:S01]  /*6cc0*/  @!P1 IMAD.MOV R178, RZ, RZ, -R178 ;  /* 0x000000ffffb29224 */ /* 0x000fe200078e0ab2 */
[----:B------:R-:W-:Y:S01]  /*6cd0*/  ISETP.GT.U32.AND P1, PT, R0, R171, PT ;  /* 0x000000ab0000720c */ /* 0x000fe20003f24070 */
[----:B------:R-:W-:Y:S01]  /*6ce0*/  @!P4 IMAD.MOV R169, RZ, RZ, -R169 ;  /* 0x000000ffffa9c224 */ /* 0x000fe200078e0aa9 */
[----:B------:R-:W-:Y:S01]  /*6cf0*/  ISETP.GE.AND P4, PT, R4, RZ, PT ;  /* 0x000000ff0400720c */ /* 0x000fe20003f86270 */
[----:B------:R-:W-:Y:S01]  /*6d00*/  IMAD.HI.U32 R5, R3, R89, RZ ;  /* 0x0000005903057227 */ /* 0x000fe200078e00ff */
[----:B------:R-:W-:-:S02]  /*6d10*/  ISETP.GT.U32.AND P2, PT, R0, R78, PT ;  /* 0x0000004e0000720c */ /* 0x000fc40003f44070 */
[C---:B------:R-:W-:Y:S01]  /*6d20*/  ISETP.GT.U32.AND P6, PT, R0.reuse, R173, PT ;  /* 0x000000ad0000720c */ /* 0x040fe20003fc4070 */
[----:B------:R-:W-:Y:S01]  /*6d30*/  IMAD.HI.U32 R4, R3, R23, RZ ;  /* 0x0000001703047227 */ /* 0x000fe200078e00ff */
[----:B------:R-:W-:Y:S02]  /*6d40*/  IADD3 R5, -R5, RZ, RZ ;  /* 0x000000ff05057210 */ /* 0x000fe40007ffe1ff */
[----:B------:R-:W-:Y:S01]  /*6d50*/  ISETP.GE.AND P5, PT, R11, RZ, PT ;  /* 0x000000ff0b00720c */ /* 0x000fe20003fa6270 */
[----:B------:R-:W-:Y:S02]  /*6d60*/  IMAD.MOV R4, RZ, RZ, -R4 ;  /* 0x000000ffff047224 */ /* 0x000fe400078e0a04 */
[C---:B------:R-:W-:Y:S01]  /*6d70*/  IMAD R89, R0.reuse, R5, R89 ;  /* 0x0000000500597224 */ /* 0x040fe200078e0259 */
[----:B------:R-:W-:Y:S01]  /*6d80*/  @!P1 IADD3 R171, R171, -R0, RZ ;  /* 0x80000000abab9210 */ /* 0x000fe20007ffe0ff */
[----:B------:R-:W-:Y:S02]  /*6d90*/  IMAD R23, R0, R4, R23 ;  /* 0x0000000400177224 */ /* 0x000fe400078e0217 */
[--C-:B------:R-:W-:Y:S01]  /*6da0*/  @!P2 IMAD.IADD R78, R78, 0x1, -R0.reuse ;  /* 0x000000014e4ea824 */ /* 0x100fe200078e0a00 */
[C---:B------:R-:W-:Y:S01]  /*6db0*/  ISETP.GT.U32.AND P1, PT, R0.reuse, R171, PT ;  /* 0x000000ab0000720c */ /* 0x040fe20003f24070 */
[----:B------:R-:W-:Y:S01]  /*6dc0*/  @!P6 IMAD.IADD R173, R173, 0x1, -R0 ;  /* 0x00000001adade824 */ /* 0x000fe200078e0a00 */
[C---:B------:R-:W-:Y:S01]  /*6dd0*/  ISETP.GT.U32.AND P2, PT, R0.reuse, R23, PT ;  /* 0x000000170000720c */ /* 0x040fe20003f44070 */
[----:B------:R-:W-:Y:S01]  /*6de0*/  IMAD.HI.U32 R8, R3, R175, RZ ;  /* 0x000000af03087227 */ /* 0x000fe200078e00ff */
[----:B------:R-:W-:-:S03]  /*6df0*/  ISETP.GT.U32.AND P6, PT, R0, R89, PT ;  /* 0x000000590000720c */ /* 0x000fc60003fc4070 */
[----:B------:R-:W-:-:S04]  /*6e00*/  IMAD.HI.U32 R10, R3, R82, RZ ;  /* 0x00000052030a7227 */ /* 0x000fc800078e00ff */
[----:B------:R-:W-:Y:S02]  /*6e10*/  IMAD.MOV R8, RZ, RZ, -R8 ;  /* 0x000000ffff087224 */ /* 0x000fe400078e0a08 */
[----:B------:R-:W-:Y:S01]  /*6e20*/  IMAD.MOV R11, RZ, RZ, -R10 ;  /* 0x000000ffff0b7224 */ /* 0x000fe200078e0a0a */
[----:B------:R-:W-:Y:S01]  /*6e30*/  IADD3 R10, R6, 0x8e, RZ ;  /* 0x0000008e060a7810 */ /* 0x000fe20007ffe0ff */
[----:B------:R-:W-:Y:S02]  /*6e40*/  IMAD R175, R0, R8, R175 ;  /* 0x0000000800af7224 */ /* 0x000fe400078e02af */
[----:B------:R-:W-:Y:S01]  /*6e50*/  VIADD R8, R6, 0x8d ;  /* 0x0000008d06087836 */ /* 0x000fe20000000000 */
[----:B------:R-:W-:Y:S01]  /*6e60*/  IABS R92, R10 ;  /* 0x0000000a005c7213 */ /* 0x000fe20000000000 */
[--C-:B------:R-:W-:Y:S01]  /*6e70*/  @!P2 IMAD.IADD R23, R23, 0x1, -R0.reuse ;  /* 0x000000011717a824 */ /* 0x100fe200078e0a00 */
[----:B------:R-:W-:Y:S01]  /*6e80*/  ISETP.GT.U32.AND P2, PT, R0, R173, PT ;  /* 0x000000ad0000720c */ /* 0x000fe20003f44070 */
[----:B------:R-:W-:Y:S01]  /*6e90*/  @!P1 IMAD.IADD R171, R171, 0x1, -R0 ;  /* 0x00000001abab9824 */ /* 0x000fe200078e0a00 */
[----:B------:R-:W-:Y:S01]  /*6ea0*/  @!P6 IADD3 R89, R89, -R0, RZ ;  /* 0x800000005959e210 */ /* 0x000fe20007ffe0ff */
[----:B------:R-:W-:Y:S01]  /*6eb0*/  IMAD.HI.U32 R5, R3, R92, RZ ;  /* 0x0000005c03057227 */ /* 0x000fe200078e00ff */
[----:B------:R-:W-:-:S02]  /*6ec0*/  IABS R177, R8 ;  /* 0x0000000800b17213 */ /* 0x000fc40000000000 */
[C---:B------:R-:W-:Y:S01]  /*6ed0*/  ISETP.GT.U32.AND P6, PT, R0.reuse, R89, PT ;  /* 0x000000590000720c */ /* 0x040fe20003fc4070 */
[----:B------:R-:W-:Y:S01]  /*6ee0*/  @!P3 IMAD.MOV R171, RZ, RZ, -R171 ;  /* 0x000000ffffabb224 */ /* 0x000fe200078e0aab */
[C---:B------:R-:W-:Y:S01]  /*6ef0*/  ISETP.GT.U32.AND P3, PT, R0.reuse, R23, PT ;  /* 0x000000170000720c */ /* 0x040fe20003f64070 */
[----:B------:R-:W-:Y:S01]  /*6f00*/  IMAD R82, R0, R11, R82 ;  /* 0x0000000b00527224 */ /* 0x000fe200078e0252 */
[----:B------:R-:W-:Y:S01]  /*6f10*/  IADD3 R11, -R5, RZ, RZ ;  /* 0x000000ff050b7210 */ /* 0x000fe20007ffe1ff */
[----:B------:R-:W-:Y:S01]  /*6f20*/  IMAD.HI.U32 R4, R3, R177, RZ ;  /* 0x000000b103047227 */ /* 0x000fe200078e00ff */
[----:B------:R-:W-:-:S03]  /*6f30*/  ISETP.GE.AND P1, PT, R14, RZ, PT ;  /* 0x000000ff0e00720c */ /* 0x000fc60003f26270 */
[----:B------:R-:W-:Y:S02]  /*6f40*/  IMAD.MOV R4, RZ, RZ, -R4 ;  /* 0x000000ffff047224 */ /* 0x000fe400078e0a04 */
[----:B------:R-:W-:Y:S01]  /*6f50*/  @!P2 IMAD.IADD R173, R173, 0x1, -R0 ;  /* 0x00000001adada824 */ /* 0x000fe200078e0a00 */
[C---:B------:R-:W-:Y:S01]  /*6f60*/  ISETP.GT.U32.AND P2, PT, R0.reuse, R82, PT ;  /* 0x000000520000720c */ /* 0x040fe20003f44070 */
[C---:B------:R-:W-:Y:S01]  /*6f70*/  IMAD R92, R0.reuse, R11, R92 ;  /* 0x0000000b005c7224 */ /* 0x040fe200078e025c */
[----:B------:R-:W-:Y:S01]  /*6f80*/  @!P6 IADD3 R89, R89, -R0, RZ ;  /* 0x800000005959e210 */ /* 0x000fe20007ffe0ff */
[----:B------:R-:W-:Y:S01]  /*6f90*/  @!P0 IMAD.MOV R78, RZ, RZ, -R78 ;  /* 0x000000ffff4e8224 */ /* 0x000fe200078e0a4e */
[C---:B------:R-:W-:Y:S01]  /*6fa0*/  ISETP.GT.U32.AND P0, PT, R0.reuse, R175, PT ;  /* 0x000000af0000720c */ /* 0x040fe20003f04070 */
[C---:B------:R-:W-:Y:S01]  /*6fb0*/  IMAD R177, R0.reuse, R4, R177 ;  /* 0x0000000400b17224 */ /* 0x040fe200078e02b1 */
[----:B------:R-:W-:Y:S01]  /*6fc0*/  ISETP.GT.U32.AND P6, PT, R0, R92, PT ;  /* 0x0000005c0000720c */ /* 0x000fe20003fc4070 */
[----:B------:R-:W-:Y:S01]  /*6fd0*/  VIADD R14, R6, 0x8f ;  /* 0x0000008f060e7836 */ /* 0x000fe20000000000 */
[----:B------:R-:W-:Y:S01]  /*6fe0*/  @!P3 IADD3 R23, R23, -R0, RZ ;  /* 0x800000001717b210 */ /* 0x000fe20007ffe0ff */
[----:B------:R-:W-:Y:S01]  /*6ff0*/  IMAD.HI.U32 R5, R3, R185, RZ ;  /* 0x000000b903057227 */ /* 0x000fe200078e00ff */
[----:B------:R-:W-:-:S02]  /*7000*/  ISETP.GT.U32.AND P3, PT, R0, R177, PT ;  /* 0x000000b10000720c */ /* 0x000fc40003f64070 */
[----:B------:R-:W-:Y:S01]  /*7010*/  IABS R179, R14 ;  /* 0x0000000e00b37213 */ /* 0x000fe20000000000 */
[--C-:B------:R-:W-:Y:S01]  /*7020*/  @!P2 IMAD.IADD R82, R82, 0x1, -R0.reuse ;  /* 0x000000015252a824 */ /* 0x100fe200078e0a00 */
[----:B------:R-:W-:Y:S01]  /*7030*/  ISETP.GE.AND P2, PT, R16, RZ, PT ;  /* 0x000000ff1000720c */ /* 0x000fe20003f46270 */
[----:B------:R-:W-:Y:S01]  /*7040*/  IMAD.MOV R5, RZ, RZ, -R5 ;  /* 0x000000ffff057224 */ /* 0x000fe200078e0a05 */
[----:B------:R-:W-:Y:S01]  /*7050*/  @!P1 IADD3 R89, -R89, RZ, RZ ;  /* 0x000000ff59599210 */ /* 0x000fe20007ffe1ff */
[----:B------:R-:W-:Y:S01]  /*7060*/  @!P0 IMAD.IADD R175, R175, 0x1, -R0 ;  /* 0x00000001afaf8824 */ /* 0x000fe200078e0a00 */
[----:B------:R-:W-:Y:S01]  /*7070*/  ISETP.GE.AND P0, PT, R15, RZ, PT ;  /* 0x000000ff0f00720c */ /* 0x000fe20003f06270 */
[----:B------:R-:W-:Y:S01]  /*7080*/  @!P5 IMAD.MOV R173, RZ, RZ, -R173 ;  /* 0x000000ffffadd224 */ /* 0x000fe200078e0aad */
[----:B------:R-:W-:Y:S01]  /*7090*/  @!P6 IADD3 R92, R92, -R0, RZ ;  /* 0x800000005c5ce210 */ /* 0x000fe20007ffe0ff */
[----:B------:R-:W-:Y:S01]  /*70a0*/  IMAD.HI.U32 R4, R3, R179, RZ ;  /* 0x000000b303047227 */ /* 0x000fe200078e00ff */
[----:B------:R-:W-:-:S02]  /*70b0*/  ISETP.GT.U32.AND P6, PT, R0, R82, PT ;  /* 0x000000520000720c */ /* 0x000fc40003fc4070 */
[----:B------:R-:W-:Y:S01]  /*70c0*/  IADD3 R15, R6, 0x91, RZ ;  /* 0x00000091060f7810 */ /* 0x000fe20007ffe0ff */
[----:B------:R-:W-:Y:S01]  /*70d0*/  @!P3 IMAD.IADD R177, R177, 0x1, -R0 ;  /* 0x00000001b1b1b824 */ /* 0x000fe200078e0a00 */
[C---:B------:R-:W-:Y:S01]  /*70e0*/  ISETP.GT.U32.AND P3, PT, R0.reuse, R175, PT ;  /* 0x000000af0000720c */ /* 0x040fe20003f64070 */
[C---:B------:R-:W-:Y:S01]  /*70f0*/  IMAD R185, R0.reuse, R5, R185 ;  /* 0x0000000500b97224 */ /* 0x040fe200078e02b9 */
[----:B------:R-:W-:Y:S01]  /*7100*/  IABS R22, R15 ;  /* 0x0000000f00167213 */ /* 0x000fe20000000000 */
[----:B------:R-:W-:Y:S01]  /*7110*/  IMAD.MOV R4, RZ, RZ, -R4 ;  /* 0x000000ffff047224 */ /* 0x000fe200078e0a04 */
[----:B------:R-:W-:Y:S01]  /*7120*/  ISETP.GT.U32.AND P5, PT, R0, R177, PT ;  /* 0x000000b10000720c */ /* 0x000fe20003fa4070 */
[----:B------:R-:W-:Y:S02]  /*7130*/  VIADD R16, R6, 0x92 ;  /* 0x0000009206107836 */ /* 0x000fe40000000000 */
[----:B------:R-:W-:Y:S02]  /*7140*/  IMAD R179, R0, R4, R179 ;  /* 0x0000000400b37224 */ /* 0x000fe400078e02b3 */
[--C-:B------:R-:W-:Y:S01]  /*7150*/  @!P6 IMAD.IADD R82, R82, 0x1, -R0.reuse ;  /* 0x000000015252e824 */ /* 0x100fe200078e0a00 */
[C---:B------:R-:W-:Y:S01]  /*7160*/  ISETP.GT.U32.AND P6, PT, R0.reuse, R185, PT ;  /* 0x000000b90000720c */ /* 0x040fe20003fc4070 */
[----:B------:R-:W-:Y:S01]  /*7170*/  @!P4 IMAD.MOV R23, RZ, RZ, -R23 ;  /* 0x000000ffff17c224 */ /* 0x000fe200078e0a17 */
[----:B------:R-:W-:Y:S01]  /*7180*/  ISETP.GT.U32.AND P4, PT, R0, R92, PT ;  /* 0x0000005c0000720c */ /* 0x000fe20003f84070 */
[----:B------:R-:W-:Y:S01]  /*7190*/  @!P3 IMAD.IADD R175, R175, 0x1, -R0 ;  /* 0x00000001afafb824 */ /* 0x000fe200078e0a00 */
[----:B------:R-:W-:Y:S01]  /*71a0*/  IABS R180, R16 ;  /* 0x0000001000b47213 */ /* 0x000fe20000000000 */
[----:B------:R-:W-:Y:S01]  /*71b0*/  IMAD.HI.U32 R4, R3, R22, RZ ;  /* 0x0000001603047227 */ /* 0x000fe200078e00ff */
[----:B------:R-:W-:-:S02]  /*71c0*/  ISETP.GE.AND P3, PT, R8, RZ, PT ;  /* 0x000000ff0800720c */ /* 0x000fc40003f66270 */
[----:B------:R-:W-:Y:S01]  /*71d0*/  @!P5 IADD3 R177, R177, -R0, RZ ;  /* 0x80000000b1b1d210 */ /* 0x000fe20007ffe0ff */
[----:B------:R-:W-:Y:S01]  /*71e0*/  IMAD.HI.U32 R5, R3, R180, RZ ;  /* 0x000000b403057227 */ /* 0x000fe200078e00ff */
[----:B------:R-:W-:Y:S02]  /*71f0*/  ISETP.GE.AND P5, PT, R10, RZ, PT ;  /* 0x000000ff0a00720c */ /* 0x000fe40003fa6270 */
[----:B------:R-:W-:Y:S01]  /*7200*/  IADD3 R11, -R4, RZ, RZ ;  /* 0x000000ff040b7210 */ /* 0x000fe20007ffe1ff */
[----:B------:R-:W-:Y:S01]  /*7210*/  IMAD.MOV R5, RZ, RZ, -R5 ;  /* 0x000000ffff057224 */ /* 0x000fe200078e0a05 */
[----:B------:R-:W-:Y:S01]  /*7220*/  ISETP.GT.U32.AND P1, PT, R0, R179, PT ;  /* 0x000000b30000720c */ /* 0x000fe20003f24070 */
[----:B------:R-:W-:Y:S01]  /*7230*/  @!P6 IMAD.IADD R185, R185, 0x1, -R0 ;  /* 0x00000001b9b9e824 */ /* 0x000fe200078e0a00 */
[----:B------:R-:W-:Y:S01]  /*7240*/  IADD3 R4, R6, 0x93, RZ ;  /* 0x0000009306047810 */ /* 0x000fe20007ffe0ff */
[----:B------:R-:W-:Y:S01]  /*7250*/  IMAD R22, R0, R11, R22 ;  /* 0x0000000b00167224 */ /* 0x000fe200078e0216 */
[----:B------:R-:W-:Y:S01]  /*7260*/  @!P0 IADD3 R175, -R175, RZ, RZ ;  /* 0x000000ffafaf8210 */ /* 0x000fe20007ffe1ff */
[----:B------:R-:W-:Y:S01]  /*7270*/  @!P4 IMAD.IADD R92, R92, 0x1, -R0 ;  /* 0x000000015c5cc824 */ /* 0x000fe200078e0a00 */
[----:B------:R-:W-:Y:S01]  /*7280*/  IABS R187, R4 ;  /* 0x0000000400bb7213 */ /* 0x000fe20000000000 */
[----:B------:R-:W-:Y:S01]  /*7290*/  IMAD R180, R0, R5, R180 ;  /* 0x0000000500b47224 */ /* 0x000fe200078e02b4 */
[----:B------:R-:W-:Y:S01]  /*72a0*/  ISETP.GE.AND P4, PT, R14, RZ, PT ;  /* 0x000000ff0e00720c */ /* 0x000fe20003f86270 */
[----:B------:R-:W-:Y:S01]  /*72b0*/  @!P3 IMAD.MOV R177, RZ, RZ, -R177 ;  /* 0x000000ffffb1b224 */ /* 0x000fe200078e0ab1 */
[C---:B------:R-:W-:Y:S01]  /*72c0*/  ISETP.GT.U32.AND P3, PT, R0.reuse, R22, PT ;  /* 0x000000160000720c */ /* 0x040fe20003f64070 */
[----:B------:R-:W-:Y:S01]  /*72d0*/  @!P2 IMAD.MOV R82, RZ, RZ, -R82 ;  /* 0x000000ffff52a224 */ /* 0x000fe200078e0a52 */
[C---:B------:R-:W-:Y:S01]  /*72e0*/  ISETP.GT.U32.AND P2, PT, R0.reuse, R185, PT ;  /* 0x000000b90000720c */ /* 0x040fe20003f44070 */
[----:B------:R-:W-:Y:S01]  /*72f0*/  @!P5 IMAD.MOV R92, RZ, RZ, -R92 ;  /* 0x000000ffff5cd224 */ /* 0x000fe200078e0a5c */
[----:B------:R-:W-:Y:S01]  /*7300*/  ISETP.GT.U32.AND P5, PT, R0, R180, PT ;  /* 0x000000b40000720c */ /* 0x000fe20003fa4070 */
[--C-:B------:R-:W-:Y:S01]  /*7310*/  @!P1 IMAD.IADD R179, R179, 0x1, -R0.reuse ;  /* 0x00000001b3b39824 */ /* 0x100fe200078e0a00 */
[----:B------:R-:W-:Y:S01]  /*7320*/  ISETP.GE.AND P6, PT, R15, RZ, PT ;  /* 0x000000ff0f00720c */ /* 0x000fe20003fc6270 */
[C---:B------:R-:W-:Y:S01]  /*7330*/  VIADD R5, R6.reuse, 0x94 ;  /* 0x0000009406057836 */ /* 0x040fe20000000000 */
[----:B------:R-:W-:Y:S01]  /*7340*/  ISETP.GE.AND P1, PT, R17, RZ, PT ;  /* 0x000000ff1100720c */ /* 0x000fe20003f26270 */
[----:B------:R-:W-:Y:S01]  /*7350*/  VIADD R8, R6, 0x95 ;  /* 0x0000009506087836 */ /* 0x000fe20000000000 */
[----:B------:R-:W-:Y:S01]  /*7360*/  ISETP.GT.U32.AND P0, PT, R0, R179, PT ;  /* 0x000000b30000720c */ /* 0x000fe20003f04070 */
[----:B------:R-:W-:Y:S01]  /*7370*/  VIADD R10, R6, 0x98 ;  /* 0x00000098060a7836 */ /* 0x000fe20000000000 */
[----:B------:R-:W-:Y:S01]  /*7380*/  IABS R181, R5 ;  /* 0x0000000500b57213 */ /* 0x000fe20000000000 */
[--C-:B------:R-:W-:Y:S01]  /*7390*/  @!P3 IMAD.IADD R22, R22, 0x1, -R0.reuse ;  /* 0x000000011616b824 */ /* 0x100fe200078e0a00 */
[----:B------:R-:W-:Y:S01]  /*73a0*/  ISETP.GE.AND P3, PT, R5, RZ, PT ;  /* 0x000000ff0500720c */ /* 0x000fe20003f66270 */
[----:B------:R-:W-:Y:S01]  /*73b0*/  @!P2 IMAD.IADD R185, R185, 0x1, -R0 ;  /* 0x00000001b9b9a824 */ /* 0x000fe200078e0a00 */
[----:B------:R-:W-:Y:S01]  /*73c0*/  ISETP.GE.AND P2, PT, R4, RZ, PT ;  /* 0x000000ff0400720c */ /* 0x000fe20003f46270 */
[----:B------:R-:W-:Y:S01]  /*73d0*/  IMAD.HI.U32 R4, R3, R187, RZ ;  /* 0x000000bb03047227 */ /* 0x000fe200078e00ff */
[----:B------:R-:W-:-:S02]  /*73e0*/  @!P5 IADD3 R180, R180, -R0, RZ ;  /* 0x80000000b4b4d210 */ /* 0x000fc40007ffe0ff */
[----:B------:R-:W-:Y:S01]  /*73f0*/  ISETP.GT.U32.AND P5, PT, R0, R22, PT ;  /* 0x000000160000720c */ /* 0x000fe20003fa4070 */
[----:B------:R-:W-:Y:S01]  /*7400*/  IMAD.HI.U32 R5, R3, R181, RZ ;  /* 0x000000b503057227 */ /* 0x000fe200078e00ff */
[----:B------:R-:W-:Y:S02]  /*7410*/  IADD3 R4, -R4, RZ, RZ ;  /* 0x000000ff04047210 */ /* 0x000fe40007ffe1ff */
[----:B------:R-:W-:Y:S01]  /*7420*/  @!P0 IADD3 R179, R179, -R0, RZ ;  /* 0x80000000b3b38210 */ /* 0x000fe20007ffe0ff */
[----:B------:R-:W-:Y:S01]  /*7430*/  IMAD.MOV R5, RZ, RZ, -R5 ;  /* 0x000000ffff057224 */ /* 0x000fe200078e0a05 */
[----:B------:R-:W-:Y:S01]  /*7440*/  IABS R189, R8 ;  /* 0x0000000800bd7213 */ /* 0x000fe20000000000 */
[----:B------:R-:W-:Y:S01]  /*7450*/  IMAD R187, R0, R4, R187 ;  /* 0x0000000400bb7224 */ /* 0x000fe200078e02bb */
[----:B------:R-:W-:Y:S01]  /*7460*/  IADD3 R4, R6, 0x96, RZ ;  /* 0x0000009606047810 */ /* 0x000fe20007ffe0ff */
[----:B------:R-:W-:Y:S01]  /*7470*/  @!P4 IMAD.MOV R179, RZ, RZ, -R179 ;  /* 0x000000ffffb3c224 */ /* 0x000fe200078e0ab3 */
[C---:B------:R-:W-:Y:S01]  /*7480*/  ISETP.GT.U32.AND P4, PT, R0.reuse, R180, PT ;  /* 0x000000b40000720c */ /* 0x040fe20003f84070 */
[----:B------:R-:W-:Y:S01]  /*7490*/  IMAD R181, R0, R5, R181 ;  /* 0x0000000500b57224 */ /* 0x000fe200078e02b5 */
[----:B------:R-:W-:Y:S01]  /*74a0*/  IABS R182, R4 ;  /* 0x0000000400b67213 */ /* 0x000fe20000000000 */
[----:B------:R-:W-:Y:S01]  /*74b0*/  @!P5 IMAD.IADD R22, R22, 0x1, -R0 ;  /* 0x000000011616d824 */ /* 0x000fe200078e0a00 */
[----:B------:R-:W-:Y:S01]  /*74c0*/  ISETP.GT.U32.AND P5, PT, R0, R187, PT ;  /* 0x000000bb0000720c */ /* 0x000fe20003fa4070 */
[----:B------:R-:W-:Y:S01]  /*74d0*/  @!P1 IMAD.MOV R185, RZ, RZ, -R185 ;  /* 0x000000ffffb99224 */ /* 0x000fe200078e0ab9 */
[----:B------:R-:W-:Y:S01]  /*74e0*/  ISETP.GE.AND P1, PT, R8, RZ, PT ;  /* 0x000000ff0800720c */ /* 0x000fe20003f26270 */
[----:B------:R-:W-:Y:S01]  /*74f0*/  VIADD R15, R6, 0x9b ;  /* 0x0000009b060f7836 */ /* 0x000fe20000000000 */
[----:B------:R-:W-:-:S02]  /*7500*/  @!P6 IADD3 R22, -R22, RZ, RZ ;  /* 0x000000ff1616e210 */ /* 0x000fc40007ffe1ff */
[----:B------:R-:W-:Y:S02]  /*7510*/  ISETP.GT.U32.AND P6, PT, R0, R181, PT ;  /* 0x000000b50000720c */ /* 0x000fe40003fc4070 */
[----:B------:R-:W-:Y:S01]  /*7520*/  IADD3 R8, R6, 0x97, RZ ;  /* 0x0000009706087810 */ /* 0x000fe20007ffe0ff */
[--C-:B------:R-:W-:Y:S01]  /*7530*/  @!P4 IMAD.IADD R180, R180, 0x1, -R0.reuse ;  /* 0x00000001b4b4c824 */ /* 0x100fe200078e0a00 */
[----:B------:R-:W-:Y:S01]  /*7540*/  ISETP.GE.AND P4, PT, R4, RZ, PT ;  /* 0x000000ff0400720c */ /* 0x000fe20003f86270 */
[----:B------:R-:W-:Y:S01]  /*7550*/  IMAD.HI.U32 R4, R3, R189, RZ ;  /* 0x000000bd03047227 */ /* 0x000fe200078e00ff */
[----:B------:R-:W-:Y:S02]  /*7560*/  IABS R191, R8 ;  /* 0x0000000800bf7213 */ /* 0x000fe40000000000 */
[----:B------:R-:W-:Y:S01]  /*7570*/  ISETP.GE.AND P0, PT, R16, RZ, PT ;  /* 0x000000ff1000720c */ /* 0x000fe20003f06270 */
[----:B------:R-:W-:Y:S01]  /*7580*/  @!P5 IMAD.IADD R187, R187, 0x1, -R0 ;  /* 0x00000001bbbbd824 */ /* 0x000fe200078e0a00 */
[----:B------:R-:W-:Y:S01]  /*7590*/  IABS R183, R10 ;  /* 0x0000000a00b77213 */ /* 0x000fe20000000000 */
[----:B------:R-:W-:Y:S01]  /*75a0*/  IMAD.MOV R5, RZ, RZ, -R4 ;  /* 0x000000ffff057224 */ /* 0x000fe200078e0a04 */
[----:B------:R-:W-:Y:S01]  /*75b0*/  IADD3 R14, R6, 0x9a, RZ ;  /* 0x0000009a060e7810 */ /* 0x000fe20007ffe0ff */
[----:B------:R-:W-:Y:S01]  /*75c0*/  IMAD.HI.U32 R4, R3, R182, RZ ;  /* 0x000000b603047227 */ /* 0x000fe200078e00ff */
[----:B------:R-:W-:-:S02]  /*75d0*/  ISETP.GT.U32.AND P5, PT, R0, R187, PT ;  /* 0x000000bb0000720c */ /* 0x000fc40003fa4070 */
[----:B------:R-:W-:Y:S01]  /*75e0*/  IABS R193, R14 ;  /* 0x0000000e00c17213 */ /* 0x000fe20000000000 */
[----:B------:R-:W-:Y:S01]  /*75f0*/  @!P6 IMAD.IADD R181, R181, 0x1, -R0 ;  /* 0x00000001b5b5e824 */ /* 0x000fe200078e0a00 */
[----:B------:R-:W-:Y:S01]  /*7600*/  IADD3 R16, R6, 0x9c, RZ ;  /* 0x0000009c06107810 */ /* 0x000fe20007ffe0ff */
[----:B------:R-:W-:Y:S01]  /*7610*/  IMAD R189, R0, R5, R189 ;  /* 0x0000000500bd7224 */ /* 0x000fe200078e02bd */
[----:B------:R-:W-:Y:S01]  /*7620*/  IADD3 R5, -R4, RZ, RZ ;  /* 0x000000ff04057210 */ /* 0x000fe20007ffe1ff */
[C---:B------:R-:W-:Y:S01]  /*7630*/  IMAD.HI.U32 R4, R3.reuse, R191, RZ ;  /* 0x000000bf03047227 */ /* 0x040fe200078e00ff */
[C---:B------:R-:W-:Y:S02]  /*7640*/  ISETP.GT.U32.AND P6, PT, R0.reuse, R181, PT ;  /* 0x000000b50000720c */ /* 0x040fe40003fc4070 */
[----:B------:R-:W-:Y:S01]  /*7650*/  IABS R83, R16 ;  /* 0x0000001000537213 */ /* 0x000fe20000000000 */
[----:B------:R-:W-:Y:S01]  /*7660*/  IMAD R182, R0, R5, R182 ;  /* 0x0000000500b67224 */ /* 0x000fe200078e02b6 */
[----:B------:R-:W-:Y:S01]  /*7670*/  IABS R184, R15 ;  /* 0x0000000f00b87213 */ /* 0x000fe20000000000 */
[----:B------:R-:W-:Y:S01]  /*7680*/  IMAD.HI.U32 R5, R3, R183, RZ ;  /* 0x000000b703057227 */ /* 0x000fe200078e00ff */
[----:B------:R-:W-:-:S02]  /*7690*/  @!P5 IADD3 R187, R187, -R0, RZ ;  /* 0x80000000bbbbd210 */ /* 0x000fc40007ffe0ff */
[C---:B------:R-:W-:Y:S01]  /*76a0*/  ISETP.GT.U32.AND P5, PT, R0.reuse, R189, PT ;  /* 0x000000bd0000720c */ /* 0x040fe20003fa4070 */
[----:B------:R-:W-:Y:S01]  /*76b0*/  IMAD.MOV R4, RZ, RZ, -R4 ;  /* 0x000000ffff047224 */ /* 0x000fe200078e0a04 */
[----:B------:R-:W-:Y:S01]  /*76c0*/  @!P2 IADD3 R187, -R187, RZ, RZ ;  /* 0x000000ffbbbba210 */ /* 0x000fe20007ffe1ff */
[----:B------:R-:W-:Y:S01]  /*76d0*/  IMAD.MOV R5, RZ, RZ, -R5 ;  /* 0x000000ffff057224 */ /* 0x000fe200078e0a05 */
[C---:B------:R-:W-:Y:S01]  /*76e0*/  ISETP.GT.U32.AND P2, PT, R0.reuse, R182, PT ;  /* 0x000000b60000720c */ /* 0x040fe20003f44070 */
[----:B------:R-:W-:Y:S02]  /*76f0*/  IMAD R191, R0, R4, R191 ;  /* 0x0000000400bf7224 */ /* 0x000fe400078e02bf */
[----:B------:R-:W-:Y:S01]  /*7700*/  @!P0 IMAD.MOV R180, RZ, RZ, -R180 ;  /* 0x000000ffffb48224 */ /* 0x000fe200078e0ab4 */
[----:B------:R-:W-:Y:S01]  /*7710*/  ISETP.GE.AND P0, PT, R8, RZ, PT ;  /* 0x000000ff0800720c */ /* 0x000fe20003f06270 */
[C---:B------:R-:W-:Y:S02]  /*7720*/  IMAD R183, R0.reuse, R5, R183 ;  /* 0x0000000500b77224 */ /* 0x040fe400078e02b7 */
[----:B------:R-:W-:Y:S01]  /*7730*/  @!P6 IMAD.IADD R181, R181, 0x1, -R0 ;  /* 0x00000001b5b5e824 */ /* 0x000fe200078e0a00 */
[----:B------:R-:W-:Y:S01]  /*7740*/  ISETP.GT.U32.AND P6, PT, R0, R191, PT ;  /* 0x000000bf0000720c */ /* 0x000fe20003fc4070 */
[----:B------:R-:W-:-:S02]  /*7750*/  VIADD R8, R6, 0x99 ;  /* 0x0000009906087836 */ /* 0x000fc40000000000 */
[--C-:B------:R-:W-:Y:S01]  /*7760*/  @!P5 IMAD.IADD R189, R189, 0x1, -R0.reuse ;  /* 0x00000001bdbdd824 */ /* 0x100fe200078e0a00 */
[----:B------:R-:W-:Y:S01]  /*7770*/  ISETP.GT.U32.AND P5, PT, R0, R183, PT ;  /* 0x000000b70000720c */ /* 0x000fe20003fa4070 */
[----:B------:R-:W-:Y:S01]  /*7780*/  @!P2 IMAD.IADD R182, R182, 0x1, -R0 ;  /* 0x00000001b6b6a824 */ /* 0x000fe200078e0a00 */
[----:B------:R-:W-:Y:S01]  /*7790*/  IABS R21, R8 ;  /* 0x0000000800157213 */ /* 0x000fe20000000000 */
[----:B------:R-:W-:Y:S01]  /*77a0*/  IMAD.HI.U32 R5, R3, R83, RZ ;  /* 0x0000005303057227 */ /* 0x000fe200078e00ff */
[----:B------:R-:W-:-:S03]  /*77b0*/  ISETP.GT.U32.AND P2, PT, R0, R189, PT ;  /* 0x000000bd0000720c */ /* 0x000fc60003f44070 */
[----:B------:R-:W-:Y:S01]  /*77c0*/  IMAD.HI.U32 R4, R3, R21, RZ ;  /* 0x0000001503047227 */ /* 0x000fe200078e00ff */
[----:B------:R-:W-:-:S03]  /*77d0*/  IADD3 R5, -R5, RZ, RZ ;  /* 0x000000ff05057210 */ /* 0x000fc60007ffe1ff */
[----:B------:R-:W-:Y:S01]  /*77e0*/  @!P6 IMAD.IADD R191, R191, 0x1, -R0 ;  /* 0x00000001bfbfe824 */ /* 0x000fe200078e0a00 */
[C---:B------:R-:W-:Y:S01]  /*77f0*/  ISETP.GT.U32.AND P6, PT, R0.reuse, R182, PT ;  /* 0x000000b60000720c */ /* 0x040fe20003fc4070 */
[----:B------:R-:W-:Y:S01]  /*7800*/  IMAD.MOV R4, RZ, RZ, -R4 ;  /* 0x000000ffff047224 */ /* 0x000fe200078e0a04 */
[----:B------:R-:W-:Y:S01]  /*7810*/  @!P5 IADD3 R183, R183, -R0, RZ ;  /* 0x80000000b7b7d210 */ /* 0x000fe20007ffe0ff */
[----:B------:R-:W-:Y:S01]  /*7820*/  @!P3 IMAD.MOV R181, RZ, RZ, -R181 ;  /* 0x000000ffffb5b224 */ /* 0x000fe200078e0ab5 */
[C---:B------:R-:W-:Y:S01]  /*7830*/  ISETP.GT.U32.AND P5, PT, R0.reuse, R191, PT ;  /* 0x000000bf0000720c */ /* 0x040fe20003fa4070 */
[C---:B------:R-:W-:Y:S01]  /*7840*/  IMAD R21, R0.reuse, R4, R21 ;  /* 0x0000000400157224 */ /* 0x040fe200078e0215 */
[----:B------:R-:W-:Y:S01]  /*7850*/  @!P2 IADD3 R189, R189, -R0, RZ ;  /* 0x80000000bdbda210 */ /* 0x000fe20007ffe0ff */
[----:B------:R-:W-:Y:S01]  /*7860*/  IMAD.HI.U32 R4, R3, R193, RZ ;  /* 0x000000c103047227 */ /* 0x000fe200078e00ff */
[C---:B------:R-:W-:Y:S02]  /*7870*/  ISETP.GT.U32.AND P3, PT, R0.reuse, R183, PT ;  /* 0x000000b70000720c */ /* 0x040fe40003f64070 */
[----:B------:R-:W-:Y:S01]  /*7880*/  ISETP.GT.U32.AND P2, PT, R0, R21, PT ;  /* 0x000000150000720c */ /* 0x000fe20003f44070 */
[----:B------:R-:W-:-:S02]  /*7890*/  IMAD.MOV R4, RZ, RZ, -R4 ;  /* 0x000000ffff047224 */ /* 0x000fc400078e0a04 */
[----:B------:R-:W-:Y:S01]  /*78a0*/  @!P6 IMAD.IADD R182, R182, 0x1, -R0 ;  /* 0x00000001b6b6e824 */ /* 0x000fe200078e0a00 */
[----:B------:R-:W-:Y:S01]  /*78b0*/  ISETP.GE.AND P6, PT, R10, RZ, PT ;  /* 0x000000ff0a00720c */ /* 0x000fe20003fc6270 */
[----:B------:R-:W-:Y:S02]  /*78c0*/  IMAD R193, R0, R4, R193 ;  /* 0x0000000400c17224 */ /* 0x000fe400078e02c1 */
[----:B------:R-:W-:Y:S01]  /*78d0*/  @!P5 IADD3 R191, R191, -R0, RZ ;  /* 0x80000000bfbfd210 */ /* 0x000fe20007ffe0ff */
[----:B------:R-:W-:Y:S01]  /*78e0*/  VIADD R10, R6, 0x9d ;  /* 0x0000009d060a7836 */ /* 0x000fe20000000000 */
[----:B------:R-:W-:Y:S01]  /*78f0*/  @!P4 IADD3 R182, -R182, RZ, RZ ;  /* 0x000000ffb6b6c210 */ /* 0x000fe20007ffe1ff */
[----:B------:R-:W-:Y:S01]  /*7900*/  IMAD.HI.U32 R4, R3, R184, RZ ;  /* 0x000000b803047227 */ /* 0x000fe200078e00ff */
[----:B------:R-:W-:Y:S02]  /*7910*/  ISETP.GT.U32.AND P5, PT, R0, R193, PT ;  /* 0x000000c10000720c */ /* 0x000fe40003fa4070 */
[----:B------:R-:W-:Y:S01]  /*7920*/  IABS R186, R10 ;  /* 0x0000000a00ba7213 */ /* 0x000fe20000000000 */
[----:B------:R-:W-:-:S02]  /*7930*/  IMAD.MOV R11, RZ, RZ, -R4 ;  /* 0x000000ffff0b7224 */ /* 0x000fc400078e0a04 */
[----:B------:R-:W-:Y:S02]  /*7940*/  IMAD R83, R0, R5, R83 ;  /* 0x0000000500537224 */ /* 0x000fe400078e0253 */
[----:B------:R-:W-:-:S04]  /*7950*/  IMAD.HI.U32 R4, R3, R186, RZ ;  /* 0x000000ba03047227 */ /* 0x000fc800078e00ff */
[----:B------:R-:W-:Y:S02]  /*7960*/  IMAD.MOV R5, RZ, RZ, -R4 ;  /* 0x000000ffff057224 */ /* 0x000fe400078e0a04 */
[----:B------:R-:W-:Y:S01]  /*7970*/  @!P5 IADD3 R193, R193, -R0, RZ ;  /* 0x80000000c1c1d210 */ /* 0x000fe20007ffe0ff */
[----:B------:R-:W-:Y:S01]  /*7980*/  @!P3 IMAD.IADD R183, R183, 0x1, -R0 ;  /* 0x00000001b7b7b824 */ /* 0x000fe200078e0a00 */
[----:B------:R-:W-:Y:S01]  /*7990*/  ISETP.GE.AND P3, PT, R8, RZ, PT ;  /* 0x000000ff0800720c */ /* 0x000fe20003f66270 */
[C---:B------:R-:W-:Y:S01]  /*79a0*/  IMAD R186, R0.reuse, R5, R186 ;  /* 0x0000000500ba7224 */ /* 0x040fe200078e02ba */
[----:B------:R-:W-:Y:S01]  /*79b0*/  ISETP.GT.U32.AND P4, PT, R0, R193, PT ;  /* 0x000000c10000720c */ /* 0x000fe20003f84070 */
[----:B------:R-:W-:Y:S01]  /*79c0*/  @!P2 IMAD.IADD R21, R21, 0x1, -R0 ;  /* 0x000000011515a824 */ /* 0x000fe200078e0a00 */
[----:B------:R-:W-:Y:S01]  /*79d0*/  ISETP.GE.AND P2, PT, R14, RZ, PT ;  /* 0x000000ff0e00720c */ /* 0x000fe20003f46270 */
[----:B------:R-:W-:Y:S02]  /*79e0*/  VIADD R8, R6, 0x9e ;  /* 0x0000009e06087836 */ /* 0x000fe40000000000 */
[----:B------:R-:W-:Y:S01]  /*79f0*/  @!P1 IMAD.MOV R189, RZ, RZ, -R189 ;  /* 0x000000ffffbd9224 */ /* 0x000fe200078e0abd */
[C---:B------:R-:W-:Y:S01]  /*7a00*/  ISETP.GT.U32.AND P1, PT, R0.reuse, R21, PT ;  /* 0x000000150000720c */ /* 0x040fe20003f24070 */
[----:B------:R-:W-:Y:S01]  /*7a10*/  @!P6 IMAD.MOV R183, RZ, RZ, -R183 ;  /* 0x000000ffffb7e224 */ /* 0x000fe200078e0ab7 */
[----:B------:R-:W-:Y:S01]  /*7a20*/  ISETP.GT.U32.AND P6, PT, R0, R83, PT ;  /* 0x000000530000720c */ /* 0x000fe20003fc4070 */
[----:B------:R-:W-:Y:S01]  /*7a30*/  VIADD R14, R6, 0x9f ;  /* 0x0000009f060e7836 */ /* 0x000fe20000000000 */
[----:B------:R-:W-:Y:S01]  /*7a40*/  IABS R109, R8 ;  /* 0x00000008006d7213 */ /* 0x000fe20000000000 */
[----:B------:R-:W-:-:S02]  /*7a50*/  IMAD R184, R0, R11, R184 ;  /* 0x0000000b00b87224 */ /* 0x000fc400078e02b8 */
[----:B------:R-:W-:Y:S01]  /*7a60*/  @!P4 IMAD.IADD R193, R193, 0x1, -R0 ;  /* 0x00000001c1c1c824 */ /* 0x000fe200078e0a00 */
[C---:B------:R-:W-:Y:S01]  /*7a70*/  ISETP.GT.U32.AND P4, PT, R0.reuse, R186, PT ;  /* 0x000000ba0000720c */ /* 0x040fe20003f84070 */
[----:B------:R-:W-:Y:S01]  /*7a80*/  IMAD.HI.U32 R4, R3, R109, RZ ;  /* 0x0000006d03047227 */ /* 0x000fe200078e00ff */
[----:B------:R-:W-:Y:S02]  /*7a90*/  IABS R188, R14 ;  /* 0x0000000e00bc7213 */ /* 0x000fe40000000000 */
[----:B------:R-:W-:Y:S01]  /*7aa0*/  ISETP.GT.U32.AND P5, PT, R0, R184, PT ;  /* 0x000000b80000720c */ /* 0x000fe20003fa4070 */
[----:B------:R-:W-:Y:S01]  /*7ab0*/  IMAD.MOV R5, RZ, RZ, -R4 ;  /* 0x000000ffff057224 */ /* 0x000fe200078e0a04 */
[----:B------:R-:W-:Y:S01]  /*7ac0*/  @!P1 IADD3 R21, R21, -R0, RZ ;  /* 0x8000000015159210 */ /* 0x000fe20007ffe0ff */
[----:B------:R-:W-:Y:S01]  /*7ad0*/  @!P6 IMAD.IADD R83, R83, 0x1, -R0 ;  /* 0x000000015353e824 */ /* 0x000fe200078e0a00 */
[----:B------:R-:W-:Y:S01]  /*7ae0*/  ISETP.GE.AND P1, PT, R16, RZ, PT ;  /* 0x000000ff1000720c */ /* 0x000fe20003f26270 */
[----:B------:R-:W-:Y:S01]  /*7af0*/  IMAD.HI.U32 R4, R3, R188, RZ ;  /* 0x000000bc03047227 */ /* 0x000fe200078e00ff */
[----:B------:R-:W-:-:S02]  /*7b00*/  @!P3 IADD3 R21, -R21, RZ, RZ ;  /* 0x000000ff1515b210 */ /* 0x000fc40007ffe1ff */
[C---:B------:R-:W-:Y:S01]  /*7b10*/  ISETP.GT.U32.AND P3, PT, R0.reuse, R83, PT ;  /* 0x000000530000720c */ /* 0x040fe20003f64070 */
[----:B------:R-:W-:Y:S01]  /*7b20*/  IMAD R109, R0, R5, R109 ;  /* 0x00000005006d7224 */ /* 0x000fe200078e026d */
[----:B------:R-:W-:Y:S01]  /*7b30*/  @!P4 IADD3 R186, R186, -R0, RZ ;  /* 0x80000000babac210 */ /* 0x000fe20007ffe0ff */
[----:B------:R-:W-:Y:S01]  /*7b40*/  IMAD.MOV R5, RZ, RZ, -R4 ;  /* 0x000000ffff057224 */ /* 0x000fe200078e0a04 */
[----:B------:R-:W-:Y:S01]  /*7b50*/  IADD3 R16, R6, 0xb9, RZ ;  /* 0x000000b906107810 */ /* 0x000fe20007ffe0ff */
[----:B------:R-:W-:Y:S01]  /*7b60*/  @!P0 IMAD.MOV R191, RZ, RZ, -R191 ;  /* 0x000000ffffbf8224 */ /* 0x000fe200078e0abf */
[C---:B------:R-:W-:Y:S01]  /*7b70*/  ISETP.GT.U32.AND P4, PT, R0.reuse, R186, PT ;  /* 0x000000ba0000720c */ /* 0x040fe20003f84070 */
[----:B------:R-:W-:Y:S01]  /*7b80*/  IMAD R188, R0, R5, R188 ;  /* 0x0000000500bc7224 */ /* 0x000fe200078e02bc */
[----:B------:R-:W-:Y:S01]  /*7b90*/  @!P5 IADD3 R184, R184, -R0, RZ ;  /* 0x80000000b8b8d210 */ /* 0x000fe20007ffe0ff */
[----:B------:R-:W-:Y:S01]  /*7ba0*/  @!P2 IMAD.MOV R193, RZ, RZ, -R193 ;  /* 0x000000ffffc1a224 */ /* 0x000fe200078e0ac1 */
[----:B------:R-:W-:Y:S01]  /*7bb0*/  ISETP.GE.AND P5, PT, R10, RZ, PT ;  /* 0x000000ff0a00720c */ /* 0x000fe20003fa6270 */
[----:B------:R-:W-:Y:S01]  /*7bc0*/  VIADD R10, R6, 0xa0 ;  /* 0x000000a0060a7836 */ /* 0x000fe20000000000 */
[----:B------:R-:W-:-:S02]  /*7bd0*/  ISETP.GT.U32.AND P6, PT, R0, R184, PT ;  /* 0x000000b80000720c */ /* 0x000fc40003fc4070 */
[----:B------:R-:W-:Y:S01]  /*7be0*/  ISETP.GE.AND P0, PT, R15, RZ, PT ;  /* 0x000000ff0f00720c */ /* 0x000fe20003f06270 */
[----:B------:R-:W-:Y:S01]  /*7bf0*/  VIADD R15, R6, 0xa1 ;  /* 0x000000a1060f7836 */ /* 0x000fe20000000000 */
[----:B------:R-:W-:Y:S02]  /*7c00*/  @!P3 IADD3 R83, R83, -R0, RZ ;  /* 0x800000005353b210 */ /* 0x000fe40007ffe0ff */
[----:B------:R-:W-:Y:S01]  /*7c10*/  IABS R86, R10 ;  /* 0x0000000a00567213 */ /* 0x000fe20000000000 */
[----:B------:R-:W-:Y:S01]  /*7c20*/  @!P4 IMAD.IADD R186, R186, 0x1, -R0 ;  /* 0x00000001babac824 */ /* 0x000fe200078e0a00 */
[----:B------:R-:W-:Y:S01]  /*7c30*/  ISETP.GT.U32.AND P4, PT, R0, R188, PT ;  /* 0x000000bc0000720c */ /* 0x000fe20003f84070 */
[----:B------:R-:W-:Y:S01]  /*7c40*/  @!P1 IMAD.MOV R83, RZ, RZ, -R83 ;  /* 0x000000ffff539224 */ /* 0x000fe200078e0a53 */
[----:B------:R-:W-:Y:S01]  /*7c50*/  ISETP.GE.AND P3, PT, R8, RZ, PT ;  /* 0x000000ff0800720c */ /* 0x000fe20003f66270 */
[----:B------:R-:W-:Y:S01]  /*7c60*/  VIADD R8, R6, 0xa2 ;  /* 0x000000a206087836 */ /* 0x000fe20000000000 */
[----:B------:R-:W-:Y:S01]  /*7c70*/  IABS R20, R15 ;  /* 0x0000000f00147213 */ /* 0x000fe20000000000 */
[----:B------:R-:W-:Y:S01]  /*7c80*/  IMAD.HI.U32 R4, R3, R86, RZ ;  /* 0x0000005603047227 */ /* 0x000fe200078e00ff */
[----:B------:R-:W-:-:S02]  /*7c90*/  @!P5 IADD3 R186, -R186, RZ, RZ ;  /* 0x000000ffbabad210 */ /* 0x000fc40007ffe1ff */
[----:B------:R-:W-:Y:S01]  /*7ca0*/  IABS R190, R8 ;  /* 0x0000000800be7213 */ /* 0x000fe20000000000 */
[C---:B------:R-:W-:Y:S01]  /*7cb0*/  IMAD.HI.U32 R5, R3.reuse, R20, RZ ;  /* 0x0000001403057227 */ /* 0x040fe200078e00ff */
[----:B------:R-:W-:Y:S02]  /*7cc0*/  IADD3 R11, -R4, RZ, RZ ;  /* 0x000000ff040b7210 */ /* 0x000fe40007ffe1ff */
[----:B------:R-:W-:Y:S01]  /*7cd0*/  ISETP.GE.AND P1, PT, R10, RZ, PT ;  /* 0x000000ff0a00720c */ /* 0x000fe20003f26270 */
[--C-:B------:R-:W-:Y:S01]  /*7ce0*/  @!P4 IMAD.IADD R188, R188, 0x1, -R0.reuse ;  /* 0x00000001bcbcc824 */ /* 0x100fe200078e0a00 */
[----:B------:R-:W-:Y:S01]  /*7cf0*/  IABS R17, R16 ;  /* 0x0000001000117213 */ /* 0x000fe20000000000 */
[----:B------:R-:W-:Y:S01]  /*7d00*/  @!P6 IMAD.IADD R184, R184, 0x1, -R0 ;  /* 0x00000001b8b8e824 */ /* 0x000fe200078e0a00 */
[C---:B------:R-:W-:Y:S01]  /*7d10*/  ISETP.GT.U32.AND P6, PT, R0.reuse, R109, PT ;  /* 0x0000006d0000720c */ /* 0x040fe20003fc4070 */
[----:B------:R-:W-:Y:S01]  /*7d20*/  IMAD.MOV R5, RZ, RZ, -R5 ;  /* 0x000000ffff057224 */ /* 0x000fe200078e0a05 */
[----:B------:R-:W-:Y:S01]  /*7d30*/  ISETP.GT.U32.AND P2, PT, R0, R188, PT ;  /* 0x000000bc0000720c */ /* 0x000fe20003f44070 */
[----:B------:R-:W-:-:S04]  /*7d40*/  IMAD.HI.U32 R4, R3, R190, RZ ;  /* 0x000000be03047227 */ /* 0x000fc800078e00ff */
[----:B------:R-:W-:Y:S01]  /*7d50*/  IMAD R20, R0, R5, R20 ;  /* 0x0000000500147224 */ /* 0x000fe200078e0214 */
[----:B------:R-:W-:Y:S01]  /*7d60*/  IADD3 R5, -R4, RZ, RZ ;  /* 0x000000ff04057210 */ /* 0x000fe20007ffe1ff */
[C---:B------:R-:W-:Y:S02]  /*7d70*/  IMAD R86, R0.reuse, R11, R86 ;  /* 0x0000000b00567224 */ /* 0x040fe400078e0256 */
[----:B------:R-:W-:Y:S01]  /*7d80*/  @!P0 IMAD.MOV R184, RZ, RZ, -R184 ;  /* 0x000000ffffb88224 */ /* 0x000fe200078e0ab8 */
[C---:B------:R-:W-:Y:S01]  /*7d90*/  ISETP.GT.U32.AND P5, PT, R0.reuse, R20, PT ;  /* 0x000000140000720c */ /* 0x040fe20003fa4070 */
[C---:B------:R-:W-:Y:S01]  /*7da0*/  IMAD R190, R0.reuse, R5, R190 ;  /* 0x0000000500be7224 */ /* 0x040fe200078e02be */
[----:B------:R-:W-:Y:S01]  /*7db0*/  ISETP.GT.U32.AND P0, PT, R0, R86, PT ;  /* 0x000000560000720c */ /* 0x000fe20003f04070 */
[----:B------:R-:W-:Y:S01]  /*7dc0*/  @!P6 IMAD.IADD R109, R109, 0x1, -R0 ;  /* 0x000000016d6de824 */ /* 0x000fe200078e0a00 */
[----:B------:R-:W-:Y:S01]  /*7dd0*/  ISETP.GE.AND P6, PT, R14, RZ, PT ;  /* 0x000000ff0e00720c */ /* 0x000fe20003fc6270 */
[C---:B------:R-:W-:Y:S01]  /*7de0*/  VIADD R10, R6.reuse, 0xa4 ;  /* 0x000000a4060a7836 */ /* 0x040fe20000000000 */
[----:B------:R-:W-:-:S02]  /*7df0*/  IADD3 R14, R6, 0xa3, RZ ;  /* 0x000000a3060e7810 */ /* 0x000fc40007ffe0ff */
[----:B------:R-:W-:Y:S02]  /*7e00*/  @!P2 IADD3 R188, R188, -R0, RZ ;  /* 0x80000000bcbca210 */ /* 0x000fe40007ffe0ff */
[----:B------:R-:W-:Y:S02]  /*7e10*/  ISETP.GT.U32.AND P2, PT, R0, R190, PT ;  /* 0x000000be0000720c */ /* 0x000fe40003f44070 */
[----:B------:R-:W-:Y:S01]  /*7e20*/  IABS R103, R14 ;  /* 0x0000000e00677213 */ /* 0x000fe20000000000 */
[--C-:B------:R-:W-:Y:S01]  /*7e30*/  @!P5 IMAD.IADD R20, R20, 0x1, -R0.reuse ;  /* 0x000000011414d824 */ /* 0x100fe200078e0a00 */
[----:B------:R-:W-:Y:S01]  /*7e40*/  ISETP.GT.U32.AND P4, PT, R0, R109, PT ;  /* 0x0000006d0000720c */ /* 0x000fe20003f84070 */
[----:B------:R-:W-:Y:S01]  /*7e50*/  @!P0 IMAD.IADD R86, R86, 0x1, -R0 ;  /* 0x0000000156568824 */ /* 0x000fe200078e0a00 */
[----:B------:R-:W-:Y:S01]  /*7e60*/  IABS R192, R10 ;  /* 0x0000000a00c07213 */ /* 0x000fe20000000000 */
[----:B------:R-:W-:Y:S01]  /*7e70*/  IMAD.HI.U32 R4, R3, R103, RZ ;  /* 0x0000006703047227 */ /* 0x000fe200078e00ff */
[----:B------:R-:W-:-:S02]  /*7e80*/  ISETP.GE.AND P0, PT, R8, RZ, PT ;  /* 0x000000ff0800720c */ /* 0x000fc40003f06270 */
[----:B------:R-:W-:Y:S01]  /*7e90*/  ISETP.GT.U32.AND P5, PT, R0, R86, PT ;  /* 0x000000560000720c */ /* 0x000fe20003fa4070 */
[----:B------:R-:W-:Y:S01]  /*7ea0*/  VIADD R8, R6, 0xa5 ;  /* 0x000000a506087836 */ /* 0x000fe20000000000 */
[----:B------:R-:W-:Y:S01]  /*7eb0*/  IADD3 R4, -R4, RZ, RZ ;  /* 0x000000ff04047210 */ /* 0x000fe20007ffe1ff */
[----:B------:R-:W-:Y:S01]  /*7ec0*/  @!P6 IMAD.MOV R188, RZ, RZ, -R188 ;  /* 0x000000ffffbce224 */ /* 0x000fe200078e0abc */
[----:B------:R-:W-:Y:S02]  /*7ed0*/  @!P2 IADD3 R190, R190, -R0, RZ ;  /* 0x80000000bebea210 */ /* 0x000fe40007ffe0ff */
[----:B------:R-:W-:Y:S01]  /*7ee0*/  IABS R87, R8 ;  /* 0x0000000800577213 */ /* 0x000fe20000000000 */
[C---:B------:R-:W-:Y:S01]  /*7ef0*/  IMAD R103, R0.reuse, R4, R103 ;  /* 0x0000000400677224 */ /* 0x040fe200078e0267 */
[----:B------:R-:W-:Y:S01]  /*7f00*/  ISETP.GT.U32.AND P2, PT, R0, R190, PT ;  /* 0x000000be0000720c */ /* 0x000fe20003f44070 */
[----:B------:R-:W-:Y:S01]  /*7f10*/  IMAD.HI.U32 R4, R3, R192, RZ ;  /* 0x000000c003047227 */ /* 0x000fe200078e00ff */
[----:B------:R-:W-:-:S02]  /*7f20*/  ISETP.GE.AND P6, PT, R14, RZ, PT ;  /* 0x000000ff0e00720c */ /* 0x000fc40003fc6270 */
[----:B------:R-:W-:Y:S01]  /*7f30*/  IADD3 R14, R6, 0xa7, RZ ;  /* 0x000000a7060e7810 */ /* 0x000fe20007ffe0ff */
[----:B------:R-:W-:Y:S01]  /*7f40*/  @!P4 IMAD.IADD R109, R109, 0x1, -R0 ;  /* 0x000000016d6dc824 */ /* 0x000fe200078e0a00 */
[----:B------:R-:W-:Y:S01]  /*7f50*/  @!P5 IADD3 R86, R86, -R0, RZ ;  /* 0x800000005656d210 */ /* 0x000fe20007ffe0ff */
[----:B------:R-:W-:Y:S01]  /*7f60*/  IMAD.MOV R5, RZ, RZ, -R4 ;  /* 0x000000ffff057224 */ /* 0x000fe200078e0a04 */
[C---:B------:R-:W-:Y:S01]  /*7f70*/  ISETP.GT.U32.AND P5, PT, R0.reuse, R103, PT ;  /* 0x000000670000720c */ /* 0x040fe20003fa4070 */
[----:B------:R-:W-:Y:S01]  /*7f80*/  @!P3 IMAD.MOV R109, RZ, RZ, -R109 ;  /* 0x000000ffff6db224 */ /* 0x000fe200078e0a6d */
[C---:B------:R-:W-:Y:S01]  /*7f90*/  ISETP.GT.U32.AND P3, PT, R0.reuse, R20, PT ;  /* 0x000000140000720c */ /* 0x040fe20003f64070 */
[----:B------:R-:W-:Y:S01]  /*7fa0*/  IMAD R192, R0, R5, R192 ;  /* 0x0000000500c07224 */ /* 0x000fe200078e02c0 */
[----:B------:R-:W-:Y:S01]  /*7fb0*/  ISETP.GE.AND P4, PT, R15, RZ, PT ;  /* 0x000000ff0f00720c */ /* 0x000fe20003f86270 */
[----:B------:R-:W-:Y:S01]  /*7fc0*/  @!P2 IMAD.IADD R190, R190, 0x1, -R0 ;  /* 0x00000001bebea824 */ /* 0x000fe200078e0a00 */
[----:B------:R-:W-:Y:S01]  /*7fd0*/  IABS R200, R14 ;  /* 0x0000000e00c87213 */ /* 0x000fe20000000000 */
[----:B------:R-:W-:Y:S01]  /*7fe0*/  IMAD.HI.U32 R4, R3, R87, RZ ;  /* 0x0000005703047227 */ /* 0x000fe200078e00ff */
[----:B------:R-:W-:-:S03]  /*7ff0*/  ISETP.GT.U32.AND P2, PT, R0, R192, PT ;  /* 0x000000c00000720c */ /* 0x000fc60003f44070 */
[----:B------:R-:W-:Y:S02]  /*8000*/  IMAD.MOV R4, RZ, RZ, -R4 ;  /* 0x000000ffff047224 */ /* 0x000fe400078e0a04 */
[----:B------:R-:W-:Y:S01]  /*8010*/  @!P5 IADD3 R103, R103, -R0, RZ ;  /* 0x800000006767d210 */ /* 0x000fe20007ffe0ff */
[----:B------:R-:W-:Y:S01]  /*8020*/  @!P1 IMAD.MOV R86, RZ, RZ, -R86 ;  /* 0x000000ffff569224 */ /* 0x000fe200078e0a56 */
[----:B------:R-:W-:Y:S01]  /*8030*/  ISETP.GE.AND P5, PT, R8, RZ, PT ;  /* 0x000000ff0800720c */ /* 0x000fe20003fa6270 */
[--C-:B------:R-:W-:Y:S01]  /*8040*/  @!P3 IMAD.IADD R20, R20, 0x1, -R0.reuse ;  /* 0x000000011414b824 */ /* 0x100fe200078e0a00 */
[----:B------:R-:W-:Y:S01]  /*8050*/  ISETP.GE.AND P3, PT, R10, RZ, PT ;  /* 0x000000ff0a00720c */ /* 0x000fe20003f66270 */
[----:B------:R-:W-:Y:S01]  /*8060*/  VIADD R10, R6, 0xa6 ;  /* 0x000000a6060a7836 */ /* 0x000fe20000000000 */
[C---:B------:R-:W-:Y:S01]  /*8070*/  ISETP.GT.U32.AND P1, PT, R0.reuse, R103, PT ;  /* 0x000000670000720c */ /* 0x040fe20003f24070 */
[----:B------:R-:W-:Y:S01]  /*8080*/  IMAD R87, R0, R4, R87 ;  /* 0x0000000400577224 */ /* 0x000fe200078e0257 */
[----:B------:R-:W-:Y:S01]  /*8090*/  @!P4 IADD3 R20, -R20, RZ, RZ ;  /* 0x000000ff1414c210 */ /* 0x000fe20007ffe1ff */
[----:B------:R-:W-:Y:S01]  /*80a0*/  @!P2 IMAD.IADD R192, R192, 0x1, -R0 ;  /* 0x00000001c0c0a824 */ /* 0x000fe200078e0a00 */
[----:B------:R-:W-:Y:S01]  /*80b0*/  IABS R194, R10 ;  /* 0x0000000a00c27213 */ /* 0x000fe20000000000 */
[----:B------:R-:W-:Y:S01]  /*80c0*/  IMAD.HI.U32 R5, R3, R200, RZ ;  /* 0x000000c803057227 */ /* 0x000fe200078e00ff */
[----:B------:R-:W-:-:S02]  /*80d0*/  ISETP.GT.U32.AND P4, PT, R0, R87, PT ;  /* 0x000000570000720c */ /* 0x000fc40003f84070 */
[----:B------:R-:W-:Y:S01]  /*80e0*/  ISETP.GT.U32.AND P2, PT, R0, R192, PT ;  /* 0x000000c00000720c */ /* 0x000fe20003f44070 */
[----:B------:R-:W-:Y:S01]  /*80f0*/  IMAD.HI.U32 R4, R3, R194, RZ ;  /* 0x000000c203047227 */ /* 0x000fe200078e00ff */
[----:B------:R-:W-:-:S03]  /*8100*/  IADD3 R5, -R5, RZ, RZ ;  /* 0x000000ff05057210 */ /* 0x000fc60007ffe1ff */
[----:B------:R-:W-:Y:S02]  /*8110*/  IMAD.MOV R11, RZ, RZ, -R4 ;  /* 0x000000ffff0b7224 */ /* 0x000fe400078e0a04 */
[----:B------:R-:W-:Y:S01]  /*8120*/  @!P1 IMAD.IADD R103, R103, 0x1, -R0 ;  /* 0x0000000167679824 */ /* 0x000fe200078e0a00 */
[----:B------:R-:W-:Y:S01]  /*8130*/  ISETP.GE.AND P1, PT, R14, RZ, PT ;  /* 0x000000ff0e00720c */ /* 0x000fe20003f26270 */
[----:B------:R-:W-:Y:S01]  /*8140*/  IMAD R194, R0, R11, R194 ;  /* 0x0000000b00c27224 */ /* 0x000fe200078e02c2 */
[----:B------:R-:W-:Y:S01]  /*8150*/  IADD3 R14, R6, 0xae, RZ ;  /* 0x000000ae060e7810 */ /* 0x000fe20007ffe0ff */
[----:B------:R-:W-:Y:S01]  /*8160*/  IMAD R200, R0, R5, R200 ;  /* 0x0000000500c87224 */ /* 0x000fe200078e02c8 */
[----:B------:R-:W-:Y:S01]  /*8170*/  IADD3 R5, R6, 0xa9, RZ ;  /* 0x000000a906057810 */ /* 0x000fe20007ffe0ff */
[--C-:B------:R-:W-:Y:S01]  /*8180*/  @!P2 IMAD.IADD R192, R192, 0x1, -R0.reuse ;  /* 0x00000001c0c0a824 */ /* 0x100fe200078e0a00 */
[C---:B------:R-:W-:Y:S01]  /*8190*/  ISETP.GT.U32.AND P2, PT, R0.reuse, R194, PT ;  /* 0x000000c20000720c */ /* 0x040fe20003f44070 */
[----:B------:R-:W-:Y:S01]  /*81a0*/  @!P6 IMAD.MOV R103, RZ, RZ, -R103 ;  /* 0x000000ffff67e224 */ /* 0x000fe200078e0a67 */
[----:B------:R-:W-:Y:S01]  /*81b0*/  ISETP.GT.U32.AND P6, PT, R0, R200, PT ;  /* 0x000000c80000720c */ /* 0x000fe20003fc4070 */
[----:B------:R-:W-:Y:S01]  /*81c0*/  VIADD R8, R6, 0xa8 ;  /* 0x000000a806087836 */ /* 0x000fe20000000000 */
[----:B------:R-:W-:Y:S01]  /*81d0*/  IABS R19, R5 ;  /* 0x0000000500137213 */ /* 0x000fe20000000000 */
[----:B------:R-:W-:Y:S01]  /*81e0*/  @!P4 IMAD.IADD R87, R87, 0x1, -R0 ;  /* 0x000000015757c824 */ /* 0x000fe200078e0a00 */
[----:B------:R-:W-:Y:S01]  /*81f0*/  IABS R206, R14 ;  /* 0x0000000e00ce7213 */ /* 0x000fe20000000000 */
[----:B------:R-:W-:Y:S01]  /*8200*/  @!P0 IMAD.MOV R190, RZ, RZ, -R190 ;  /* 0x000000ffffbe8224 */ /* 0x000fe200078e0abe */
[----:B------:R-:W-:Y:S01]  /*8210*/  IABS R195, R8 ;  /* 0x0000000800c37213 */ /* 0x000fe20000000000 */
[----:B------:R-:W-:Y:S01]  /*8220*/  @!P3 IMAD.MOV R192, RZ, RZ, -R192 ;  /* 0x000000ffffc0b224 */ /* 0x000fe200078e0ac0 */
[----:B------:R-:W-:Y:S01]  /*8230*/  ISETP.GT.U32.AND P4, PT, R0, R87, PT ;  /* 0x000000570000720c */ /* 0x000fe20003f84070 */
[----:B------:R-:W-:Y:S01]  /*8240*/  VIADD R15, R6, 0xb1 ;  /* 0x000000b1060f7836 */ /* 0x000fe20000000000 */
[----:B------:R-:W-:Y:S01]  /*8250*/  ISETP.GE.AND P0, PT, R10, RZ, PT ;  /* 0x000000ff0a00720c */ /* 0x000fe20003f06270 */
[----:B------:R-:W-:Y:S01]  /*8260*/  IMAD.HI.U32 R4, R3, R195, RZ ;  /* 0x000000c303047227 */ /* 0x000fe200078e00ff */
[----:B------:R-:W-:-:S02]  /*8270*/  @!P2 IADD3 R194, R194, -R0, RZ ;  /* 0x80000000c2c2a210 */ /* 0x000fc40007ffe0ff */
[----:B------:R-:W-:Y:S02]  /*8280*/  IADD3 R10, R6, 0xaa, RZ ;  /* 0x000000aa060a7810 */ /* 0x000fe40007ffe0ff */
[----:B------:R-:W-:Y:S02]  /*8290*/  ISETP.GT.U32.AND P2, PT, R0, R194, PT ;  /* 0x000000c20000720c */ /* 0x000fe40003f44070 */
[----:B------:R-:W-:Y:S01]  /*82a0*/  ISETP.GE.AND P3, PT, R8, RZ, PT ;  /* 0x000000ff0800720c */ /* 0x000fe20003f66270 */
[----:B------:R-:W-:Y:S01]  /*82b0*/  IMAD.MOV R8, RZ, RZ, -R4 ;  /* 0x000000ffff087224 */ /* 0x000fe200078e0a04 */
[----:B------:R-:W-:Y:S01]  /*82c0*/  @!P6 IADD3 R200, R200, -R0, RZ ;  /* 0x80000000c8c8e210 */ /* 0x000fe20007ffe0ff */
[----:B------:R-:W-:Y:S01]  /*82d0*/  @!P4 IMAD.IADD R87, R87, 0x1, -R0 ;  /* 0x000000015757c824 */ /* 0x000fe200078e0a00 */
[----:B------:R-:W-:Y:S01]  /*82e0*/  IABS R202, R10 ;  /* 0x0000000a00ca7213 */ /* 0x000fe20000000000 */
[C---:B------:R-:W-:Y:S01]  /*82f0*/  IMAD R195, R0.reuse, R8, R195 ;  /* 0x0000000800c37224 */ /* 0x040fe200078e02c3 */
[----:B------:R-:W-:Y:S01]  /*8300*/  ISETP.GT.U32.AND P6, PT, R0, R200, PT ;  /* 0x000000c80000720c */ /* 0x000fe20003fc4070 */
[----:B------:R-:W-:Y:S01]  /*8310*/  IMAD.HI.U32 R4, R3, R19, RZ ;  /* 0x0000001303047227 */ /* 0x000fe200078e00ff */
[----:B------:R-:W-:-:S02]  /*8320*/  ISETP.GE.AND P4, PT, R5, RZ, PT ;  /* 0x000000ff0500720c */ /* 0x000fc40003f86270 */
[----:B------:R-:W-:Y:S01]  /*8330*/  IADD3 R8, R6, 0xac, RZ ;  /* 0x000000ac06087810 */ /* 0x000fe20007ffe0ff */
[----:B------:R-:W-:Y:S01]  /*8340*/  IMAD.HI.U32 R5, R3, R202, RZ ;  /* 0x000000ca03057227 */ /* 0x000fe200078e00ff */
[----:B------:R-:W-:Y:S02]  /*8350*/  @!P5 IADD3 R87, -R87, RZ, RZ ;  /* 0x000000ff5757d210 */ /* 0x000fe40007ffe1ff */
[----:B------:R-:W-:Y:S01]  /*8360*/  IABS R204, R8 ;  /* 0x0000000800cc7213 */ /* 0x000fe20000000000 */
[--C-:B------:R-:W-:Y:S01]  /*8370*/  @!P2 IMAD.IADD R194, R194, 0x1, -R0.reuse ;  /* 0x00000001c2c2a824 */ /* 0x100fe200078e0a00 */
[----:B------:R-:W-:Y:S01]  /*8380*/  ISETP.GT.U32.AND P2, PT, R0, R195, PT ;  /* 0x000000c30000720c */ /* 0x000fe20003f44070 */
[----:B------:R-:W-:Y:S01]  /*8390*/  IMAD.MOV R5, RZ, RZ, -R5 ;  /* 0x000000ffff057224 */ /* 0x000fe200078e0a05 */
[----:B------:R-:W-:Y:S01]  /*83a0*/  ISETP.GE.AND P5, PT, R10, RZ, PT ;  /* 0x000000ff0a00720c */ /* 0x000fe20003fa6270 */
[----:B------:R-:W-:Y:S01]  /*83b0*/  @!P6 IMAD.IADD R200, R200, 0x1, -R0 ;  /* 0x00000001c8c8e824 */ /* 0x000fe200078e0a00 */
[----:B------:R-:W-:Y:S01]  /*83c0*/  IABS R18, R15 ;  /* 0x0000000f00127213 */ /* 0x000fe20000000000 */
[----:B------:R-:W-:-:S02]  /*83d0*/  IMAD R202, R0, R5, R202 ;  /* 0x0000000500ca7224 */ /* 0x000fc400078e02ca */
[----:B------:R-:W-:Y:S02]  /*83e0*/  @!P1 IMAD.MOV R200, RZ, RZ, -R200 ;  /* 0x000000ffffc89224 */ /* 0x000fe400078e0ac8 */
[----:B------:R-:W-:Y:S01]  /*83f0*/  IMAD.MOV R4, RZ, RZ, -R4 ;  /* 0x000000ffff047224 */ /* 0x000fe200078e0a04 */
[C---:B------:R-:W-:Y:S01]  /*8400*/  ISETP.GT.U32.AND P1, PT, R0.reuse, R202, PT ;  /* 0x000000ca0000720c */ /* 0x040fe20003f24070 */
[----:B------:R-:W-:Y:S02]  /*8410*/  @!P0 IMAD.MOV R194, RZ, RZ, -R194 ;  /* 0x000000ffffc28224 */ /* 0x000fe400078e0ac2 */
[----:B------:R-:W-:Y:S02]  /*8420*/  @!P2 IMAD.IADD R195, R195, 0x1, -R0 ;  /* 0x00000001c3c3a824 */ /* 0x000fe400078e0a00 */
[C---:B------:R-:W-:Y:S02]  /*8430*/  IMAD R19, R0.reuse, R4, R19 ;  /* 0x0000000400137224 */ /* 0x040fe400078e0213 */
[----:B------:R-:W-:Y:S01]  /*8440*/  IMAD.HI.U32 R5, R3, R204, RZ ;  /* 0x000000cc03057227 */ /* 0x000fe200078e00ff */
[----:B------:R-:W-:-:S02]  /*8450*/  ISETP.GT.U32.AND P2, PT, R0, R195, PT ;  /* 0x000000c30000720c */ /* 0x000fc40003f44070 */
[----:B------:R-:W-:Y:S01]  /*8460*/  ISETP.GT.U32.AND P0, PT, R0, R19, PT ;  /* 0x000000130000720c */ /* 0x000fe20003f04070 */
[----:B------:R-:W-:Y:S01]  /*8470*/  VIADD R4, R6, 0xab ;  /* 0x000000ab06047836 */ /* 0x000fe20000000000 */
[----:B------:R-:W-:Y:S01]  /*8480*/  IADD3 R5, -R5, RZ, RZ ;  /* 0x000000ff05057210 */ /* 0x000fe20007ffe1ff */
[----:B------:R-:W-:Y:S02]  /*8490*/  @!P1 IMAD.IADD R202, R202, 0x1, -R0 ;  /* 0x00000001caca9824 */ /* 0x000fe400078e0a00 */
[----:B------:R-:W-:Y:S01]  /*84a0*/  VIADD R10, R6, 0xad ;  /* 0x000000ad060a7836 */ /* 0x000fe20000000000 */
[----:B------:R-:W-:Y:S01]  /*84b0*/  IABS R196, R4 ;  /* 0x0000000400c47213 */ /* 0x000fe20000000000 */
[C---:B------:R-:W-:Y:S01]  /*84c0*/  IMAD R204, R0.reuse, R5, R204 ;  /* 0x0000000500cc7224 */ /* 0x040fe200078e02cc */
[----:B------:R-:W-:Y:S01]  /*84d0*/  ISETP.GT.U32.AND P1, PT, R0, R202, PT ;  /* 0x000000ca0000720c */ /* 0x000fe20003f24070 */
[----:B------:R-:W-:Y:S01]  /*84e0*/  IMAD.HI.U32 R5, R3, R206, RZ ;  /* 0x000000ce03057227 */ /* 0x000fe200078e00ff */
[----:B------:R-:W-:-:S02]  /*84f0*/  ISETP.GE.AND P6, PT, R4, RZ, PT ;  /* 0x000000ff0400720c */ /* 0x000fc40003fc6270 */
[----:B------:R-:W-:Y:S01]  /*8500*/  IABS R197, R10 ;  /* 0x0000000a00c57213 */ /* 0x000fe20000000000 */
[----:B------:R-:W-:Y:S01]  /*8510*/  @!P2 IMAD.IADD R195, R195, 0x1, -R0 ;  /* 0x00000001c3c3a824 */ /* 0x000fe200078e0a00 */
[----:B------:R-:W-:Y:S01]  /*8520*/  @!P0 IADD3 R19, R19, -R0, RZ ;  /* 0x8000000013138210 */ /* 0x000fe20007ffe0ff */
[----:B------:R-:W-:Y:S01]  /*8530*/  IMAD.HI.U32 R4, R3, R196, RZ ;  /* 0x000000c403047227 */ /* 0x000fe200078e00ff */
[----:B------:R-:W-:Y:S02]  /*8540*/  ISETP.GE.AND P2, PT, R8, RZ, PT ;  /* 0x000000ff0800720c */ /* 0x000fe40003f46270 */
[----:B------:R-:W-:Y:S01]  /*8550*/  @!P3 IADD3 R195, -R195, RZ, RZ ;  /* 0x000000ffc3c3b210 */ /* 0x000fe20007ffe1ff */
[----:B------:R-:W-:Y:S01]  /*8560*/  IMAD.MOV R5, RZ, RZ, -R5 ;  /* 0x000000ffff057224 */ /* 0x000fe200078e0a05 */
[C---:B------:R-:W-:Y:S01]  /*8570*/  ISETP.GT.U32.AND P3, PT, R0.reuse, R204, PT ;  /* 0x000000cc0000720c */ /* 0x040fe20003f64070 */
[----:B------:R-:W-:Y:S01]  /*8580*/  IMAD.MOV R11, RZ, RZ, -R4 ;  /* 0x000000ffff0b7224 */ /* 0x000fe200078e0a04 */
[----:B------:R-:W-:Y:S01]  /*8590*/  ISETP.GT.U32.AND P0, PT, R0, R19, PT ;  /* 0x000000130000720c */ /* 0x000fe20003f04070 */
[----:B------:R-:W-:Y:S01]  /*85a0*/  VIADD R8, R6, 0xaf ;  /* 0x000000af06087836 */ /* 0x000fe20000000000 */
[----:B------:R-:W-:Y:S01]  /*85b0*/  @!P1 IADD3 R202, R202, -R0, RZ ;  /* 0x80000000caca9210 */ /* 0x000fe20007ffe0ff */
[----:B------:R-:W-:-:S02]  /*85c0*/  IMAD R206, R0, R5, R206 ;  /* 0x0000000500ce7224 */ /* 0x000fc400078e02ce */
[----:B------:R-:W-:Y:S01]  /*85d0*/  IMAD.HI.U32 R4, R3, R197, RZ ;  /* 0x000000c503047227 */ /* 0x000fe200078e00ff */
[----:B------:R-:W-:-:S03]  /*85e0*/  IABS R198, R8 ;  /* 0x0000000800c67213 */ /* 0x000fc60000000000 */
[----:B------:R-:W-:Y:S01]  /*85f0*/  @!P5 IMAD.MOV R202, RZ, RZ, -R202 ;  /* 0x000000ffffcad224 */ /* 0x000fe200078e0aca */
[----:B------:R-:W-:Y:S01]  /*8600*/  ISETP.GT.U32.AND P5, PT, R0, R206, PT ;  /* 0x000000ce0000720c */ /* 0x000fe20003fa4070 */
[----:B------:R-:W-:Y:S02]  /*8610*/  IMAD.MOV R4, RZ, RZ, -R4 ;  /* 0x000000ffff047224 */ /* 0x000fe400078e0a04 */
[----:B------:R-:W-:Y:S01]  /*8620*/  @!P3 IMAD.IADD R204, R204, 0x1, -R0 ;  /* 0x00000001ccccb824 */ /* 0x000fe200078e0a00 */
[----:B------:R-:W-:Y:S01]  /*8630*/  @!P0 IADD3 R19, R19, -R0, RZ ;  /* 0x8000000013138210 */ /* 0x000fe20007ffe0ff */
[C---:B------:R-:W-:Y:S02]  /*8640*/  IMAD R196, R0.reuse, R11, R196 ;  /* 0x0000000b00c47224 */ /* 0x040fe400078e02c4 */
[C---:B------:R-:W-:Y:S01]  /*8650*/  IMAD R197, R0.reuse, R4, R197 ;  /* 0x0000000400c57224 */ /* 0x040fe200078e02c5 */
[C---:B------:R-:W-:Y:S01]  /*8660*/  ISETP.GT.U32.AND P3, PT, R0.reuse, R204, PT ;  /* 0x000000cc0000720c */ /* 0x040fe20003f64070 */
[----:B------:R-:W-:Y:S01]  /*8670*/  IMAD.HI.U32 R4, R3, R198, RZ ;  /* 0x000000c603047227 */ /* 0x000fe200078e00ff */
[----:B------:R-:W-:-:S02]  /*8680*/  ISETP.GT.U32.AND P0, PT, R0, R196, PT ;  /* 0x000000c40000720c */ /* 0x000fc40003f04070 */
[----:B------:R-:W-:Y:S01]  /*8690*/  ISETP.GT.U32.AND P1, PT, R0, R197, PT ;  /* 0x000000c50000720c */ /* 0x000fe20003f24070 */
[----:B------:R-:W-:Y:S01]  /*86a0*/  @!P4 IMAD.MOV R19, RZ, RZ, -R19 ;  /* 0x000000ffff13c224 */ /* 0x000fe200078e0a13 */
[----:B------:R-:W-:Y:S01]  /*86b0*/  ISETP.GE.AND P4, PT, R10, RZ, PT ;  /* 0x000000ff0a00720c */ /* 0x000fe20003f86270 */
[----:B------:R-:W-:Y:S01]  /*86c0*/  VIADD R10, R6, 0xb0 ;  /* 0x000000b0060a7836 */ /* 0x000fe20000000000 */
[----:B------:R-:W-:Y:S01]  /*86d0*/  IADD3 R5, -R4, RZ, RZ ;  /* 0x000000ff04057210 */ /* 0x000fe20007ffe1ff */
[----:B------:R-:W-:-:S03]  /*86e0*/  @!P5 IMAD.IADD R206, R206, 0x1, -R0 ;  /* 0x00000001ceced824 */ /* 0x000fc600078e0a00 */
[----:B------:R-:W-:Y:S01]  /*86f0*/  IABS R208, R10 ;  /* 0x0000000a00d07213 */ /* 0x000fe20000000000 */
[C---:B------:R-:W-:Y:S01]  /*8700*/  IMAD R198, R0.reuse, R5, R198 ;  /* 0x0000000500c67224 */ /* 0x040fe200078e02c6 */
[----:B------:R-:W-:Y:S01]  /*8710*/  ISETP.GT.U32.AND P5, PT, R0, R206, PT ;  /* 0x000000ce0000720c */ /* 0x000fe20003fa4070 */
[C---:B------:R-:W-:Y:S01]  /*8720*/  IMAD.HI.U32 R5, R3.reuse, R18, RZ ;  /* 0x0000001203057227 */ /* 0x040fe200078e00ff */
[----:B------:R-:W-:Y:S02]  /*8730*/  @!P3 IADD3 R204, R204, -R0, RZ ;  /* 0x80000000ccccb210 */ /* 0x000fe40007ffe0ff */
[----:B------:R-:W-:Y:S01]  /*8740*/  ISETP.GT.U32.AND P3, PT, R0, R198, PT ;  /* 0x000000c60000720c */ /* 0x000fe20003f64070 */
[----:B------:R-:W-:Y:S01]  /*8750*/  IMAD.HI.U32 R4, R3, R208, RZ ;  /* 0x000000d003047227 */ /* 0x000fe200078e00ff */
[----:B------:R-:W-:Y:S02]  /*8760*/  @!P0 IADD3 R196, R196, -R0, RZ ;  /* 0x80000000c4c48210 */ /* 0x000fe40007ffe0ff */
[----:B------:R-:W-:Y:S01]  /*8770*/  @!P2 IADD3 R204, -R204, RZ, RZ ;  /* 0x000000ffcccca210 */ /* 0x000fe20007ffe1ff */
[----:B------:R-:W-:Y:S01]  /*8780*/  IMAD.MOV R11, RZ, RZ, -R4 ;  /* 0x000000ffff0b7224 */ /* 0x000fe200078e0a04 */
[----:B------:R-:W-:Y:S01]  /*8790*/  ISETP.GT.U32.AND P0, PT, R0, R196, PT ;  /* 0x000000c40000720c */ /* 0x000fe20003f04070 */
[----:B------:R-:W-:Y:S01]  /*87a0*/  @!P1 IMAD.IADD R197, R197, 0x1, -R0 ;  /* 0x00000001c5c59824 */ /* 0x000fe200078e0a00 */
[----:B------:R-:W-:Y:S01]  /*87b0*/  ISETP.GE.AND P2, PT, R10, RZ, PT ;  /* 0x000000ff0a00720c */ /* 0x000fe20003f46270 */
[----:B------:R-:W-:Y:S01]  /*87c0*/  IMAD R208, R0, R11, R208 ;  /* 0x0000000b00d07224 */ /* 0x000fe200078e02d0 */
[----:B------:R-:W-:Y:S01]  /*87d0*/  @!P5 IADD3 R206, R206, -R0, RZ ;  /* 0x80000000ceced210 */ /* 0x000fe20007ffe0ff */
[----:B------:R-:W-:Y:S01]  /*87e0*/  IMAD.MOV R5, RZ, RZ, -R5 ;  /* 0x000000ffff057224 */ /* 0x000fe200078e0a05 */
[----:B------:R-:W-:Y:S01]  /*87f0*/  ISETP.GT.U32.AND P1, PT, R0, R197, PT ;  /* 0x000000c50000720c */ /* 0x000fe20003f24070 */
[----:B------:R-:W-:Y:S01]  /*8800*/  @!P3 IMAD.IADD R198, R198, 0x1, -R0 ;  /* 0x00000001c6c6b824 */ /* 0x000fe200078e0a00 */
[----:B------:R-:W-:Y:S01]  /*8810*/  ISETP.GT.U32.AND P5, PT, R0, R208, PT ;  /* 0x000000d00000720c */ /* 0x000fe20003fa4070 */
[----:B------:R-:W-:-:S02]  /*8820*/  VIADD R4, R6, 0xb2 ;  /* 0x000000b206047836 */ /* 0x000fc40000000000 */
[C---:B------:R-:W-:Y:S01]  /*8830*/  IMAD R18, R0.reuse, R5, R18 ;  /* 0x0000000500127224 */ /* 0x040fe200078e0212 */
[----:B------:R-:W-:Y:S01]  /*8840*/  ISETP.GT.U32.AND P3, PT, R0, R198, PT ;  /* 0x000000c60000720c */ /* 0x000fe20003f64070 */
[----:B------:R-:W-:Y:S01]  /*8850*/  @!P0 IMAD.IADD R196, R196, 0x1, -R0 ;  /* 0x00000001c4c48824 */ /* 0x000fe200078e0a00 */
[----:B------:R-:W-:Y:S01]  /*8860*/  ISETP.GE.AND P0, PT, R14, RZ, PT ;  /* 0x000000ff0e00720c */ /* 0x000fe20003f06270 */
[----:B------:R-:W-:Y:S01]  /*8870*/  VIADD R5, R6, 0xb3 ;  /* 0x000000b306057836 */ /* 0x000fe20000000000 */
[----:B------:R-:W-:Y:S01]  /*8880*/  IABS R199, R4 ;  /* 0x0000000400c77213 */ /* 0x000fe20000000000 */
[----:B------:R-:W-:Y:S01]  /*8890*/  @!P6 IMAD.MOV R196, RZ, RZ, -R196 ;  /* 0x000000ffffc4e224 */ /* 0x000fe200078e0ac4 */
[----:B------:R-:W-:Y:S01]  /*88a0*/  ISETP.GE.AND P6, PT, R8, RZ, PT ;  /* 0x000000ff0800720c */ /* 0x000fe20003fc6270 */
[C---:B------:R-:W-:Y:S01]  /*88b0*/  VIADD R8, R6.reuse, 0xb4 ;  /* 0x000000b406087836 */ /* 0x040fe20000000000 */
[-C--:B------:R-:W-:Y:S01]  /*88c0*/  @!P1 IADD3 R197, R197, -R0.reuse, RZ ;  /* 0x80000000c5c59210 */ /* 0x080fe20007ffe0ff */
[----:B------:R-:W-:Y:S01]  /*88d0*/  VIADD R10, R6, 0xb5 ;  /* 0x000000b5060a7836 */ /* 0x000fe20000000000 */
[----:B------:R-:W-:Y:S01]  /*88e0*/  @!P5 IADD3 R208, R208, -R0, RZ ;  /* 0x80000000d0d0d210 */ /* 0x000fe20007ffe0ff */
[----:B------:R-:W-:Y:S01]  /*88f0*/  VIADD R14, R6, 0xb7 ;  /* 0x000000b7060e7836 */ /* 0x000fe20000000000 */
[----:B------:R-:W-:Y:S01]  /*8900*/  IABS R99, R5 ;  /* 0x0000000500637213 */ /* 0x000fe20000000000 */
[----:B------:R-:W-:Y:S01]  /*8910*/  @!P4 IMAD.MOV R197, RZ, RZ, -R197 ;  /* 0x000000ffffc5c224 */ /* 0x000fe200078e0ac5 */
[----:B------:R-:W-:Y:S01]  /*8920*/  ISETP.GE.AND P4, PT, R4, RZ, PT ;  /* 0x000000ff0400720c */ /* 0x000fe20003f86270 */
[----:B------:R-:W-:Y:S01]  /*8930*/  IMAD.HI.U32 R4, R3, R199, RZ ;  /* 0x000000c703047227 */ /* 0x000fe200078e00ff */
[----:B------:R-:W-:-:S02]  /*8940*/  ISETP.GT.U32.AND P5, PT, R0, R208, PT ;  /* 0x000000d00000720c */ /* 0x000fc40003fa4070 */
[----:B------:R-:W-:Y:S01]  /*8950*/  @!P0 IADD3 R206, -R206, RZ, RZ ;  /* 0x000000ffcece8210 */ /* 0x000fe20007ffe1ff */
[----:B------:R-:W-:Y:S01]  /*8960*/  @!P3 IMAD.IADD R198, R198, 0x1, -R0 ;  /* 0x00000001c6c6b824 */ /* 0x000fe200078e0a00 */
[C---:B------:R-:W-:Y:S01]  /*8970*/  ISETP.GT.U32.AND P3, PT, R0.reuse, R18, PT ;  /* 0x000000120000720c */ /* 0x040fe20003f64070 */
[----:B------:R-:W-:Y:S01]  /*8980*/  IMAD.MOV R4, RZ, RZ, -R4 ;  /* 0x000000ffff047224 */ /* 0x000fe200078e0a04 */
[----:B------:R-:W-:Y:S01]  /*8990*/  ISETP.GE.AND P0, PT, R5, RZ, PT ;  /* 0x000000ff0500720c */ /* 0x000fe20003f06270 */
[----:B------:R-:W-:Y:S01]  /*89a0*/  IMAD.HI.U32 R5, R3, R99, RZ ;  /* 0x0000006303057227 */ /* 0x000fe200078e00ff */
[----:B------:R-:W-:Y:S02]  /*89b0*/  IABS R201, R8 ;  /* 0x0000000800c97213 */ /* 0x000fe40000000000 */
[----:B------:R-:W-:Y:S01]  /*89c0*/  IABS R90, R10 ;  /* 0x0000000a005a7213 */ /* 0x000fe20000000000 */
[----:B------:R-:W-:Y:S01]  /*89d0*/  IMAD R199, R0, R4, R199 ;  /* 0x0000000400c77224 */ /* 0x000fe200078e02c7 */
[----:B------:R-:W-:Y:S01]  /*89e0*/  IADD3 R5, -R5, RZ, RZ ;  /* 0x000000ff05057210 */ /* 0x000fe20007ffe1ff */
[----:B------:R-:W-:Y:S01]  /*89f0*/  @!P5 IMAD.IADD R208, R208, 0x1, -R0 ;  /* 0x00000001d0d0d824 */ /* 0x000fe200078e0a00 */
[----:B------:R-:W-:Y:S01]  /*8a00*/  IABS R104, R14 ;  /* 0x0000000e00687213 */ /* 0x000fe20000000000 */
[----:B------:R-:W-:Y:S01]  /*8a10*/  @!P6 IMAD.MOV R198, RZ, RZ, -R198 ;  /* 0x000000ffffc6e224 */ /* 0x000fe200078e0ac6 */
[----:B------:R-:W-:Y:S01]  /*8a20*/  ISETP.GT.U32.AND P5, PT, R0, R199, PT ;  /* 0x000000c70000720c */ /* 0x000fe20003fa4070 */
[----:B------:R-:W-:Y:S01]  /*8a30*/  @!P3 IMAD.IADD R18, R18, 0x1, -R0 ;  /* 0x000000011212b824 */ /* 0x000fe200078e0a00 */
[----:B------:R-:W-:Y:S01]  /*8a40*/  @!P2 IADD3 R208, -R208, RZ, RZ ;  /* 0x000000ffd0d0a210 */ /* 0x000fe20007ffe1ff */
[----:B------:R-:W-:Y:S01]  /*8a50*/  IMAD R99, R0, R5, R99 ;  /* 0x0000000500637224 */ /* 0x000fe200078e0263 */
[----:B------:R-:W-:Y:S01]  /*8a60*/  ISETP.GE.AND P2, PT, R8, RZ, PT ;  /* 0x000000ff0800720c */ /* 0x000fe20003f46270 */
[----:B------:R-:W-:Y:S01]  /*8a70*/  IMAD.HI.U32 R4, R3, R201, RZ ;  /* 0x000000c903047227 */ /* 0x000fe200078e00ff */
[----:B------:R-:W-:-:S02]  /*8a80*/  ISETP.GT.U32.AND P3, PT, R0, R18, PT ;  /* 0x000000120000720c */ /* 0x000fc40003f64070 */
[----:B------:R-:W-:Y:S01]  /*8a90*/  ISETP.GT.U32.AND P6, PT, R0, R99, PT ;  /* 0x000000630000720c */ /* 0x000fe20003fc4070 */
[----:B------:R-:W-:Y:S01]  /*8aa0*/  IMAD.HI.U32 R5, R3, R90, RZ ;  /* 0x0000005a03057227 */ /* 0x000fe200078e00ff */
[----:B------:R-:W-:Y:S02]  /*8ab0*/  IADD3 R4, -R4, RZ, RZ ;  /* 0x000000ff04047210 */ /* 0x000fe40007ffe1ff */
[----:B------:R-:W-:Y:S01]  /*8ac0*/  ISETP.GE.AND P1, PT, R15, RZ, PT ;  /* 0x000000ff0f00720c */ /* 0x000fe20003f26270 */
[----:B------:R-:W-:Y:S01]  /*8ad0*/  IMAD.MOV R5, RZ, RZ, -R5 ;  /* 0x000000ffff057224 */ /* 0x000fe200078e0a05 */
[----:B------:R-:W-:Y:S01]  /*8ae0*/  @!P5 IADD3 R199, R199, -R0, RZ ;  /* 0x80000000c7c7d210 */ /* 0x000fe20007ffe0ff */
[C---:B------:R-:W-:Y:S02]  /*8af0*/  IMAD R201, R0.reuse, R4, R201 ;  /* 0x0000000400c97224 */ /* 0x040fe400078e02c9 */
[C---:B------:R-:W-:Y:S01]  /*8b00*/  IMAD R90, R0.reuse, R5, R90 ;  /* 0x00000005005a7224 */ /* 0x040fe200078e025a */
[----:B------:R-:W-:Y:S01]  /*8b10*/  ISETP.GT.U32.AND P5, PT, R0, R199, PT ;  /* 0x000000c70000720c */ /* 0x000fe20003fa4070 */
[--C-:B------:R-:W-:Y:S01]  /*8b20*/  @!P3 IMAD.IADD R18, R18, 0x1, -R0.reuse ;  /* 0x000000011212b824 */ /* 0x100fe200078e0a00 */
[----:B------:R-:W-:Y:S01]  /*8b30*/  ISETP.GE.AND P3, PT, R10, RZ, PT ;  /* 0x000000ff0a00720c */ /* 0x000fe20003f66270 */
[----:B------:R-:W-:-:S02]  /*8b40*/  @!P6 IMAD.IADD R99, R99, 0x1, -R0 ;  /* 0x000000016363e824 */ /* 0x000fc400078e0a00 */
[C---:B------:R-:W-:Y:S02]  /*8b50*/  VIADD R10, R6.reuse, 0xb6 ;  /* 0x000000b6060a7836 */ /* 0x040fe40000000000 */
[----:B------:R-:W-:Y:S01]  /*8b60*/  VIADD R15, R6, 0xb8 ;  /* 0x000000b8060f7836 */ /* 0x000fe20000000000 */
[C---:B------:R-:W-:Y:S02]  /*8b70*/  ISETP.GT.U32.AND P6, PT, R0.reuse, R99, PT ;  /* 0x000000630000720c */ /* 0x040fe40003fc4070 */
[----:B------:R-:W-:Y:S02]  /*8b80*/  IABS R203, R10 ;  /* 0x0000000a00cb7213 */ /* 0x000fe40000000000 */
[----:B------:R-:W-:Y:S02]  /*8b90*/  IABS R205, R15 ;  /* 0x0000000f00cd7213 */ /* 0x000fe40000000000 */
[----:B------:R-:W-:Y:S01]  /*8ba0*/  @!P5 IADD3 R199, R199, -R0, RZ ;  /* 0x80000000c7c7d210 */ /* 0x000fe20007ffe0ff */
[----:B------:R-:W-:Y:S01]  /*8bb0*/  IMAD.HI.U32 R4, R3, R203, RZ ;  /* 0x000000cb03047227 */ /* 0x000fe200078e00ff */
[----:B------:R-:W-:-:S02]  /*8bc0*/  ISETP.GT.U32.AND P5, PT, R0, R201, PT ;  /* 0x000000c90000720c */ /* 0x000fc40003fa4070 */
[----:B------:R-:W-:Y:S01]  /*8bd0*/  @!P1 IADD3 R18, -R18, RZ, RZ ;  /* 0x000000ff12129210 */ /* 0x000fe20007ffe1ff */
[----:B------:R-:W-:Y:S02]  /*8be0*/  IMAD.MOV R8, RZ, RZ, -R4 ;  /* 0x000000ffff087224 */ /* 0x000fe400078e0a04 */
[----:B------:R-:W-:-:S04]  /*8bf0*/  IMAD.HI.U32 R4, R3, R104, RZ ;  /* 0x0000006803047227 */ /* 0x000fc800078e00ff */
[--C-:B------:R-:W-:Y:S01]  /*8c00*/  @!P6 IMAD.IADD R99, R99, 0x1, -R0.reuse ;  /* 0x000000016363e824 */ /* 0x100fe200078e0a00 */
[C---:B------:R-:W-:Y:S01]  /*8c10*/  ISETP.GT.U32.AND P6, PT, R0.reuse, R90, PT ;  /* 0x0000005a0000720c */ /* 0x040fe20003fc4070 */
[----:B------:R-:W-:Y:S01]  /*8c20*/  IMAD R203, R0, R8, R203 ;  /* 0x0000000800cb7224 */ /* 0x000fe200078e02cb */
[----:B------:R-:W-:Y:S01]  /*8c30*/  IADD3 R11, -R4, RZ, RZ ;  /* 0x000000ff040b7210 */ /* 0x000fe20007ffe1ff */
[----:B------:R-:W-:Y:S01]  /*8c40*/  @!P5 IMAD.IADD R201, R201, 0x1, -R0 ;  /* 0x00000001c9c9d824 */ /* 0x000fe200078e0a00 */
[----:B------:R-:W-:Y:S01]  /*8c50*/  @!P0 IADD3 R99, -R99, RZ, RZ ;  /* 0x000000ff63638210 */ /* 0x000fe20007ffe1ff */
[----:B------:R-:W-:Y:S01]  /*8c60*/  @!P4 IMAD.MOV R199, RZ, RZ, -R199 ;  /* 0x000000ffffc7c224 */ /* 0x000fe200078e0ac7 */
[C---:B------:R-:W-:Y:S01]  /*8c70*/  ISETP.GT.U32.AND P5, PT, R0.reuse, R203, PT ;  /* 0x000000cb0000720c */ /* 0x040fe20003fa4070 */
[C---:B------:R-:W-:Y:S01]  /*8c80*/  IMAD R104, R0.reuse, R11, R104 ;  /* 0x0000000b00687224 */ /* 0x040fe200078e0268 */
[----:B------:R-:W-:Y:S01]  /*8c90*/  ISETP.GT.U32.AND P1, PT, R0, R201, PT ;  /* 0x000000c90000720c */ /* 0x000fe20003f24070 */
[----:B------:R-:W-:-:S04]  /*8ca0*/  IMAD.HI.U32 R4, R3, R91, RZ ;  /* 0x0000005b03047227 */ /* 0x000fc800078e00ff */
[----:B------:R-:W-:Y:S01]  /*8cb0*/  @!P6 IMAD.IADD R90, R90, 0x1, -R0 ;  /* 0x000000015a5ae824 */ /* 0x000fe200078e0a00 */
[----:B------:R-:W-:Y:S01]  /*8cc0*/  ISETP.GT.U32.AND P6, PT, R0, R104, PT ;  /* 0x000000680000720c */ /* 0x000fe20003fc4070 */
[----:B------:R-:W-:-:S04]  /*8cd0*/  IMAD.HI.U32 R5, R3, R205, RZ ;  /* 0x000000cd03057227 */ /* 0x000fc800078e00ff */
[----:B------:R-:W-:Y:S01]  /*8ce0*/  @!P5 IMAD.IADD R203, R203, 0x1, -R0 ;  /* 0x00000001cbcbd824 */ /* 0x000fe200078e0a00 */
[----:B------:R-:W-:Y:S01]  /*8cf0*/  ISETP.GT.U32.AND P5, PT, R0, R90, PT ;  /* 0x0000005a0000720c */ /* 0x000fe20003fa4070 */
[----:B------:R-:W-:-:S03]  /*8d00*/  IMAD.HI.U32 R8, R3, R17, RZ ;  /* 0x0000001103087227 */ /* 0x000fc600078e00ff */
[----:B------:R-:W-:Y:S01]  /*8d10*/  ISETP.GT.U32.AND P4, PT, R0, R203, PT ;  /* 0x000000cb0000720c */ /* 0x000fe20003f84070 */
[----:B------:R-:W-:Y:S01]  /*8d20*/  IMAD.MOV R4, RZ, RZ, -R4 ;  /* 0x000000ffff047224 */ /* 0x000fe200078e0a04 */
[----:B------:R-:W-:Y:S01]  /*8d30*/  IADD3 R8, -R8, RZ, RZ ;  /* 0x000000ff08087210 */ /* 0x000fe20007ffe1ff */
[--C-:B------:R-:W-:Y:S02]  /*8d40*/  @!P6 IMAD.IADD R104, R104, 0x1, -R0.reuse ;  /* 0x000000016868e824 */ /* 0x100fe400078e0a00 */
[----:B------:R-:W-:Y:S02]  /*8d50*/  IMAD.MOV R5, RZ, RZ, -R5 ;  /* 0x000000ffff057224 */ /* 0x000fe400078e0a05 */
[----:B------:R-:W-:Y:S01]  /*8d60*/  VIADD R11, R6, 0xbc ;  /* 0x000000bc060b7836 */ /* 0x000fe20000000000 */
[C---:B------:R-:W-:Y:S01]  /*8d70*/  ISETP.GT.U32.AND P6, PT, R0.reuse, R104, PT ;  /* 0x000000680000720c */ /* 0x040fe20003fc4070 */
[C---:B------:R-:W-:Y:S02]  /*8d80*/  IMAD R91, R0.reuse, R4, R91 ;  /* 0x00000004005b7224 */ /* 0x040fe400078e025b */
[C---:B------:R-:W-:Y:S01]  /*8d90*/  IMAD R205, R0.reuse, R5, R205 ;  /* 0x0000000500cd7224 */ /* 0x040fe200078e02cd */
[----:B------:R-:W-:Y:S01]  /*8da0*/  IABS R106, R11 ;  /* 0x0000000b006a7213 */ /* 0x000fe20000000000 */
[----:B------:R-:W-:Y:S01]  /*8db0*/  IMAD R17, R0, R8, R17 ;  /* 0x0000000800117224 */ /* 0x000fe200078e0211 */
[----:B------:R-:W-:Y:S01]  /*8dc0*/  @!P4 IADD3 R203, R203, -R0, RZ ;  /* 0x80000000cbcbc210 */ /* 0x000fe20007ffe0ff */
[----:B------:R-:W-:Y:S01]  /*8dd0*/  @!P5 IMAD.IADD R90, R90, 0x1, -R0 ;  /* 0x000000015a5ad824 */ /* 0x000fe200078e0a00 */
[----:B------:R-:W-:Y:S01]  /*8de0*/  IADD3 R8, R6, 0xbb, RZ ;  /* 0x000000bb06087810 */ /* 0x000fe20007ffe0ff */
[----:B------:R-:W-:Y:S01]  /*8df0*/  IMAD.HI.U32 R5, R3, R106, RZ ;  /* 0x0000006a03057227 */ /* 0x000fe200078e00ff */
[----:B------:R-:W-:-:S02]  /*8e00*/  ISETP.GT.U32.AND P4, PT, R0, R91, PT ;  /* 0x0000005b0000720c */ /* 0x000fc40003f84070 */
[----:B------:R-:W-:Y:S01]  /*8e10*/  ISETP.GT.U32.AND P0, PT, R0, R205, PT ;  /* 0x000000cd0000720c */ /* 0x000fe20003f04070 */
[--C-:B------:R-:W-:Y:S01]  /*8e20*/  @!P6 IMAD.IADD R104, R104, 0x1, -R0.reuse ;  /* 0x000000016868e824 */ /* 0x100fe200078e0a00 */
[----:B------:R-:W-:Y:S01]  /*8e30*/  IABS R207, R8 ;  /* 0x0000000800cf7213 */ /* 0x000fe20000000000 */
[----:B------:R-:W-:Y:S01]  /*8e40*/  @!P1 IMAD.IADD R201, R201, 0x1, -R0 ;  /* 0x00000001c9c99824 */ /* 0x000fe200078e0a00 */
[----:B------:R-:W-:Y:S01]  /*8e50*/  ISETP.GE.AND P5, PT, R10, RZ, PT ;  /* 0x000000ff0a00720c */ /* 0x000fe20003fa6270 */
[----:B------:R-:W-:Y:S01]  /*8e60*/  VIADD R10, R6, 0xbe ;  /* 0x000000be060a7836 */ /* 0x000fe20000000000 */
[----:B------:R-:W-:Y:S01]  /*8e70*/  ISETP.GE.AND P6, PT, R14, RZ, PT ;  /* 0x000000ff0e00720c */ /* 0x000fe20003fc6270 */
[----:B------:R-:W-:Y:S01]  /*8e80*/  IMAD.HI.U32 R4, R3, R207, RZ ;  /* 0x000000cf03047227 */ /* 0x000fe200078e00ff */
[----:B------:R-:W-:Y:S02]  /*8e90*/  IADD3 R5, -R5, RZ, RZ ;  /* 0x000000ff05057210 */ /* 0x000fe40007ffe1ff */
[----:B------:R-:W-:Y:S01]  /*8ea0*/  ISETP.GT.U32.AND P1, PT, R0, R17, PT ;  /* 0x000000110000720c */ /* 0x000fe20003f24070 */
[----:B------:R-:W-:Y:S01]  /*8eb0*/  IMAD.MOV R4, RZ, RZ, -R4 ;  /* 0x000000ffff047224 */ /* 0x000fe200078e0a04 */
[----:B------:R-:W-:Y:S01]  /*8ec0*/  @!P3 IADD3 R90, -R90, RZ, RZ ;  /* 0x000000ff5a5ab210 */ /* 0x000fe20007ffe1ff */
[----:B------:R-:W-:Y:S01]  /*8ed0*/  IMAD R106, R0, R5, R106 ;  /* 0x00000005006a7224 */ /* 0x000fe200078e026a */
[----:B------:R-:W-:Y:S01]  /*8ee0*/  IADD3 R5, R6, 0xbd, RZ ;  /* 0x000000bd06057810 */ /* 0x000fe20007ffe0ff */
[--C-:B------:R-:W-:Y:S01]  /*8ef0*/  @!P4 IMAD.IADD R91, R91, 0x1, -R0.reuse ;  /* 0x000000015b5bc824 */ /* 0x100fe200078e0a00 */
[----:B------:R-:W-:Y:S01]  /*8f00*/  IABS R215, R10 ;  /* 0x0000000a00d77213 */ /* 0x000fe20000000000 */
[----:B------:R-:W-:Y:S01]  /*8f10*/  @!P0 IMAD.IADD R205, R205, 0x1, -R0 ;  /* 0x00000001cdcd8824 */ /* 0x000fe200078e0a00 */
[----:B------:R-:W-:Y:S01]  /*8f20*/  IABS R209, R5 ;  /* 0x0000000500d17213 */ /* 0x000fe20000000000 */
[C---:B------:R-:W-:Y:S01]  /*8f30*/  IMAD R207, R0.reuse, R4, R207 ;  /* 0x0000000400cf7224 */ /* 0x040fe200078e02cf */
[C---:B------:R-:W-:Y:S01]  /*8f40*/  ISETP.GT.U32.AND P4, PT, R0.reuse, R91, PT ;  /* 0x0000005b0000720c */ /* 0x040fe20003f84070 */
[----:B------:R-:W-:Y:S01]  /*8f50*/  @!P2 IMAD.MOV R201, RZ, RZ, -R201 ;  /* 0x000000ffffc9a224 */ /* 0x000fe200078e0ac9 */
[----:B------:R-:W-:Y:S01]  /*8f60*/  ISETP.GT.U32.AND P2, PT, R0, R205, PT ;  /* 0x000000cd0000720c */ /* 0x000fe20003f44070 */
[----:B------:R-:W-:Y:S01]  /*8f70*/  @!P5 IMAD.MOV R203, RZ, RZ, -R203 ;  /* 0x000000ffffcbd224 */ /* 0x000fe200078e0acb */
[----:B------:R-:W-:Y:S01]  /*8f80*/  @!P6 IADD3 R104, -R104, RZ, RZ ;  /* 0x000000ff6868e210 */ /* 0x000fe20007ffe1ff */
[----:B------:R-:W-:Y:S01]  /*8f90*/  IMAD.HI.U32 R4, R3, R209, RZ ;  /* 0x000000d103047227 */ /* 0x000fe200078e00ff */
[----:B------:R-:W-:-:S02]  /*8fa0*/  ISETP.GT.U32.AND P5, PT, R0, R207, PT ;  /* 0x000000cf0000720c */ /* 0x000fc40003fa4070 */
[----:B------:R-:W-:Y:S01]  /*8fb0*/  ISETP.GE.AND P6, PT, R35, RZ, PT ;  /* 0x000000ff2300720c */ /* 0x000fe20003fc6270 */
[----:B------:R-:W-:Y:S01]  /*8fc0*/  IMAD.MOV R4, RZ, RZ, -R4 ;  /* 0x000000ffff047224 */ /* 0x000fe200078e0a04 */
[----:B------:R-:W-:Y:S01]  /*8fd0*/  ISETP.GE.AND P0, PT, R15, RZ, PT ;  /* 0x000000ff0f00720c */ /* 0x000fe20003f06270 */
[--C-:B------:R-:W-:Y:S01]  /*8fe0*/  @!P1 IMAD.IADD R17, R17, 0x1, -R0.reuse ;  /* 0x0000000111119824 */ /* 0x100fe200078e0a00 */
[----:B------:R-:W-:Y:S01]  /*8ff0*/  ISETP.GE.AND P1, PT, R16, RZ, PT ;  /* 0x000000ff1000720c */ /* 0x000fe20003f26270 */
[C---:B------:R-:W-:Y:S01]  /*9000*/  IMAD R209, R0.reuse, R4, R209 ;  /* 0x0000000400d17224 */ /* 0x040fe200078e02d1 */
[----:B------:R-:W-:Y:S01]  /*9010*/  @!P4 IADD3 R91, R91, -R0, RZ ;  /* 0x800000005b5bc210 */ /* 0x000fe20007ffe0ff */
[--C-:B------:R-:W-:Y:S01]  /*9020*/  @!P2 IMAD.IADD R205, R205, 0x1, -R0.reuse ;  /* 0x00000001cdcda824 */ /* 0x100fe200078e0a00 */
[----:B------:R-:W-:Y:S01]  /*9030*/  ISETP.GT.U32.AND P2, PT, R0, R106, PT ;  /* 0x0000006a0000720c */ /* 0x000fe20003f44070 */
[----:B------:R-:W-:Y:S01]  /*9040*/  VIADD R4, R6, 0xbf ;  /* 0x000000bf06047836 */ /* 0x000fe20000000000 */
[----:B------:R-:W-:Y:S01]  /*9050*/  ISETP.GT.U32.AND P3, PT, R0, R17, PT ;  /* 0x000000110000720c */ /* 0x000fe20003f64070 */
[----:B------:R-:W-:Y:S01]  /*9060*/  @!P5 IMAD.IADD R207, R207, 0x1, -R0 ;  /* 0x00000001cfcfd824 */ /* 0x000fe200078e0a00 */
[----:B------:R-:W-:Y:S01]  /*9070*/  ISETP.GE.AND P5, PT, R5, RZ, PT ;  /* 0x000000ff0500720c */ /* 0x000fe20003fa6270 */
[----:B------:R-:W-:Y:S01]  /*9080*/  IMAD.HI.U32 R5, R3, R215, RZ ;  /* 0x000000d703057227 */ /* 0x000fe200078e00ff */
[----:B------:R-:W-:-:S02]  /*9090*/  @!P6 IADD3 R91, -R91, RZ, RZ ;  /* 0x000000ff5b5be210 */ /* 0x000fc40007ffe1ff */
[C---:B------:R-:W-:Y:S01]  /*90a0*/  ISETP.GT.U32.AND P6, PT, R0.reuse, R209, PT ;  /* 0x000000d10000720c */ /* 0x040fe20003fc4070 */
[----:B------:R-:W-:Y:S01]  /*90b0*/  @!P0 IMAD.MOV R205, RZ, RZ, -R205 ;  /* 0x000000ffffcd8224 */ /* 0x000fe200078e0acd */
[----:B------:R-:W-:Y:S01]  /*90c0*/  ISETP.GT.U32.AND P0, PT, R0, R207, PT ;  /* 0x000000cf0000720c */ /* 0x000fe20003f04070 */
[----:B------:R-:W-:Y:S01]  /*90d0*/  IMAD.MOV R5, RZ, RZ, -R5 ;  /* 0x000000ffff057224 */ /* 0x000fe200078e0a05 */
[----:B------:R-:W-:Y:S01]  /*90e0*/  IABS R210, R4 ;  /* 0x0000000400d27213 */ /* 0x000fe20000000000 */
[----:B------:R-:W-:Y:S01]  /*90f0*/  VIADD R14, R6, 0xc5 ;  /* 0x000000c5060e7836 */ /* 0x000fe20000000000 */
[----:B------:R-:W-:Y:S01]  /*9100*/  @!P2 IADD3 R106, R106, -R0, RZ ;  /* 0x800000006a6aa210 */ /* 0x000fe20007ffe0ff */
[--C-:B------:R-:W-:Y:S01]  /*9110*/  @!P3 IMAD.IADD R17, R17, 0x1, -R0.reuse ;  /* 0x000000011111b824 */ /* 0x100fe200078e0a00 */
[----:B------:R-:W-:Y:S01]  /*9120*/  ISETP.GE.AND P4, PT, R11, RZ, PT ;  /* 0x000000ff0b00720c */ /* 0x000fe20003f86270 */
[C---:B------:R-:W-:Y:S01]  /*9130*/  IMAD R215, R0.reuse, R5, R215 ;  /* 0x0000000500d77224 */ /* 0x040fe200078e02d7 */
[----:B------:R-:W-:Y:S01]  /*9140*/  ISETP.GT.U32.AND P2, PT, R0, R106, PT ;  /* 0x0000006a0000720c */ /* 0x000fe20003f44070 */
[----:B------:R-:W-:Y:S01]  /*9150*/  VIADD R5, R6, 0xc0 ;  /* 0x000000c006057836 */ /* 0x000fe20000000000 */
[----:B------:R-:W-:Y:S01]  /*9160*/  @!P1 IADD3 R17, -R17, RZ, RZ ;  /* 0x000000ff11119210 */ /* 0x000fe20007ffe1ff */
[--C-:B------:R-:W-:Y:S01]  /*9170*/  @!P6 IMAD.IADD R209, R209, 0x1, -R0.reuse ;  /* 0x00000001d1d1e824 */ /* 0x100fe200078e0a00 */
[----:B------:R-:W-:Y:S01]  /*9180*/  ISETP.GE.AND P1, PT, R10, RZ, PT ;  /* 0x000000ff0a00720c */ /* 0x000fe20003f26270 */
[----:B------:R-:W-:Y:S01]  /*9190*/  @!P0 IMAD.IADD R207, R207, 0x1, -R0 ;  /* 0x00000001cfcf8824 */ /* 0x000fe200078e0a00 */
[----:B------:R-:W-:Y:S01]  /*91a0*/  ISETP.GE.AND P0, PT, R4, RZ, PT ;  /* 0x000000ff0400720c */ /* 0x000fe20003f06270 */
[----:B------:R-:W-:Y:S01]  /*91b0*/  IMAD.HI.U32 R4, R3, R210, RZ ;  /* 0x000000d203047227 */ /* 0x000fe200078e00ff */
[----:B------:R-:W-:-:S02]  /*91c0*/  ISETP.GT.U32.AND P6, PT, R0, R209, PT ;  /* 0x000000d10000720c */ /* 0x000fc40003fc4070 */
[----:B------:R-:W-:Y:S01]  /*91d0*/  ISETP.GE.AND P3, PT, R8, RZ, PT ;  /* 0x000000ff0800720c */ /* 0x000fe20003f66270 */
[----:B------:R-:W-:Y:S01]  /*91e0*/  VIADD R10, R6, 0xc1 ;  /* 0x000000c1060a7836 */ /* 0x000fe20000000000 */
[----:B------:R-:W-:Y:S01]  /*91f0*/  IABS R217, R5 ;  /* 0x0000000500d97213 */ /* 0x000fe20000000000 */
[----:B------:R-:W-:Y:S01]  /*9200*/  IMAD.MOV R11, RZ, RZ, -R4 ;  /* 0x000000ffff0b7224 */ /* 0x000fe200078e0a04 */
[----:B------:R-:W-:Y:S01]  /*9210*/  @!P2 IADD3 R106, R106, -R0, RZ ;  /* 0x800000006a6aa210 */ /* 0x000fe20007ffe0ff */
[----:B------:R-:W-:Y:S01]  /*9220*/  VIADD R35, R6, 0xca ;  /* 0x000000ca06237836 */ /* 0x000fe20000000000 */
[----:B------:R-:W-:Y:S01]  /*9230*/  IABS R16, R10 ;  /* 0x0000000a00107213 */ /* 0x000fe20000000000 */
[C---:B------:R-:W-:Y:S01]  /*9240*/  IMAD R210, R0.reuse, R11, R210 ;  /* 0x0000000b00d27224 */ /* 0x040fe200078e02d2 */
[----:B------:R-:W-:Y:S02]  /*9250*/  ISETP.GT.U32.AND P2, PT, R0, R215, PT ;  /* 0x000000d70000720c */ /* 0x000fe40003f44070 */
[----:B------:R-:W-:Y:S01]  /*9260*/  IABS R221, R14 ;  /* 0x0000000e00dd7213 */ /* 0x000fe20000000000 */
[----:B------:R-:W-:Y:S01]  /*9270*/  IMAD.HI.U32 R8, R3, R16, RZ ;  /* 0x0000001003087227 */ /* 0x000fe200078e00ff */
[----:B------:R-:W-:-:S02]  /*9280*/  @!P6 IADD3 R209, R209, -R0, RZ ;  /* 0x80000000d1d1e210 */ /* 0x000fc40007ffe0ff */
[C---:B------:R-:W-:Y:S01]  /*9290*/  ISETP.GT.U32.AND P6, PT, R0.reuse, R210, PT ;  /* 0x000000d20000720c */ /* 0x040fe20003fc4070 */
[----:B------:R-:W-:Y:S01]  /*92a0*/  IMAD.MOV R11, RZ, RZ, -R8 ;  /* 0x000000ffff0b7224 */ /* 0x000fe200078e0a08 */
[----:B------:R-:W-:Y:S01]  /*92b0*/  @!P5 IADD3 R209, -R209, RZ, RZ ;  /* 0x000000ffd1d1d210 */ /* 0x000fe20007ffe1ff */
[----:B------:R-:W-:Y:S01]  /*92c0*/  @!P3 IMAD.MOV R207, RZ, RZ, -R207 ;  /* 0x000000ffffcfb224 */ /* 0x000fe200078e0acf */
[----:B------:R-:W-:Y:S01]  /*92d0*/  ISETP.GE.AND P3, PT, R5, RZ, PT ;  /* 0x000000ff0500720c */ /* 0x000fe20003f66270 */
[----:B------:R-:W-:Y:S01]  /*92e0*/  IMAD R16, R0, R11, R16 ;  /* 0x0000000b00107224 */ /* 0x000fe200078e0210 */
[----:B------:R-:W-:Y:S01]  /*92f0*/  @!P4 IADD3 R106, -R106, RZ, RZ ;  /* 0x000000ff6a6ac210 */ /* 0x000fe20007ffe1ff */
[----:B------:R-:W-:Y:S01]  /*9300*/  IMAD.HI.U32 R5, R3, R217, RZ ;  /* 0x000000d903057227 */ /* 0x000fe200078e00ff */
[----:B------:R-:W-:Y:S02]  /*9310*/  @!P2 IADD3 R215, R215, -R0, RZ ;  /* 0x80000000d7d7a210 */ /* 0x000fe40007ffe0ff */
[----:B------:R-:W-:Y:S01]  /*9320*/  ISETP.GE.AND P4, PT, R10, RZ, PT ;  /* 0x000000ff0a00720c */ /* 0x000fe20003f86270 */
[----:B------:R-:W-:Y:S01]  /*9330*/  IMAD.MOV R5, RZ, RZ, -R5 ;  /* 0x000000ffff057224 */ /* 0x000fe200078e0a05 */
[----:B------:R-:W-:Y:S01]  /*9340*/  ISETP.GT.U32.AND P2, PT, R0, R215, PT ;  /* 0x000000d70000720c */ /* 0x000fe20003f44070 */
[----:B------:R-:W-:Y:S01]  /*9350*/  @!P6 IMAD.IADD R210, R210, 0x1, -R0 ;  /* 0x00000001d2d2e824 */ /* 0x000fe200078e0a00 */
[C---:B------:R-:W-:Y:S01]  /*9360*/  ISETP.GT.U32.AND P6, PT, R0.reuse, R16, PT ;  /* 0x000000100000720c */ /* 0x040fe20003fc4070 */
[----:B------:R-:W-:Y:S01]  /*9370*/  IMAD R217, R0, R5, R217 ;  /* 0x0000000500d97224 */ /* 0x000fe200078e02d9 */
[----:B------:R-:W-:Y:S01]  /*9380*/  IABS R93, R35 ;  /* 0x00000023005d7213 */ /* 0x000fe20000000000 */
[----:B------:R-:W-:Y:S01]  /*9390*/  VIADD R5, R6, 0xc2 ;  /* 0x000000c206057836 */ /* 0x000fe20000000000 */
[----:B------:R-:W-:Y:S01]  /*93a0*/  ISETP.GT.U32.AND P5, PT, R0, R210, PT ;  /* 0x000000d20000720c */ /* 0x000fe20003fa4070 */
[----:B------:R-:W-:-:S02]  /*93b0*/  VIADD R11, R6, 0xc4 ;  /* 0x000000c4060b7836 */ /* 0x000fc40000000000 */
[----:B------:R-:W-:Y:S01]  /*93c0*/  VIADD R10, R6, 0xc3 ;  /* 0x000000c3060a7836 */ /* 0x000fe20000000000 */
[----:B------:R-:W-:Y:S01]  /*93d0*/  IABS R211, R5 ;  /* 0x0000000500d37213 */ /* 0x000fe20000000000 */
[----:B------:R-:W-:Y:S01]  /*93e0*/  IMAD.HI.U32 R8, R3, R221, RZ ;  /* 0x000000dd03087227 */ /* 0x000fe200078e00ff */
[----:B------:R-:W-:Y:S02]  /*93f0*/  IABS R212, R11 ;  /* 0x0000000b00d47213 */ /* 0x000fe40000000000 */
[----:B------:R-:W-:Y:S01]  /*9400*/  @!P2 IADD3 R215, R215, -R0, RZ ;  /* 0x80000000d7d7a210 */ /* 0x000fe20007ffe0ff */
[----:B------:R-:W-:Y:S01]  /*9410*/  @!P6 IMAD.IADD R16, R16, 0x1, -R0 ;  /* 0x000000011010e824 */ /* 0x000fe200078e0a00 */
[----:B------:R-:W-:Y:S01]  /*9420*/  IABS R219, R10 ;  /* 0x0000000a00db7213 */ /* 0x000fe20000000000 */
[----:B------:R-:W-:Y:S01]  /*9430*/  IMAD.HI.U32 R4, R3, R211, RZ ;  /* 0x000000d303047227 */ /* 0x000fe200078e00ff */
[----:B------:R-:W-:Y:S02]  /*9440*/  @!P1 IADD3 R215, -R215, RZ, RZ ;  /* 0x000000ffd7d79210 */ /* 0x000fe40007ffe1ff */
[----:B------:R-:W-:Y:S01]  /*9450*/  ISETP.GE.AND P1, PT, R5, RZ, PT ;  /* 0x000000ff0500720c */ /* 0x000fe20003f26270 */
[----:B------:R-:W-:Y:S01]  /*9460*/  IMAD.HI.U32 R5, R3, R212, RZ ;  /* 0x000000d403057227 */ /* 0x000fe200078e00ff */
[----:B------:R-:W-:-:S02]  /*9470*/  ISETP.GT.U32.AND P6, PT, R0, R16, PT ;  /* 0x000000100000720c */ /* 0x000fc40003fc4070 */
[----:B------:R-:W-:Y:S01]  /*9480*/  IADD3 R8, -R8, RZ, RZ ;  /* 0x000000ff08087210 */ /* 0x000fe20007ffe1ff */
[----:B------:R-:W-:Y:S01]  /*9490*/  IMAD.MOV R4, RZ, RZ, -R4 ;  /* 0x000000ffff047224 */ /* 0x000fe200078e0a04 */
[C---:B------:R-:W-:Y:S01]  /*94a0*/  ISETP.GT.U32.AND P2, PT, R0.reuse, R217, PT ;  /* 0x000000d90000720c */ /* 0x040fe20003f44070 */
[----:B------:R-:W-:Y:S02]  /*94b0*/  IMAD.MOV R5, RZ, RZ, -R5 ;  /* 0x000000ffff057224 */ /* 0x000fe400078e0a05 */
[C---:B------:R-:W-:Y:S02]  /*94c0*/  IMAD R211, R0.reuse, R4, R211 ;  /* 0x0000000400d37224 */ /* 0x040fe400078e02d3 */
[----:B------:R-:W-:Y:S02]  /*94d0*/  IMAD R212, R0, R5, R212 ;  /* 0x0000000500d47224 */ /* 0x000fe400078e02d4 */
[----:B------:R-:W-:Y:S01]  /*94e0*/  @!P5 IMAD.IADD R210, R210, 0x1, -R0 ;  /* 0x00000001d2d2d824 */ /* 0x000fe200078e0a00 */
[----:B------:R-:W-:Y:S01]  /*94f0*/  ISETP.GT.U32.AND P5, PT, R0, R211, PT ;  /* 0x000000d30000720c */ /* 0x000fe20003fa4070 */
[----:B------:R-:W-:-:S03]  /*9500*/  IMAD.HI.U32 R4, R3, R219, RZ ;  /* 0x000000db03047227 */ /* 0x000fc600078e00ff */
[----:B------:R-:W-:Y:S01]  /*9510*/  @!P0 IADD3 R210, -R210, RZ, RZ ;  /* 0x000000ffd2d28210 */ /* 0x000fe20007ffe1ff */
[----:B------:R-:W-:Y:S01]  /*9520*/  IMAD R221, R0, R8, R221 ;  /* 0x0000000800dd7224 */ /* 0x000fe200078e02dd */
[----:B------:R-:W-:Y:S01]  /*9530*/  IADD3 R4, -R4, RZ, RZ ;  /* 0x000000ff04047210 */ /* 0x000fe20007ffe1ff */
[----:B------:R-:W-:Y:S01]  /*9540*/  @!P6 IMAD.IADD R16, R16, 0x1, -R0 ;  /* 0x000000011010e824 */ /* 0x000fe200078e0a00 */
[----:B------:R-:W-:Y:S01]  /*9550*/  ISETP.GT.U32.AND P6, PT, R0, R212, PT ;  /* 0x000000d40000720c */ /* 0x000fe20003fc4070 */
[C---:B------:R-:W-:Y:S01]  /*9560*/  VIADD R5, R6.reuse, 0xc6 ;  /* 0x000000c606057836 */ /* 0x040fe20000000000 */
[----:B------:R-:W-:Y:S01]  /*9570*/  IADD3 R8, R6, 0xc7, RZ ;  /* 0x000000c706087810 */ /* 0x000fe20007ffe0ff */
[----:B------:R-:W-:Y:S01]  /*9580*/  @!P4 IMAD.MOV R16, RZ, RZ, -R16 ;  /* 0x000000ffff10c224 */ /* 0x000fe200078e0a10 */
[C---:B------:R-:W-:Y:S01]  /*9590*/  ISETP.GT.U32.AND P4, PT, R0.reuse, R221, PT ;  /* 0x000000dd0000720c */ /* 0x040fe20003f84070 */
[C---:B------:R-:W-:Y:S01]  /*95a0*/  IMAD R219, R0.reuse, R4, R219 ;  /* 0x0000000400db7224 */ /* 0x040fe200078e02db */
[----:B------:R-:W-:Y:S01]  /*95b0*/  IABS R213, R5 ;  /* 0x0000000500d57213 */ /* 0x000fe20000000000 */
[--C-:B------:R-:W-:Y:S01]  /*95c0*/  @!P5 IMAD.IADD R211, R211, 0x1, -R0.reuse ;  /* 0x00000001d3d3d824 */ /* 0x100fe200078e0a00 */
[----:B------:R-:W-:Y:S01]  /*95d0*/  IABS R223, R8 ;  /* 0x0000000800df7213 */ /* 0x000fe20000000000 */
[----:B------:R-:W-:Y:S01]  /*95e0*/  @!P2 IMAD.IADD R217, R217, 0x1, -R0 ;  /* 0x00000001d9d9a824 */ /* 0x000fe200078e0a00 */
[C---:B------:R-:W-:Y:S01]  /*95f0*/  ISETP.GT.U32.AND P0, PT, R0.reuse, R219, PT ;  /* 0x000000db0000720c */ /* 0x040fe20003f04070 */
[----:B------:R-:W-:Y:S01]  /*9600*/  IMAD.HI.U32 R4, R3, R213, RZ ;  /* 0x000000d503047227 */ /* 0x000fe200078e00ff */
[----:B------:R-:W-:-:S02]  /*9610*/  ISETP.GT.U32.AND P5, PT, R0, R211, PT ;  /* 0x000000d30000720c */ /* 0x000fc40003fa4070 */
[----:B------:R-:W-:Y:S01]  /*9620*/  ISETP.GT.U32.AND P2, PT, R0, R217, PT ;  /* 0x000000d90000720c */ /* 0x000fe20003f44070 */
[----:B------:R-:W-:Y:S02]  /*9630*/  @!P6 IMAD.IADD R212, R212, 0x1, -R0 ;  /* 0x00000001d4d4e824 */ /* 0x000fe400078e0a00 */
[----:B------:R-:W-:Y:S01]  /*9640*/  IMAD.MOV R4, RZ, RZ, -R4 ;  /* 0x000000ffff047224 */ /* 0x000fe200078e0a04 */
[----:B------:R-:W-:Y:S02]  /*9650*/  @!P4 IADD3 R221, R221, -R0, RZ ;  /* 0x80000000ddddc210 */ /* 0x000fe40007ffe0ff */
[C---:B------:R-:W-:Y:S01]  /*9660*/  ISETP.GT.U32.AND P4, PT, R0.reuse, R212, PT ;  /* 0x000000d40000720c */ /* 0x040fe20003f84070 */
[----:B------:R-:W-:Y:S02]  /*9670*/  IMAD R213, R0, R4, R213 ;  /* 0x0000000400d57224 */ /* 0x000fe400078e02d5 */
[----:B------:R-:W-:Y:S01]  /*9680*/  IMAD.HI.U32 R4, R3, R223, RZ ;  /* 0x000000df03047227 */ /* 0x000fe200078e00ff */
[----:B------:R-:W-:-:S02]  /*9690*/  @!P0 IADD3 R219, R219, -R0, RZ ;  /* 0x80000000dbdb8210 */ /* 0x000fc40007ffe0ff */
[----:B------:R-:W-:Y:S01]  /*96a0*/  ISETP.GE.AND P0, PT, R5, RZ, PT ;  /* 0x000000ff0500720c */ /* 0x000fe20003f06270 */
[----:B------:R-:W-:Y:S01]  /*96b0*/  IMAD.MOV R4, RZ, RZ, -R4 ;  /* 0x000000ffff047224 */ /* 0x000fe200078e0a04 */
[----:B------:R-:W-:Y:S01]  /*96c0*/  ISETP.GT.U32.AND P6, PT, R0, R219, PT ;  /* 0x000000db0000720c */ /* 0x000fe20003fc4070 */
[--C-:B------:R-:W-:Y:S01]  /*96d0*/  @!P5 IMAD.IADD R211, R211, 0x1, -R0.reuse ;  /* 0x00000001d3d3d824 */ /* 0x100fe200078e0a00 */
[----:B------:R-:W-:Y:S01]  /*96e0*/  ISETP.GE.AND P5, PT, R14, RZ, PT ;  /* 0x000000ff0e00720c */ /* 0x000fe20003fa6270 */
[----:B------:R-:W-:Y:S01]  /*96f0*/  IMAD R223, R0, R4, R223 ;  /* 0x0000000400df7224 */ /* 0x000fe200078e02df */
[----:B------:R-:W-:Y:S01]  /*9700*/  IADD3 R14, R6, 0xc9, RZ ;  /* 0x000000c9060e7810 */ /* 0x000fe20007ffe0ff */
[--C-:B------:R-:W-:Y:S02]  /*9710*/  @!P4 IMAD.IADD R212, R212, 0x1, -R0.reuse ;  /* 0x00000001d4d4c824 */ /* 0x100fe400078e0a00 */
[----:B------:R-:W-:Y:S01]  /*9720*/  @!P1 IMAD.MOV R211, RZ, RZ, -R211 ;  /* 0x000000ffffd39224 */ /* 0x000fe200078e0ad3 */
[C---:B------:R-:W-:Y:S01]  /*9730*/  ISETP.GT.U32.AND P4, PT, R0.reuse, R223, PT ;  /* 0x000000df0000720c */ /* 0x040fe20003f84070 */
[----:B------:R-:W-:Y:S01]  /*9740*/  @!P2 IMAD.IADD R217, R217, 0x1, -R0 ;  /* 0x00000001d9d9a824 */ /* 0x000fe200078e0a00 */
[----:B------:R-:W-:-:S02]  /*9750*/  ISETP.GT.U32.AND P1, PT, R0, R221, PT ;  /* 0x000000dd0000720c */ /* 0x000fc40003f24070 */
[----:B------:R-:W-:Y:S01]  /*9760*/  IABS R15, R14 ;  /* 0x0000000e000f7213 */ /* 0x000fe20000000000 */
[----:B------:R-:W-:Y:S01]  /*9770*/  @!P3 IMAD.MOV R217, RZ, RZ, -R217 ;  /* 0x000000ffffd9b224 */ /* 0x000fe200078e0ad9 */
[-C--:B------:R-:W-:Y:S02]  /*9780*/  @!P6 IADD3 R219, R219, -R0.reuse, RZ ;  /* 0x80000000dbdbe210 */ /* 0x080fe40007ffe0ff */
[----:B------:R-:W-:Y:S01]  /*9790*/  ISETP.GT.U32.AND P6, PT, R0, R213, PT ;  /* 0x000000d50000720c */ /* 0x000fe20003fc4070 */
[----:B------:R-:W-:Y:S01]  /*97a0*/  IMAD.HI.U32 R5, R3, R15, RZ ;  /* 0x0000000f03057227 */ /* 0x000fe200078e00ff */
[----:B------:R-:W-:Y:S02]  /*97b0*/  ISETP.GE.AND P2, PT, R10, RZ, PT ;  /* 0x000000ff0a00720c */ /* 0x000fe40003f46270 */
[----:B------:R-:W-:Y:S01]  /*97c0*/  ISETP.GE.AND P3, PT, R11, RZ, PT ;  /* 0x000000ff0b00720c */ /* 0x000fe20003f66270 */
[----:B------:R-:W-:Y:S01]  /*97d0*/  IMAD.MOV R5, RZ, RZ, -R5 ;  /* 0x000000ffff057224 */ /* 0x000fe200078e0a05 */
[----:B------:R-:W-:Y:S01]  /*97e0*/  @!P4 IADD3 R223, R223, -R0, RZ ;  /* 0x80000000dfdfc210 */ /* 0x000fe20007ffe0ff */
[----:B------:R-:W-:Y:S01]  /*97f0*/  @!P1 IMAD.IADD R221, R221, 0x1, -R0 ;  /* 0x00000001dddd9824 */ /* 0x000fe200078e0a00 */
[----:B------:R-:W-:Y:S01]  /*9800*/  ISETP.GE.AND P1, PT, R8, RZ, PT ;  /* 0x000000ff0800720c */ /* 0x000fe20003f26270 */
[----:B------:R-:W-:Y:S01]  /*9810*/  IMAD.HI.U32 R8, R3, R93, RZ ;  /* 0x0000005d03087227 */ /* 0x000fe200078e00ff */
[----:B------:R-:W-:-:S03]  /*9820*/  ISETP.GT.U32.AND P4, PT, R0, R223, PT ;  /* 0x000000df0000720c */ /* 0x000fc60003f84070 */
[----:B------:R-:W-:Y:S01]  /*9830*/  IMAD.MOV R8, RZ, RZ, -R8 ;  /* 0x000000ffff087224 */ /* 0x000fe200078e0a08 */
[----:B------:R-:W-:Y:S01]  /*9840*/  @!P6 IADD3 R213, R213, -R0, RZ ;  /* 0x80000000d5d5e210 */ /* 0x000fe20007ffe0ff */
[----:B------:R-:W-:Y:S02]  /*9850*/  IMAD R15, R0, R5, R15 ;  /* 0x00000005000f7224 */ /* 0x000fe400078e020f */
[----:B------:R-:W-:Y:S01]  /*9860*/  VIADD R10, R6, 0xc8 ;  /* 0x000000c8060a7836 */ /* 0x000fe20000000000 */
[----:B------:R-:W-:Y:S01]  /*9870*/  @!P3 IADD3 R212, -R212, RZ, RZ ;  /* 0x000000ffd4d4b210 */ /* 0x000fe20007ffe1ff */
[C---:B------:R-:W-:Y:S02]  /*9880*/  IMAD R93, R0.reuse, R8, R93 ;  /* 0x00000008005d7224 */ /* 0x040fe400078e025d */
[----:B------:R-:W-:Y:S01]  /*9890*/  @!P5 IMAD.MOV R221, RZ, RZ, -R221 ;  /* 0x000000ffffddd224 */ /* 0x000fe200078e0add */
[----:B------:R-:W-:Y:S01]  /*98a0*/  ISETP.GT.U32.AND P5, PT, R0, R15, PT ;  /* 0x0000000f0000720c */ /* 0x000fe20003fa4070 */
[----:B------:R-:W-:Y:S01]  /*98b0*/  VIADD R8, R6, 0xcb ;  /* 0x000000cb06087836 */ /* 0x000fe20000000000 */
[----:B------:R-:W-:Y:S01]  /*98c0*/  IABS R214, R10 ;  /* 0x0000000a00d67213 */ /* 0x000fe20000000000 */
[----:B------:R-:W-:Y:S01]  /*98d0*/  @!P4 IMAD.IADD R223, R223, 0x1, -R0 ;  /* 0x00000001dfdfc824 */ /* 0x000fe200078e0a00 */
[----:B------:R-:W-:Y:S01]  /*98e0*/  ISETP.GT.U32.AND P4, PT, R0, R93, PT ;  /* 0x0000005d0000720c */ /* 0x000fe20003f84070 */
[----:B------:R-:W-:Y:S01]  /*98f0*/  @!P2 IMAD.MOV R219, RZ, RZ, -R219 ;  /* 0x000000ffffdba224 */ /* 0x000fe200078e0adb */
[----:B------:R-:W-:Y:S01]  /*9900*/  ISETP.GE.AND P6, PT, R10, RZ, PT ;  /* 0x000000ff0a00720c */ /* 0x000fe20003fc6270 */
[----:B------:R-:W-:Y:S01]  /*9910*/  IMAD.HI.U32 R4, R3, R214, RZ ;  /* 0x000000d603047227 */ /* 0x000fe200078e00ff */
[----:B------:R-:W-:-:S02]  /*9920*/  IABS R216, R8 ;  /* 0x0000000800d87213 */ /* 0x000fc40000000000 */
[----:B------:R-:W-:Y:S01]  /*9930*/  ISETP.GT.U32.AND P2, PT, R0, R213, PT ;  /* 0x000000d50000720c */ /* 0x000fe20003f44070 */
[----:B------:R-:W-:Y:S02]  /*9940*/  VIADD R10, R6, 0xcc ;  /* 0x000000cc060a7836 */ /* 0x000fe40000000000 */
[----:B------:R-:W-:Y:S02]  /*9950*/  IMAD.MOV R11, RZ, RZ, -R4 ;  /* 0x000000ffff0b7224 */ /* 0x000fe400078e0a04 */
[----:B------:R-:W-:Y:S01]  /*9960*/  IMAD.HI.U32 R4, R3, R216, RZ ;  /* 0x000000d803047227 */ /* 0x000fe200078e00ff */
[----:B------:R-:W-:-:S03]  /*9970*/  IABS R96, R10 ;  /* 0x0000000a00607213 */ /* 0x000fc60000000000 */
[--C-:B------:R-:W-:Y:S01]  /*9980*/  @!P5 IMAD.IADD R15, R15, 0x1, -R0.reuse ;  /* 0x000000010f0fd824 */ /* 0x100fe200078e0a00 */
[----:B------:R-:W-:Y:S01]  /*9990*/  IADD3 R5, -R4, RZ, RZ ;  /* 0x000000ff04057210 */ /* 0x000fe20007ffe1ff */
[----:B------:R-:W-:Y:S02]  /*99a0*/  IMAD.HI.U32 R4, R3, R96, RZ ;  /* 0x0000006003047227 */ /* 0x000fe400078e00ff */
[----:B------:R-:W-:Y:S02]  /*99b0*/  @!P2 IADD3 R213, R213, -R0, RZ ;  /* 0x80000000d5d5a210 */ /* 0x000fe40007ffe0ff */
[----:B------:R-:W-:Y:S01]  /*99c0*/  @!P4 IMAD.IADD R93, R93, 0x1, -R0 ;  /* 0x000000015d5dc824 */ /* 0x000fe200078e0a00 */
[C---:B------:R-:W-:Y:S01]  /*99d0*/  ISETP.GT.U32.AND P4, PT, R0.reuse, R15, PT ;  /* 0x0000000f0000720c */ /* 0x040fe20003f84070 */
[----:B------:R-:W-:Y:S01]  /*99e0*/  IMAD R216, R0, R5, R216 ;  /* 0x0000000500d87224 */ /* 0x000fe200078e02d8 */
[----:B------:R-:W-:Y:S01]  /*99f0*/  IADD3 R5, -R4, RZ, RZ ;  /* 0x000000ff04057210 */ /* 0x000fe20007ffe1ff */
[----:B------:R-:W-:Y:S01]  /*9a00*/  IMAD R214, R0, R11, R214 ;  /* 0x0000000b00d67224 */ /* 0x000fe200078e02d6 */
[----:B------:R-:W-:Y:S01]  /*9a10*/  ISETP.GE.AND P2, PT, R14, RZ, PT ;  /* 0x000000ff0e00720c */ /* 0x000fe20003f46270 */
[----:B------:R-:W-:-:S02]  /*9a20*/  VIADD R11, R6, 0xcd ;  /* 0x000000cd060b7836 */ /* 0x000fc40000000000 */
[C---:B------:R-:W-:Y:S01]  /*9a30*/  IMAD R96, R0.reuse, R5, R96 ;  /* 0x0000000500607224 */ /* 0x040fe200078e0260 */
[----:B------:R-:W-:Y:S01]  /*9a40*/  ISETP.GT.U32.AND P3, PT, R0, R214, PT ;  /* 0x000000d60000720c */ /* 0x000fe20003f64070 */
[----:B------:R-:W-:Y:S01]  /*9a50*/  VIADD R14, R6, 0xce ;  /* 0x000000ce060e7836 */ /* 0x000fe20000000000 */
[----:B------:R-:W-:Y:S01]  /*9a60*/  IABS R218, R11 ;  /* 0x0000000b00da7213 */ /* 0x000fe20000000000 */
[----:B------:R-:W-:Y:S01]  /*9a70*/  @!P0 IMAD.MOV R213, RZ, RZ, -R213 ;  /* 0x000000ffffd58224 */ /* 0x000fe200078e0ad5 */
[C---:B------:R-:W-:Y:S01]  /*9a80*/  ISETP.GT.U32.AND P0, PT, R0.reuse, R93, PT ;  /* 0x0000005d0000720c */ /* 0x040fe20003f04070 */
[----:B------:R-:W-:Y:S01]  /*9a90*/  @!P4 IMAD.IADD R15, R15, 0x1, -R0 ;  /* 0x000000010f0fc824 */ /* 0x000fe200078e0a00 */
[----:B------:R-:W-:Y:S01]  /*9aa0*/  ISETP.GT.U32.AND P4, PT, R0, R96, PT ;  /* 0x000000600000720c */ /* 0x000fe20003f84070 */
[----:B------:R-:W-:Y:S01]  /*9ab0*/  IMAD.HI.U32 R4, R3, R218, RZ ;  /* 0x000000da03047227 */ /* 0x000fe200078e00ff */
[----:B------:R-:W-:Y:S02]  /*9ac0*/  IABS R94, R14 ;  /* 0x0000000e005e7213 */ /* 0x000fe40000000000 */
[----:B------:R-:W-:Y:S01]  /*9ad0*/  @!P2 IADD3 R15, -R15, RZ, RZ ;  /* 0x000000ff0f0fa210 */ /* 0x000fe20007ffe1ff */
[----:B------:R-:W-:Y:S01]  /*9ae0*/  @!P1 IMAD.MOV R223, RZ, RZ, -R223 ;  /* 0x000000ffffdf9224 */ /* 0x000fe200078e0adf */
[----:B------:R-:W-:Y:S01]  /*9af0*/  IADD3 R5, -R4, RZ, RZ ;  /* 0x000000ff04057210 */ /* 0x000fe20007ffe1ff */
[----:B------:R-:W-:Y:S01]  /*9b00*/  IMAD.HI.U32 R4, R3, R94, RZ ;  /* 0x0000005e03047227 */ /* 0x000fe200078e00ff */
[----:B------:R-:W-:-:S02]  /*9b10*/  @!P3 IADD3 R214, R214, -R0, RZ ;  /* 0x80000000d6d6b210 */ /* 0x000fc40007ffe0ff */
[----:B------:R-:W-:Y:S01]  /*9b20*/  ISETP.GE.AND P3, PT, R35, RZ, PT ;  /* 0x000000ff2300720c */ /* 0x000fe20003f66270 */
[C---:B------:R-:W-:Y:S01]  /*9b30*/  IMAD R218, R0.reuse, R5, R218 ;  /* 0x0000000500da7224 */ /* 0x040fe200078e02da */
[----:B------:R-:W-:Y:S01]  /*9b40*/  ISETP.GT.U32.AND P5, PT, R0, R214, PT ;  /* 0x000000d60000720c */ /* 0x000fe20003fa4070 */
[----:B------:R-:W-:Y:S01]  /*9b50*/  IMAD.MOV R5, RZ, RZ, -R4 ;  /* 0x000000ffff057224 */ /* 0x000fe200078e0a04 */
[----:B------:R-:W-:Y:S01]  /*9b60*/  @!P4 IADD3 R96, R96, -R0, RZ ;  /* 0x800000006060c210 */ /* 0x000fe20007ffe0ff */
[----:B------:R-:W-:Y:S01]  /*9b70*/  @!P0 IMAD.IADD R93, R93, 0x1, -R0 ;  /* 0x000000015d5d8824 */ /* 0x000fe200078e0a00 */
[----:B------:R-:W-:Y:S01]  /*9b80*/  IADD3 R35, R6, 0xcf, RZ ;  /* 0x000000cf06237810 */ /* 0x000fe20007ffe0ff */
[C---:B------:R-:W-:Y:S01]  /*9b90*/  IMAD R94, R0.reuse, R5, R94 ;  /* 0x00000005005e7224 */ /* 0x040fe200078e025e */
[----:B------:R-:W-:Y:S02]  /*9ba0*/  ISETP.GT.U32.AND P4, PT, R0, R96, PT ;  /* 0x000000600000720c */ /* 0x000fe40003f84070 */
[----:B------:R-:W-:Y:S01]  /*9bb0*/  ISETP.GE.AND P0, PT, R8, RZ, PT ;  /* 0x000000ff0800720c */ /* 0x000fe20003f06270 */
[----:B------:R-:W-:Y:S01]  /*9bc0*/  VIADD R8, R6, 0xd0 ;  /* 0x000000d006087836 */ /* 0x000fe20000000000 */
[----:B------:R-:W-:Y:S01]  /*9bd0*/  IABS R220, R35 ;  /* 0x0000002300dc7213 */ /* 0x000fe20000000000 */
[----:B------:R-:W-:Y:S01]  /*9be0*/  @!P3 IMAD.MOV R93, RZ, RZ, -R93 ;  /* 0x000000ffff5db224 */ /* 0x000fe200078e0a5d */
[----:B------:R-:W-:Y:S01]  /*9bf0*/  ISETP.GE.AND P3, PT, R14, RZ, PT ;  /* 0x000000ff0e00720c */ /* 0x000fe20003f66270 */
[----:B------:R-:W-:Y:S01]  /*9c00*/  @!P5 IMAD.IADD R214, R214, 0x1, -R0 ;  /* 0x00000001d6d6d824 */ /* 0x000fe200078e0a00 */
[----:B------:R-:W-:Y:S01]  /*9c10*/  ISETP.GT.U32.AND P5, PT, R0, R216, PT ;  /* 0x000000d80000720c */ /* 0x000fe20003fa4070 */
[----:B------:R-:W-:Y:S01]  /*9c20*/  IMAD.HI.U32 R4, R3, R220, RZ ;  /* 0x000000dc03047227 */ /* 0x000fe200078e00ff */
[----:B------:R-:W-:-:S02]  /*9c30*/  IABS R97, R8 ;  /* 0x0000000800617213 */ /* 0x000fc40000000000 */
[----:B------:R-:W-:Y:S01]  /*9c40*/  ISETP.GE.AND P2, PT, R11, RZ, PT ;  /* 0x000000ff0b00720c */ /* 0x000fe20003f46270 */
[----:B------:R-:W-:Y:S01]  /*9c50*/  @!P4 IMAD.IADD R96, R96, 0x1, -R0 ;  /* 0x000000016060c824 */ /* 0x000fe200078e0a00 */
[----:B------:R-:W-:Y:S01]  /*9c60*/  ISETP.GT.U32.AND P4, PT, R0, R94, PT ;  /* 0x0000005e0000720c */ /* 0x000fe20003f84070 */
[----:B------:R-:W-:Y:S02]  /*9c70*/  IMAD.MOV R5, RZ, RZ, -R4 ;  /* 0x000000ffff057224 */ /* 0x000fe400078e0a04 */
[----:B------:R-:W-:-:S04]  /*9c80*/  IMAD.HI.U32 R4, R3, R97, RZ ;  /* 0x0000006103047227 */ /* 0x000fc800078e00ff */
[----:B------:R-:W-:Y:S01]  /*9c90*/  @!P5 IMAD.IADD R216, R216, 0x1, -R0 ;  /* 0x00000001d8d8d824 */ /* 0x000fe200078e0a00 */
[----:B------:R-:W-:Y:S01]  /*9ca0*/  ISETP.GE.AND P5, PT, R10, RZ, PT ;  /* 0x000000ff0a00720c */ /* 0x000fe20003fa6270 */
[----:B------:R-:W-:Y:S01]  /*9cb0*/  IMAD R220, R0, R5, R220 ;  /* 0x0000000500dc7224 */ /* 0x000fe200078e02dc */
[----:B------:R-:W-:Y:S01]  /*9cc0*/  IADD3 R4, -R4, RZ, RZ ;  /* 0x000000ff04047210 */ /* 0x000fe20007ffe1ff */
[----:B------:R-:W-:Y:S01]  /*9cd0*/  @!P6 IMAD.MOV R214, RZ, RZ, -R214 ;  /* 0x000000ffffd6e224 */ /* 0x000fe200078e0ad6 */
[----:B------:R-:W-:Y:S01]  /*9ce0*/  ISETP.GT.U32.AND P6, PT, R0, R218, PT ;  /* 0x000000da0000720c */ /* 0x000fe20003fc4070 */
[----:B------:R-:W-:Y:S01]  /*9cf0*/  @!P4 IMAD.IADD R94, R94, 0x1, -R0 ;  /* 0x000000015e5ec824 */ /* 0x000fe200078e0a00 */
[C---:B------:R-:W-:Y:S01]  /*9d00*/  ISETP.GT.U32.AND P1, PT, R0.reuse, R216, PT ;  /* 0x000000d80000720c */ /* 0x040fe20003f24070 */
[----:B------:R-:W-:Y:S02]  /*9d10*/  IMAD R97, R0, R4, R97 ;  /* 0x0000000400617224 */ /* 0x000fe400078e0261 */
[----:B------:R-:W-:Y:S01]  /*9d20*/  VIADD R5, R6, 0xd1 ;  /* 0x000000d106057836 */ /* 0x000fe20000000000 */
[----:B------:R-:W-:Y:S01]  /*9d30*/  ISETP.GT.U32.AND P4, PT, R0, R94, PT ;  /* 0x0000005e0000720c */ /* 0x000fe20003f84070 */
[----:B------:R-:W-:-:S02]  /*9d40*/  VIADD R10, R6, 0xd3 ;  /* 0x000000d3060a7836 */ /* 0x000fc40000000000 */
[----:B------:R-:W-:Y:S02]  /*9d50*/  @!P5 IADD3 R96, -R96, RZ, RZ ;  /* 0x000000ff6060d210 */ /* 0x000fe40007ffe1ff */
[----:B------:R-:W-:Y:S02]  /*9d60*/  ISETP.GT.U32.AND P5, PT, R0, R220, PT ;  /* 0x000000dc0000720c */ /* 0x000fe40003fa4070 */
[----:B------:R-:W-:Y:S02]  /*9d70*/  IABS R14, R5 ;  /* 0x00000005000e7213 */ /* 0x000fe40000000000 */
[-C--:B------:R-:W-:Y:S02]  /*9d80*/  @!P6 IADD3 R218, R218, -R0.reuse, RZ ;  /* 0x80000000dadae210 */ /* 0x080fe40007ffe0ff */
[----:B------:R-:W-:Y:S01]  /*9d90*/  @!P1 IADD3 R216, R216, -R0, RZ ;  /* 0x80000000d8d89210 */ /* 0x000fe20007ffe0ff */
[----:B------:R-:W-:Y:S01]  /*9da0*/  IMAD.HI.U32 R4, R3, R14, RZ ;  /* 0x0000000e03047227 */ /* 0x000fe200078e00ff */
[----:B------:R-:W-:-:S02]  /*9db0*/  ISETP.GT.U32.AND P6, PT, R0, R218, PT ;  /* 0x000000da0000720c */ /* 0x000fc40003fc4070 */
[----:B------:R-:W-:Y:S01]  /*9dc0*/  IABS R95, R10 ;  /* 0x0000000a005f7213 */ /* 0x000fe20000000000 */
[----:B------:R-:W-:Y:S01]  /*9dd0*/  @!P4 IMAD.IADD R94, R94, 0x1, -R0 ;  /* 0x000000015e5ec824 */ /* 0x000fe200078e0a00 */
[----:B------:R-:W-:Y:S01]  /*9de0*/  ISETP.GT.U32.AND P4, PT, R0, R97, PT ;  /* 0x000000610000720c */ /* 0x000fe20003f84070 */
[----:B------:R-:W-:Y:S01]  /*9df0*/  @!P0 IMAD.MOV R216, RZ, RZ, -R216 ;  /* 0x000000ffffd88224 */ /* 0x000fe200078e0ad8 */
[----:B------:R-:W-:Y:S01]  /*9e00*/  @!P5 IADD3 R220, R220, -R0, RZ ;  /* 0x80000000dcdcd210 */ /* 0x000fe20007ffe0ff */
[----:B------:R-:W-:Y:S01]  /*9e10*/  @!P3 IMAD.MOV R94, RZ, RZ, -R94 ;  /* 0x000000ffff5eb224 */ /* 0x000fe200078e0a5e */
[----:B------:R-:W-:Y:S01]  /*9e20*/  ISETP.GE.AND P0, PT, R8, RZ, PT ;  /* 0x000000ff0800720c */ /* 0x000fe20003f06270 */
[----:B------:R-:W-:Y:S01]  /*9e30*/  VIADD R8, R6, 0xd2 ;  /* 0x000000d206087836 */ /* 0x000fe20000000000 */
[----:B------:R-:W-:Y:S02]  /*9e40*/  ISETP.GT.U32.AND P5, PT, R0, R220, PT ;  /* 0x000000dc0000720c */ /* 0x000fe40003fa4070 */
[----:B------:R-:W-:Y:S01]  /*9e50*/  IADD3 R11, -R4, RZ, RZ ;  /* 0x000000ff040b7210 */ /* 0x000fe20007ffe1ff */
[----:B------:R-:W-:Y:S01]  /*9e60*/  IMAD.HI.U32 R4, R3, R95, RZ ;  /* 0x0000005f03047227 */ /* 0x000fe200078e00ff */
[----:B------:R-:W-:-:S02]  /*9e70*/  IABS R222, R8 ;  /* 0x0000000800de7213 */ /* 0x000fc40000000000 */
[----:B------:R-:W-:Y:S01]  /*9e80*/  ISETP.GE.AND P1, PT, R35, RZ, PT ;  /* 0x000000ff2300720c */ /* 0x000fe20003f26270 */
[----:B------:R-:W-:Y:S01]  /*9e90*/  @!P4 IMAD.IADD R97, R97, 0x1, -R0 ;  /* 0x000000016161c824 */ /* 0x000fe200078e0a00 */
[----:B------:R-:W-:Y:S01]  /*9ea0*/  IADD3 R4, -R4, RZ, RZ ;  /* 0x000000ff04047210 */ /* 0x000fe20007ffe1ff */
[----:B------:R-:W-:Y:S01]  /*9eb0*/  IMAD R14, R0, R11, R14 ;  /* 0x0000000b000e7224 */ /* 0x000fe200078e020e */
[----:B------:R-:W-:Y:S01]  /*9ec0*/  ISETP.GE.AND P3, PT, R10, RZ, PT ;  /* 0x000000ff0a00720c */ /* 0x000fe20003f66270 */
[----:B------:R-:W-:Y:S01]  /*9ed0*/  @!P6 IMAD.IADD R218, R218, 0x1, -R0 ;  /* 0x00000001dadae824 */ /* 0x000fe200078e0a00 */
[C---:B------:R-:W-:Y:S01]  /*9ee0*/  ISETP.GT.U32.AND P4, PT, R0.reuse, R97, PT ;  /* 0x000000610000720c */ /* 0x040fe20003f84070 */
[----:B------:R-:W-:Y:S01]  /*9ef0*/  IMAD R95, R0, R4, R95 ;  /* 0x00000004005f7224 */ /* 0x000fe200078e025f */
[----:B------:R-:W-:Y:S01]  /*9f00*/  ISETP.GE.AND P6, PT, R5, RZ, PT ;  /* 0x000000ff0500720c */ /* 0x000fe20003fc6270 */
[----:B------:R-:W-:Y:S01]  /*9f10*/  IMAD.HI.U32 R5, R3, R222, RZ ;  /* 0x000000de03057227 */ /* 0x000fe200078e00ff */
[----:B------:R-:W-:-:S02]  /*9f20*/  @!P5 IADD3 R220, R220, -R0, RZ ;  /* 0x80000000dcdcd210 */ /* 0x000fc40007ffe0ff */
[----:B------:R-:W-:Y:S01]  /*9f30*/  ISETP.GT.U32.AND P5, PT, R0, R14, PT ;  /* 0x0000000e0000720c */ /* 0x000fe20003fa4070 */
[----:B------:R-:W-:Y:S01]  /*9f40*/  IMAD.MOV R5, RZ, RZ, -R5 ;  /* 0x000000ffff057224 */ /* 0x000fe200078e0a05 */
[C---:B------:R-:W-:Y:S01]  /*9f50*/  IADD3 R35, R6.reuse, 0xd6, RZ ;  /* 0x000000d606237810 */ /* 0x040fe20007ffe0ff */
[----:B------:R-:W-:Y:S02]  /*9f60*/  VIADD R10, R6, 0xd5 ;  /* 0x000000d5060a7836 */ /* 0x000fe40000000000 */
[C---:B------:R-:W-:Y:S01]  /*9f70*/  IMAD R222, R0.reuse, R5, R222 ;  /* 0x0000000500de7224 */ /* 0x040fe200078e02de */
[----:B------:R-:W-:Y:S01]  /*9f80*/  IABS R225, R35 ;  /* 0x0000002300e17213 */ /* 0x000fe20000000000 */
[----:B------:R-:W-:Y:S01]  /*9f90*/  @!P4 IMAD.IADD R97, R97, 0x1, -R0 ;  /* 0x000000016161c824 */ /* 0x000fe200078e0a00 */
[C---:B------:R-:W-:Y:S01]  /*9fa0*/  ISETP.GT.U32.AND P4, PT, R0.reuse, R95, PT ;  /* 0x0000005f0000720c */ /* 0x040fe20003f84070 */
[----:B------:R-:W-:Y:S01]  /*9fb0*/  @!P1 IMAD.MOV R220, RZ, RZ, -R220 ;  /* 0x000000ffffdc9224 */ /* 0x000fe200078e0adc */
[----:B------:R-:W-:Y:S01]  /*9fc0*/  ISETP.GT.U32.AND P1, PT, R0, R222, PT ;  /* 0x000000de0000720c */ /* 0x000fe20003f24070 */
[----:B------:R-:W-:Y:S01]  /*9fd0*/  @!P2 IMAD.MOV R218, RZ, RZ, -R218 ;  /* 0x000000ffffdaa224 */ /* 0x000fe200078e0ada */
[----:B------:R-:W-:Y:S01]  /*9fe0*/  IABS R230, R10 ;  /* 0x0000000a00e67213 */ /* 0x000fe20000000000 */
[----:B------:R-:W-:Y:S01]  /*9ff0*/  @!P5 IMAD.IADD R14, R14, 0x1, -R0 ;  /* 0x000000010e0ed824 */ /* 0x000fe200078e0a00 */
[----:B------:R-:W-:Y:S01]  /*a000*/  ISETP.GE.AND P2, PT, R8, RZ, PT ;  /* 0x000000ff0800720c */ /* 0x000fe20003f46270 */
[----:B------:R-:W-:-:S02]  /*a010*/  VIADD R8, R6, 0xd4 ;  /* 0x000000d406087836 */ /* 0x000fc40000000000 */
[----:B------:R-:W-:Y:S01]  /*a020*/  IMAD.HI.U32 R5, R3, R230, RZ ;  /* 0x000000e603057227 */ /* 0x000fe200078e00ff */
[----:B------:R-:W-:Y:S02]  /*a030*/  ISETP.GT.U32.AND P5, PT, R0, R14, PT ;  /* 0x0000000e0000720c */ /* 0x000fe40003fa4070 */
[----:B------:R-:W-:Y:S01]  /*a040*/  IABS R224, R8 ;  /* 0x0000000800e07213 */ /* 0x000fe20000000000 */
[----:B------:R-:W-:Y:S01]  /*a050*/  @!P4 IMAD.IADD R95, R95, 0x1, -R0 ;  /* 0x000000015f5fc824 */ /* 0x000fe200078e0a00 */
[----:B------:R-:W-:Y:S01]  /*a060*/  IADD3 R5, -R5, RZ, RZ ;  /* 0x000000ff05057210 */ /* 0x000fe20007ffe1ff */
[----:B------:R-:W-:Y:S01]  /*a070*/  @!P0 IMAD.MOV R97, RZ, RZ, -R97 ;  /* 0x000000ffff618224 */ /* 0x000fe200078e0a61 */
[----:B------:R-:W-:Y:S01]  /*a080*/  ISETP.GE.AND P0, PT, R8, RZ, PT ;  /* 0x000000ff0800720c */ /* 0x000fe20003f06270 */
[C---:B------:R-:W-:Y:S01]  /*a090*/  IMAD.HI.U32 R8, R3.reuse, R225, RZ ;  /* 0x000000e103087227 */ /* 0x040fe200078e00ff */
[----:B------:R-:W-:Y:S02]  /*a0a0*/  @!P1 IADD3 R222, R222, -R0, RZ ;  /* 0x80000000dede9210 */ /* 0x000fe40007ffe0ff */
[C---:B------:R-:W-:Y:S01]  /*a0b0*/  ISETP.GT.U32.AND P4, PT, R0.reuse, R95, PT ;  /* 0x0000005f0000720c */ /* 0x040fe20003f84070 */
[----:B------:R-:W-:Y:S01]  /*a0c0*/  IMAD.HI.U32 R4, R3, R224, RZ ;  /* 0x000000e003047227 */ /* 0x000fe200078e00ff */
[----:B------:R-:W-:-:S02]  /*a0d0*/  ISETP.GT.U32.AND P1, PT, R0, R222, PT ;  /* 0x000000de0000720c */ /* 0x000fc40003f24070 */
[----:B------:R-:W-:Y:S01]  /*a0e0*/  IADD3 R8, -R8, RZ, RZ ;  /* 0x000000ff08087210 */ /* 0x000fe20007ffe1ff */
[----:B------:R-:W-:Y:S01]  /*a0f0*/  @!P5 IMAD.IADD R14, R14, 0x1, -R0 ;  /* 0x000000010e0ed824 */ /* 0x000fe200078e0a00 */
[----:B------:R-:W-:Y:S01]  /*a100*/  ISETP.GE.AND P5, PT, R10, RZ, PT ;  /* 0x000000ff0a00720c */ /* 0x000fe20003fa6270 */
[----:B------:R-:W-:Y:S02]  /*a110*/  IMAD R230, R0, R5, R230 ;  /* 0x0000000500e67224 */ /* 0x000fe400078e02e6 */
[----:B------:R-:W-:Y:S01]  /*a120*/  IMAD.MOV R11, RZ, RZ, -R4 ;  /* 0x000000ffff0b7224 */ /* 0x000fe200078e0a04 */
[----:B------:R-:W-:Y:S01]  /*a130*/  @!P6 IADD3 R14, -R14, RZ, RZ ;  /* 0x000000ff0e0ee210 */ /* 0x000fe20007ffe1ff */
[C---:B------:R-:W-:Y:S01]  /*a140*/  IMAD R225, R0.reuse, R8, R225 ;  /* 0x0000000800e17224 */ /* 0x040fe200078e02e1 */
[C---:B------:R-:W-:Y:S01]  /*a150*/  ISETP.GT.U32.AND P6, PT, R0.reuse, R230, PT ;  /* 0x000000e60000720c */ /* 0x040fe20003fc4070 */
[----:B------:R-:W-:Y:S01]  /*a160*/  IMAD R224, R0, R11, R224 ;  /* 0x0000000b00e07224 */ /* 0x000fe200078e02e0 */
[----:B------:R-:W-:Y:S01]  /*a170*/  @!P4 IADD3 R95, R95, -R0, RZ ;  /* 0x800000005f5fc210 */ /* 0x000fe20007ffe0ff */
[----:B------:R-:W-:Y:S01]  /*a180*/  @!P1 IMAD.IADD R222, R222, 0x1, -R0 ;  /* 0x00000001dede9824 */ /* 0x000fe200078e0a00 */
[----:B------:R-:W-:Y:S01]  /*a190*/  ISETP.GT.U32.AND P4, PT, R0, R225, PT ;  /* 0x000000e10000720c */ /* 0x000fe20003f84070 */
[----:B------:R-:W-:Y:S01]  /*a1a0*/  VIADD R8, R6, 0xd8 ;  /* 0x000000d806087836 */ /* 0x000fe20000000000 */
[----:B------:R-:W-:Y:S01]  /*a1b0*/  ISETP.GT.U32.AND P1, PT, R0, R224, PT ;  /* 0x000000e00000720c */ /* 0x000fe20003f24070 */
[C---:B------:R-:W-:Y:S01]  /*a1c0*/  VIADD R4, R6.reuse, 0xd7 ;  /* 0x000000d706047836 */ /* 0x040fe20000000000 */
[----:B------:R-:W-:Y:S01]  /*a1d0*/  @!P3 IADD3 R95, -R95, RZ, RZ ;  /* 0x000000ff5f5fb210 */ /* 0x000fe20007ffe1ff */
[----:B------:R-:W-:Y:S01]  /*a1e0*/  VIADD R11, R6, 0xd9 ;  /* 0x000000d9060b7836 */ /* 0x000fe20000000000 */
[----:B------:R-:W-:Y:S01]  /*a1f0*/  IABS R226, R8 ;  /* 0x0000000800e27213 */ /* 0x000fe20000000000 */
[----:B------:R-:W-:Y:S01]  /*a200*/  @!P2 IMAD.MOV R222, RZ, RZ, -R222 ;  /* 0x000000ffffdea224 */ /* 0x000fe200078e0ade */
[----:B------:R-:W-:-:S02]  /*a210*/  IABS R231, R4 ;  /* 0x0000000400e77213 */ /* 0x000fc40000000000 */
[----:B------:R-:W-:Y:S01]  /*a220*/  @!P6 IADD3 R230, R230, -R0, RZ ;  /* 0x80000000e6e6e210 */ /* 0x000fe20007ffe0ff */
[----:B------:R-:W-:Y:S01]  /*a230*/  IMAD.HI.U32 R5, R3, R226, RZ ;  /* 0x000000e203057227 */ /* 0x000fe200078e00ff */
[----:B------:R-:W-:Y:S02]  /*a240*/  ISETP.GE.AND P2, PT, R35, RZ, PT ;  /* 0x000000ff2300720c */ /* 0x000fe40003f46270 */
[----:B------:R-:W-:Y:S01]  /*a250*/  IABS R10, R11 ;  /* 0x0000000b000a7213 */ /* 0x000fe20000000000 */
[--C-:B------:R-:W-:Y:S01]  /*a260*/  @!P4 IMAD.IADD R225, R225, 0x1, -R0.reuse ;  /* 0x00000001e1e1c824 */ /* 0x100fe200078e0a00 */
[----:B------:R-:W-:Y:S01]  /*a270*/  ISETP.GT.U32.AND P4, PT, R0, R230, PT ;  /* 0x000000e60000720c */ /* 0x000fe20003f84070 */
[----:B------:R-:W-:Y:S01]  /*a280*/  @!P1 IMAD.IADD R224, R224, 0x1, -R0 ;  /* 0x00000001e0e09824 */ /* 0x000fe200078e0a00 */
[----:B------:R-:W-:Y:S01]  /*a290*/  ISETP.GE.AND P1, PT, R4, RZ, PT ;  /* 0x000000ff0400720c */ /* 0x000fe20003f26270 */
[----:B------:R-:W-:Y:S01]  /*a2a0*/  IMAD.MOV R5, RZ, RZ, -R5 ;  /* 0x000000ffff057224 */ /* 0x000fe200078e0a05 */
[C---:B------:R-:W-:Y:S01]  /*a2b0*/  ISETP.GT.U32.AND P3, PT, R0.reuse, R225, PT ;  /* 0x000000e10000720c */ /* 0x040fe20003f64070 */
[----:B------:R-:W-:Y:S01]  /*a2c0*/  IMAD.HI.U32 R4, R3, R231, RZ ;  /* 0x000000e703047227 */ /* 0x000fe200078e00ff */
[----:B------:R-:W-:-:S03]  /*a2d0*/  ISETP.GT.U32.AND P6, PT, R0, R224, PT ;  /* 0x000000e00000720c */ /* 0x000fc60003fc4070 */
[----:B------:R-:W-:Y:S02]  /*a2e0*/  IMAD R226, R0, R5, R226 ;  /* 0x0000000500e27224 */ /* 0x000fe400078e02e2 */
[----:B------:R-:W-:Y:S02]  /*a2f0*/  IMAD.MOV R4, RZ, RZ, -R4 ;  /* 0x000000ffff047224 */ /* 0x000fe400078e0a04 */
[----:B------:R-:W-:Y:S01]  /*a300*/  @!P4 IMAD.IADD R230, R230, 0x1, -R0 ;  /* 0x00000001e6e6c824 */ /* 0x000fe200078e0a00 */
[C---:B------:R-:W-:Y:S01]  /*a310*/  ISETP.GT.U32.AND P4, PT, R0.reuse, R226, PT ;  /* 0x000000e20000720c */ /* 0x040fe20003f84070 */
[----:B------:R-:W-:Y:S02]  /*a320*/  IMAD R231, R0, R4, R231 ;  /* 0x0000000400e77224 */ /* 0x000fe400078e02e7 */
[----:B------:R-:W-:Y:S01]  /*a330*/  VIADD R35, R6, 0xda ;  /* 0x000000da06237836 */ /* 0x000fe20000000000 */
[----:B------:R-:W-:Y:S01]  /*a340*/  @!P3 IADD3 R225, R225, -R0, RZ ;  /* 0x80000000e1e1b210 */ /* 0x000fe20007ffe0ff */
[----:B------:R-:W-:Y:S01]  /*a350*/  IMAD.HI.U32 R4, R3, R10, RZ ;  /* 0x0000000a03047227 */ /* 0x000fe200078e00ff */
[----:B------:R-:W-:-:S02]  /*a360*/  @!P6 IADD3 R224, R224, -R0, RZ ;  /* 0x80000000e0e0e210 */ /* 0x000fc40007ffe0ff */
[----:B------:R-:W-:Y:S01]  /*a370*/  ISETP.GT.U32.AND P6, PT, R0, R231, PT ;  /* 0x000000e70000720c */ /* 0x000fe20003fc4070 */
[----:B------:R-:W-:Y:S01]  /*a380*/  IMAD.MOV R5, RZ, RZ, -R4 ;  /* 0x000000ffff057224 */ /* 0x000fe200078e0a04 */
[----:B------:R-:W-:Y:S01]  /*a390*/  IABS R232, R35 ;  /* 0x0000002300e87213 */ /* 0x000fe20000000000 */
[----:B------:R-:W-:Y:S01]  /*a3a0*/  @!P5 IMAD.MOV R230, RZ, RZ, -R230 ;  /* 0x000000ffffe6d224 */ /* 0x000fe200078e0ae6 */
[----:B------:R-:W-:Y:S01]  /*a3b0*/  @!P0 IADD3 R224, -R224, RZ, RZ ;  /* 0x000000ffe0e08210 */ /* 0x000fe20007ffe1ff */
[----:B------:R-:W-:Y:S01]  /*a3c0*/  @!P4 IMAD.IADD R226, R226, 0x1, -R0 ;  /* 0x00000001e2e2c824 */ /* 0x000fe200078e0a00 */
[----:B------:R-:W-:Y:S01]  /*a3d0*/  ISETP.GE.AND P3, PT, R8, RZ, PT ;  /* 0x000000ff0800720c */ /* 0x000fe20003f66270 */
[----:B------:R-:W-:-:S03]  /*a3e0*/  IMAD.HI.U32 R4, R3, R232, RZ ;  /* 0x000000e803047227 */ /* 0x000fc600078e00ff */
[C---:B------:R-:W-:Y:S01]  /*a3f0*/  ISETP.GT.U32.AND P4, PT, R0.reuse, R226, PT ;  /* 0x000000e20000720c */ /* 0x040fe20003f84070 */
[C---:B------:R-:W-:Y:S02]  /*a400*/  IMAD R10, R0.reuse, R5, R10 ;  /* 0x00000005000a7224 */ /* 0x040fe400078e020a */
[----:B------:R-:W-:Y:S01]  /*a410*/  @!P6 IMAD.IADD R231, R231, 0x1, -R0 ;  /* 0x00000001e7e7e824 */ /* 0x000fe200078e0a00 */
[----:B------:R-:W-:Y:S01]  /*a420*/  ISETP.GE.AND P6, PT, R11, RZ, PT ;  /* 0x000000ff0b00720c */ /* 0x000fe20003fc6270 */
[----:B------:R-:W-:Y:S01]  /*a430*/  IMAD.MOV R11, RZ, RZ, -R4 ;  /* 0x000000ffff0b7224 */ /* 0x000fe200078e0a04 */
[C---:B------:R-:W-:Y:S01]  /*a440*/  ISETP.GT.U32.AND P5, PT, R0.reuse, R10, PT ;  /* 0x0000000a0000720c */ /* 0x040fe20003fa4070 */
[----:B------:R-:W-:Y:S01]  /*a450*/  IMAD.HI.U32 R5, R3, R227, RZ ;  /* 0x000000e303057227 */ /* 0x000fe200078e00ff */
[----:B------:R-:W-:-:S03]  /*a460*/  ISETP.GT.U32.AND P0, PT, R0, R231, PT ;  /* 0x000000e70000720c */ /* 0x000fc60003f04070 */
[----:B------:R-:W-:Y:S01]  /*a470*/  IMAD R232, R0, R11, R232 ;  /* 0x0000000b00e87224 */ /* 0x000fe200078e02e8 */
[----:B------:R-:W-:Y:S01]  /*a480*/  IADD3 R5, -R5, RZ, RZ ;  /* 0x000000ff05057210 */ /* 0x000fe20007ffe1ff */
[----:B------:R-:W-:Y:S01]  /*a490*/  VIADD R11, R6, 0xdc ;  /* 0x000000dc060b7836 */ /* 0x000fe20000000000 */
[----:B------:R-:W-:Y:S01]  /*a4a0*/  @!P4 IADD3 R226, R226, -R0, RZ ;  /* 0x80000000e2e2c210 */ /* 0x000fe20007ffe0ff */
[----:B------:R-:W-:Y:S01]  /*a4b0*/  @!P2 IMAD.MOV R225, RZ, RZ, -R225 ;  /* 0x000000ffffe1a224 */ /* 0x000fe200078e0ae1 */
[C---:B------:R-:W-:Y:S01]  /*a4c0*/  ISETP.GT.U32.AND P4, PT, R0.reuse, R232, PT ;  /* 0x000000e80000720c */ /* 0x040fe20003f84070 */
[----:B------:R-:W-:Y:S01]  /*a4d0*/  IMAD R227, R0, R5, R227 ;  /* 0x0000000500e37224 */ /* 0x000fe200078e02e3 */
[----:B------:R-:W-:Y:S01]  /*a4e0*/  ISETP.GE.AND P2, PT, R35, RZ, PT ;  /* 0x000000ff2300720c */ /* 0x000fe20003f46270 */
[----:B------:R-:W-:Y:S01]  /*a4f0*/  VIADD R35, R6, 0xdd ;  /* 0x000000dd06237836 */ /* 0x000fe20000000000 */
[----:B------:R-:W-:Y:S01]  /*a500*/  IABS R233, R11 ;  /* 0x0000000b00e97213 */ /* 0x000fe20000000000 */
[----:B------:R-:W-:Y:S01]  /*a510*/  @!P5 IMAD.IADD R10, R10, 0x1, -R0 ;  /* 0x000000010a0ad824 */ /* 0x000fe200078e0a00 */
[----:B------:R-:W-:Y:S01]  /*a520*/  @!P0 IADD3 R231, R231, -R0, RZ ;  /* 0x80000000e7e78210 */ /* 0x000fe20007ffe0ff */
[----:B------:R-:W-:Y:S01]  /*a530*/  VIADD R8, R6, 0xde ;  /* 0x000000de06087836 */ /* 0x000fe20000000000 */
[----:B------:R-:W-:Y:S01]  /*a540*/  IABS R228, R35 ;  /* 0x0000002300e47213 */ /* 0x000fe20000000000 */
[----:B------:R-:W-:Y:S01]  /*a550*/  IMAD.HI.U32 R4, R3, R233, RZ ;  /* 0x000000e903047227 */ /* 0x000fe200078e00ff */
[----:B------:R-:W-:-:S02]  /*a560*/  @!P1 IADD3 R231, -R231, RZ, RZ ;  /* 0x000000ffe7e79210 */ /* 0x000fc40007ffe1ff */
[----:B------:R-:W-:Y:S01]  /*a570*/  ISETP.GT.U32.AND P1, PT, R0, R10, PT ;  /* 0x0000000a0000720c */ /* 0x000fe20003f24070 */
[----:B------:R-:W-:Y:S01]  /*a580*/  @!P4 IMAD.IADD R232, R232, 0x1, -R0 ;  /* 0x00000001e8e8c824 */ /* 0x000fe200078e0a00 */
[----:B------:R-:W-:Y:S01]  /*a590*/  ISETP.GT.U32.AND P5, PT, R0, R227, PT ;  /* 0x000000e30000720c */ /* 0x000fe20003fa4070 */
[----:B------:R-:W-:Y:S01]  /*a5a0*/  IMAD.HI.U32 R5, R3, R228, RZ ;  /* 0x000000e403057227 */ /* 0x000fe200078e00ff */
[----:B------:R-:W-:Y:S02]  /*a5b0*/  IADD3 R4, -R4, RZ, RZ ;  /* 0x000000ff04047210 */ /* 0x000fe40007ffe1ff */
[C---:B------:R-:W-:Y:S01]  /*a5c0*/  ISETP.GT.U32.AND P4, PT, R0.reuse, R232, PT ;  /* 0x000000e80000720c */ /* 0x040fe20003f84070 */
[----:B------:R-:W-:Y:S01]  /*a5d0*/  IMAD.MOV R5, RZ, RZ, -R5 ;  /* 0x000000ffff057224 */ /* 0x000fe200078e0a05 */
[----:B------:R-:W-:Y:S01]  /*a5e0*/  IABS R234, R8 ;  /* 0x0000000800ea7213 */ /* 0x000fe20000000000 */
[----:B------:R-:W-:Y:S01]  /*a5f0*/  IMAD R233, R0, R4, R233 ;  /* 0x0000000400e97224 */ /* 0x000fe200078e02e9 */
[----:B------:R-:W-:Y:S01]  /*a600*/  ISETP.GE.AND P0, PT, R36, RZ, PT ;  /* 0x000000ff2400720c */ /* 0x000fe20003f06270 */
[----:B------:R-:W-:-:S02]  /*a610*/  IMAD R228, R0, R5, R228 ;  /* 0x0000000500e47224 */ /* 0x000fc400078e02e4 */
[----:B------:R-:W-:Y:S01]  /*a620*/  @!P1 IMAD.IADD R10, R10, 0x1, -R0 ;  /* 0x000000010a0a9824 */ /* 0x000fe200078e0a00 */
[----:B------:R-:W-:Y:S01]  /*a630*/  ISETP.GE.AND P1, PT, R35, RZ, PT ;  /* 0x000000ff2300720c */ /* 0x000fe20003f26270 */
[----:B------:R-:W-:Y:S01]  /*a640*/  @!P3 IMAD.MOV R226, RZ, RZ, -R226 ;  /* 0x000000ffffe2b224 */ /* 0x000fe200078e0ae2 */
[----:B------:R-:W-:Y:S01]  /*a650*/  @!P5 IADD3 R227, R227, -R0, RZ ;  /* 0x80000000e3e3d210 */ /* 0x000fe20007ffe0ff */
[----:B------:R-:W-:Y:S01]  /*a660*/  @!P6 IMAD.MOV R10, RZ, RZ, -R10 ;  /* 0x000000ffff0ae224 */ /* 0x000fe200078e0a0a */
[----:B------:R-:W-:Y:S01]  /*a670*/  ISETP.GT.U32.AND P6, PT, R0, R228, PT ;  /* 0x000000e40000720c */ /* 0x000fe20003fc4070 */
[----:B------:R-:W-:Y:S01]  /*a680*/  @!P4 IMAD.IADD R232, R232, 0x1, -R0 ;  /* 0x00000001e8e8c824 */ /* 0x000fe200078e0a00 */
[C---:B------:R-:W-:Y:S01]  /*a690*/  ISETP.GT.U32.AND P4, PT, R0.reuse, R233, PT ;  /* 0x000000e90000720c */ /* 0x040fe20003f84070 */
[----:B------:R-:W-:Y:S01]  /*a6a0*/  IMAD.HI.U32 R4, R3, R234, RZ ;  /* 0x000000ea03047227 */ /* 0x000fe200078e00ff */
[----:B------:R-:W-:Y:S02]  /*a6b0*/  ISETP.GT.U32.AND P5, PT, R0, R227, PT ;  /* 0x000000e30000720c */ /* 0x000fe40003fa4070 */
[----:B------:R-:W-:Y:S01]  /*a6c0*/  ISETP.GE.AND P3, PT, R11, RZ, PT ;  /* 0x000000ff0b00720c */ /* 0x000fe20003f66270 */
[----:B------:R-:W-:Y:S01]  /*a6d0*/  VIADD R11, R6, 0xdf ;  /* 0x000000df060b7836 */ /* 0x000fe20000000000 */
[----:B------:R-:W-:Y:S01]  /*a6e0*/  IADD3 R5, -R4, RZ, RZ ;  /* 0x000000ff04057210 */ /* 0x000fe20007ffe1ff */
[----:B------:R-:W-:Y:S01]  /*a6f0*/  @!P2 IMAD.MOV R232, RZ, RZ, -R232 ;  /* 0x000000ffffe8a224 */ /* 0x000fe200078e0ae8 */
[----:B------:R-:W-:-:S02]  /*a700*/  ISETP.GE.AND P2, PT, R8, RZ, PT ;  /* 0x000000ff0800720c */ /* 0x000fc40003f46270 */
[----:B------:R-:W-:Y:S01]  /*a710*/  IABS R229, R11 ;  /* 0x0000000b00e57213 */ /* 0x000fe20000000000 */
[--C-:B------:R-:W-:Y:S01]  /*a720*/  @!P6 IMAD.IADD R228, R228, 0x1, -R0.reuse ;  /* 0x00000001e4e4e824 */ /* 0x100fe200078e0a00 */
[----:B------:R-:W-:Y:S01]  /*a730*/  IABS R8, R37 ;  /* 0x0000002500087213 */ /* 0x000fe20000000000 */
[----:B------:R-:W-:Y:S02]  /*a740*/  @!P4 IMAD.IADD R233, R233, 0x1, -R0 ;  /* 0x00000001e9e9c824 */ /* 0x000fe400078e0a00 */
[----:B------:R-:W-:Y:S01]  /*a750*/  @!P5 IADD3 R227, R227, -R0, RZ ;  /* 0x80000000e3e3d210 */ /* 0x000fe20007ffe0ff */
[----:B------:R-:W-:Y:S01]  /*a760*/  IMAD.HI.U32 R4, R3, R229, RZ ;  /* 0x000000e503047227 */ /* 0x000fe200078e00ff */
[----:B------:R-:W-:Y:S02]  /*a770*/  ISETP.GE.AND P5, PT, R11, RZ, PT ;  /* 0x000000ff0b00720c */ /* 0x000fe40003fa6270 */
[----:B------:R-:W-:Y:S01]  /*a780*/  ISETP.GT.U32.AND P4, PT, R0, R233, PT ;  /* 0x000000e90000720c */ /* 0x000fe20003f84070 */
[----:B------:R-:W-:Y:S01]  /*a790*/  VIADD R11, R6, 0xe0 ;  /* 0x000000e0060b7836 */ /* 0x000fe20000000000 */
[----:B------:R-:W-:Y:S01]  /*a7a0*/  ISETP.GT.U32.AND P6, PT, R0, R228, PT ;  /* 0x000000e40000720c */ /* 0x000fe20003fc4070 */
[----:B------:R-:W-:-:S02]  /*a7b0*/  IMAD.MOV R4, RZ, RZ, -R4 ;  /* 0x000000ffff047224 */ /* 0x000fc400078e0a04 */
[C---:B------:R-:W-:Y:S01]  /*a7c0*/  IMAD R234, R0.reuse, R5, R234 ;  /* 0x0000000500ea7224 */ /* 0x040fe200078e02ea */
[----:B------:R-:W-:Y:S01]  /*a7d0*/  IABS R98, R11 ;  /* 0x0000000b00627213 */ /* 0x000fe20000000000 */
[----:B------:R-:W-:Y:S01]  /*a7e0*/  IMAD R229, R0, R4, R229 ;  /* 0x0000000400e57224 */ /* 0x000fe200078e02e5 */
[----:B------:R-:W-:Y:S01]  /*a7f0*/  IABS R5, R38 ;  /* 0x0000002600057213 */ /* 0x000fe20000000000 */
[----:B------:R-:W-:-:S04]  /*a800*/  IMAD.HI.U32 R36, R3, R8, RZ ;  /* 0x0000000803247227 */ /* 0x000fc800078e00ff */
[----:B------:R-:W-:-:S04]  /*a810*/  IMAD.HI.U32 R35, R3, R98, RZ ;  /* 0x0000006203237227 */ /* 0x000fc800078e00ff */
[--C-:B------:R-:W-:Y:S01]  /*a820*/  @!P4 IMAD.IADD R233, R233, 0x1, -R0.reuse ;  /* 0x00000001e9e9c824 */ /* 0x100fe200078e0a00 */
[----:B------:R-:W-:Y:S01]  /*a830*/  ISETP.GT.U32.AND P4, PT, R0, R234, PT ;  /* 0x000000ea0000720c */ /* 0x000fe20003f84070 */
[----:B------:R-:W-:Y:S01]  /*a840*/  @!P6 IMAD.IADD R228, R228, 0x1, -R0 ;  /* 0x00000001e4e4e824 */ /* 0x000fe200078e0a00 */
[----:B------:R-:W-:Y:S01]  /*a850*/  ISETP.GT.U32.AND P6, PT, R0, R229, PT ;  /* 0x000000e50000720c */ /* 0x000fe20003fc4070 */
[----:B------:R-:W-:Y:S01]  /*a860*/  IMAD.MOV R39, RZ, RZ, -R36 ;  /* 0x000000ffff277224 */ /* 0x000fe200078e0a24 */
[----:B------:R-:W-:Y:S01]  /*a870*/  IADD3 R35, -R35, RZ, RZ ;  /* 0x000000ff23237210 */ /* 0x000fe20007ffe1ff */
[C---:B------:R-:W-:Y:S01]  /*a880*/  VIADD R4, R6.reuse, 0xe3 ;  /* 0x000000e306047836 */ /* 0x040fe20000000000 */
[----:B------:R-:W-:Y:S01]  /*a890*/  IADD3 R36, R6, 0xe4, RZ ;  /* 0x000000e406247810 */ /* 0x000fe20007ffe0ff */
[C---:B------:R-:W-:Y:S02]  /*a8a0*/  IMAD R8, R0.reuse, R39, R8 ;  /* 0x0000002700087224 */ /* 0x040fe400078e0208 */
[----:B------:R-:W-:Y:S01]  /*a8b0*/  IMAD R98, R0, R35, R98 ;  /* 0x0000002300627224 */ /* 0x000fe200078e0262 */
[----:B------:R-:W-:Y:S01]  /*a8c0*/  IABS R46, R4 ;  /* 0x00000004002e7213 */ /* 0x000fe20000000000 */
[----:B------:R-:W-:Y:S01]  /*a8d0*/  IMAD.HI.U32 R39, R3, R5, RZ ;  /* 0x0000000503277227 */ /* 0x000fe200078e00ff */
[----:B------:R-:W-:-:S03]  /*a8e0*/  IABS R45, R36 ;  /* 0x00000024002d7213 */ /* 0x000fc60000000000 */
[--C-:B------:R-:W-:Y:S01]  /*a8f0*/  @!P4 IMAD.IADD R234, R234, 0x1, -R0.reuse ;  /* 0x00000001eaeac824 */ /* 0x100fe200078e0a00 */
[C---:B------:R-:W-:Y:S01]  /*a900*/  ISETP.GT.U32.AND P4, PT, R0.reuse, R98, PT ;  /* 0x000000620000720c */ /* 0x040fe20003f84070 */
[----:B------:R-:W-:Y:S01]  /*a910*/  @!P6 IMAD.IADD R229, R229, 0x1, -R0 ;  /* 0x00000001e5e5e824 */ /* 0x000fe200078e0a00 */
[----:B------:R-:W-:Y:S01]  /*a920*/  ISETP.GT.U32.AND P6, PT, R0, R8, PT ;  /* 0x000000080000720c */ /* 0x000fe20003fc4070 */
[----:B------:R-:W-:Y:S01]  /*a930*/  IMAD.HI.U32 R40, R3, R46, RZ ;  /* 0x0000002e03287227 */ /* 0x000fe200078e00ff */
[----:B------:R-:W-:-:S03]  /*a940*/  IADD3 R39, -R39, RZ, RZ ;  /* 0x000000ff27277210 */ /* 0x000fc60007ffe1ff */
[----:B------:R-:W-:Y:S02]  /*a950*/  IMAD.MOV R41, RZ, RZ, -R40 ;  /* 0x000000ffff297224 */ /* 0x000fe400078e0a28 */
[----:B------:R-:W-:-:S04]  /*a960*/  IMAD.HI.U32 R40, R3, R45, RZ ;  /* 0x0000002d03287227 */ /* 0x000fc800078e00ff */
[-C--:B------:R-:W-:Y:S01]  /*a970*/  @!P4 IADD3 R98, R98, -R0.reuse, RZ ;  /* 0x800000006262c210 */ /* 0x080fe20007ffe0ff */
[----:B------:R-:W-:Y:S01]  /*a980*/  IMAD.MOV R40, RZ, RZ, -R40 ;  /* 0x000000ffff287224 */ /* 0x000fe200078e0a28 */
[----:B------:R-:W-:Y:S01]  /*a990*/  @!P6 IADD3 R8, R8, -R0, RZ ;  /* 0x800000000808e210 */ /* 0x000fe20007ffe0ff */
[----:B------:R-:W-:Y:S01]  /*a9a0*/  @!P0 IMAD.MOV R227, RZ, RZ, -R227 ;  /* 0x000000ffffe38224 */ /* 0x000fe200078e0ae3 */
[C---:B------:R-:W-:Y:S01]  /*a9b0*/  ISETP.GT.U32.AND P6, PT, R0.reuse, R98, PT ;  /* 0x000000620000720c */ /* 0x040fe20003fc4070 */
[C---:B------:R-:W-:Y:S01]  /*a9c0*/  IMAD R45, R0.reuse, R40, R45 ;  /* 0x00000028002d7224 */ /* 0x040fe200078e022d */
[C---:B------:R-:W-:Y:S01]  /*a9d0*/  ISETP.GT.U32.AND P4, PT, R0.reuse, R234, PT ;  /* 0x000000ea0000720c */ /* 0x040fe20003f84070 */
[C---:B------:R-:W-:Y:S01]  /*a9e0*/  IMAD R46, R0.reuse, R41, R46 ;  /* 0x00000029002e7224 */ /* 0x040fe200078e022e */
[C---:B------:R-:W-:Y:S01]  /*a9f0*/  ISETP.GT.U32.AND P0, PT, R0.reuse, R229, PT ;  /* 0x000000e50000720c */ /* 0x040fe20003f04070 */
[----:B------:R-:W-:Y:S01]  /*aa00*/  @!P3 IMAD.MOV R233, RZ, RZ, -R233 ;  /* 0x000000ffffe9b224 */ /* 0x000fe200078e0ae9 */
[C---:B------:R-:W-:Y:S01]  /*aa10*/  ISETP.GT.U32.AND P3, PT, R0.reuse, R8, PT ;  /* 0x000000080000720c */ /* 0x040fe20003f64070 */
[----:B------:R-:W-:-:S02]  /*aa20*/  IMAD R5, R0, R39, R5 ;  /* 0x0000002700057224 */ /* 0x000fc400078e0205 */
[----:B------:R-:W-:Y:S02]  /*aa30*/  VIADD R35, R6, 0xe5 ;  /* 0x000000e506237836 */ /* 0x000fe40000000000 */
[----:B------:R-:W-:Y:S01]  /*aa40*/  @!P1 IMAD.MOV R228, RZ, RZ, -R228 ;  /* 0x000000ffffe49224 */ /* 0x000fe200078e0ae4 */
[----:B------:R-:W-:Y:S02]  /*aa50*/  ISETP.GT.U32.AND P1, PT, R0, R5, PT ;  /* 0x000000050000720c */ /* 0x000fe40003f24070 */
[-C--:B------:R-:W-:Y:S02]  /*aa60*/  @!P6 IADD3 R98, R98, -R0.reuse, RZ ;  /* 0x800000006262e210 */ /* 0x080fe40007ffe0ff */
[----:B------:R-:W-:Y:S01]  /*aa70*/  ISETP.GT.U32.AND P6, PT, R0, R45, PT ;  /* 0x0000002d0000720c */ /* 0x000fe20003fc4070 */
[--C-:B------:R-:W-:Y:S01]  /*aa80*/  @!P0 IMAD.IADD R229, R229, 0x1, -R0.reuse ;  /* 0x00000001e5e58824 */ /* 0x100fe200078e0a00 */
[----:B------:R-:W-:Y:S01]  /*aa90*/  @!P4 IADD3 R234, R234, -R0, RZ ;  /* 0x80000000eaeac210 */ /* 0x000fe20007ffe0ff */
[----:B------:R-:W-:Y:S01]  /*aaa0*/  @!P3 IMAD.IADD R8, R8, 0x1, -R0 ;  /* 0x000000010808b824 */ /* 0x000fe200078e0a00 */
[----:B------:R-:W-:Y:S01]  /*aab0*/  ISETP.GT.U32.AND P4, PT, R0, R46, PT ;  /* 0x0000002e0000720c */ /* 0x000fe20003f84070 */
[----:B------:R-:W-:Y:S01]  /*aac0*/  @!P5 IMAD.MOV R229, RZ, RZ, -R229 ;  /* 0x000000ffffe5d224 */ /* 0x000fe200078e0ae5 */
[----:B------:R-:W-:Y:S01]  /*aad0*/  ISETP.GE.AND P0, PT, R11, RZ, PT ;  /* 0x000000ff0b00720c */ /* 0x000fe20003f06270 */
[----:B------:R-:W-:Y:S01]  /*aae0*/  VIADD R11, R6, 0xe6 ;  /* 0x000000e6060b7836 */ /* 0x000fe20000000000 */
[----:B------:R-:W-:Y:S01]  /*aaf0*/  IABS R39, R35 ;  /* 0x0000002300277213 */ /* 0x000fe20000000000 */
[----:B------:R-:W-:Y:S01]  /*ab00*/  @!P2 IMAD.MOV R234, RZ, RZ, -R234 ;  /* 0x000000ffffeaa224 */ /* 0x000fe200078e0aea */
[----:B------:R-:W-:-:S02]  /*ab10*/  ISETP.GE.AND P3, PT, R37, RZ, PT ;  /* 0x000000ff2500720c */ /* 0x000fc40003f66270 */
[----:B------:R-:W-:Y:S01]  /*ab20*/  IABS R42, R11 ;  /* 0x0000000b002a7213 */ /* 0x000fe20000000000 */
[----:B------:R-:W-:Y:S01]  /*ab30*/  IMAD.HI.U32 R40, R3, R39, RZ ;  /* 0x0000002703287227 */ /* 0x000fe200078e00ff */
[-C--:B------:R-:W-:Y:S02]  /*ab40*/  @!P6 IADD3 R45, R45, -R0.reuse, RZ ;  /* 0x800000002d2de210 */ /* 0x080fe40007ffe0ff */
[----:B------:R-:W-:Y:S01]  /*ab50*/  @!P1 IADD3 R5, R5, -R0, RZ ;  /* 0x8000000005059210 */ /* 0x000fe20007ffe0ff */
[----:B------:R-:W-:Y:S01]  /*ab60*/  @!P4 IMAD.IADD R46, R46, 0x1, -R0 ;  /* 0x000000012e2ec824 */ /* 0x000fe200078e0a00 */
[----:B------:R-:W-:Y:S01]  /*ab70*/  ISETP.GT.U32.AND P6, PT, R0, R45, PT ;  /* 0x0000002d0000720c */ /* 0x000fe20003fc4070 */
[----:B------:R-:W-:Y:S01]  /*ab80*/  IMAD.MOV R40, RZ, RZ, -R40 ;  /* 0x000000ffff287224 */ /* 0x000fe200078e0a28 */
[----:B------:R-:W-:Y:S01]  /*ab90*/  ISETP.GE.AND P4, PT, R4, RZ, PT ;  /* 0x000000ff0400720c */ /* 0x000fe20003f86270 */
[----:B------:R-:W-:Y:S01]  /*aba0*/  IMAD.HI.U32 R37, R3, R42, RZ ;  /* 0x0000002a03257227 */ /* 0x000fe200078e00ff */
[----:B------:R-:W-:-:S02]  /*abb0*/  ISETP.GT.U32.AND P5, PT, R0, R46, PT ;  /* 0x0000002e0000720c */ /* 0x000fc40003fa4070 */
[C---:B------:R-:W-:Y:S01]  /*abc0*/  ISETP.GT.U32.AND P2, PT, R0.reuse, R5, PT ;  /* 0x000000050000720c */ /* 0x040fe20003f44070 */
[----:B------:R-:W-:Y:S01]  /*abd0*/  IMAD R43, R0, R40, R39 ;  /* 0x00000028002b7224 */ /* 0x000fe200078e0227 */
[----:B------:R-:W-:Y:S01]  /*abe0*/  @!P0 IADD3 R98, -R98, RZ, RZ ;  /* 0x000000ff62628210 */ /* 0x000fe20007ffe1ff */
[----:B------:R-:W-:Y:S01]  /*abf0*/  VIADD R4, R6, 0xe7 ;  /* 0x000000e706047836 */ /* 0x000fe20000000000 */
[----:B------:R-:W-:Y:S01]  /*ac00*/  ISETP.GE.AND P0, PT, R36, RZ, PT ;  /* 0x000000ff2400720c */ /* 0x000fe20003f06270 */
[----:B------:R-:W-:Y:S01]  /*ac10*/  IMAD.MOV R39, RZ, RZ, -R37 ;  /* 0x000000ffff277224 */ /* 0x000fe200078e0a25 */
[----:B------:R-:W-:Y:S01]  /*ac20*/  ISETP.GE.AND P1, PT, R38, RZ, PT ;  /* 0x000000ff2600720c */ /* 0x000fe20003f26270 */
[----:B------:R-:W-:Y:S01]  /*ac30*/  @!P3 IMAD.MOV R8, RZ, RZ, -R8 ;  /* 0x000000ffff08b224 */ /* 0x000fe200078e0a08 */
[----:B------:R-:W-:Y:S01]  /*ac40*/  IABS R36, R4 ;  /* 0x0000000400247213 */ /* 0x000fe20000000000 */
[C---:B------:R-:W-:Y:S01]  /*ac50*/  IMAD R42, R0.reuse, R39, R42 ;  /* 0x00000027002a7224 */ /* 0x040fe200078e022a */
[----:B------:R-:W-:Y:S01]  /*ac60*/  ISETP.GT.U32.AND P3, PT, R0, R43, PT ;  /* 0x0000002b0000720c */ /* 0x000fe20003f64070 */
[--C-:B------:R-:W-:Y:S01]  /*ac70*/  @!P5 IMAD.IADD R46, R46, 0x1, -R0.reuse ;  /* 0x000000012e2ed824 */ /* 0x100fe200078e0a00 */
[----:B------:R-:W-:Y:S01]  /*ac80*/  MOV R37, R36 ;  /* 0x0000002400257202 */ /* 0x000fe20000000f00 */
[----:B------:R-:W-:Y:S01]  /*ac90*/  VIADD R36, R6, 0xe8 ;  /* 0x000000e806247836 */ /* 0x000fe20000000000 */
[----:B------:R-:W-:Y:S01]  /*aca0*/  @!P6 IADD3 R45, R45, -R0, RZ ;  /* 0x800000002d2de210 */ /* 0x000fe20007ffe0ff */
[----:B------:R-:W-:Y:S01]  /*acb0*/  @!P2 IMAD.IADD R5, R5, 0x1, -R0 ;  /* 0x000000010505a824 */ /* 0x000fe200078e0a00 */
[----:B------:R-:W-:Y:S01]  /*acc0*/  ISETP.GT.U32.AND P6, PT, R0, R42, PT ;  /* 0x0000002a0000720c */ /* 0x000fe20003fc4070 */
[----:B------:R-:W-:Y:S01]  /*acd0*/  IMAD.MOV.U32 R12, RZ, RZ, R46 ;  /* 0x000000ffff0c7224 */ /* 0x000fe200078e002e */
[----:B------:R-:W-:Y:S01]  /*ace0*/  ISETP.GE.AND P5, PT, R11, RZ, PT ;  /* 0x000000ff0b00720c */ /* 0x000fe20003fa6270 */
[----:B------:R-:W-:Y:S01]  /*acf0*/  IMAD.HI.U32 R11, R3, R37, RZ ;  /* 0x00000025030b7227 */ /* 0x000fe200078e00ff */
[----:B------:R-:W-:-:S02]  /*ad00*/  ISETP.GE.AND P2, PT, R35, RZ, PT ;  /* 0x000000ff2300720c */ /* 0x000fc40003f46270 */
[----:B------:R-:W-:Y:S01]  /*ad10*/  IADD3 R35, R6, 0xe9, RZ ;  /* 0x000000e906237810 */ /* 0x000fe20007ffe0ff */
[----:B------:R-:W-:Y:S01]  /*ad20*/  @!P3 IMAD.IADD R43, R43, 0x1, -R0 ;  /* 0x000000012b2bb824 */ /* 0x000fe200078e0a00 */
[----:B------:R-:W-:Y:S01]  /*ad30*/  IADD3 R11, -R11, RZ, RZ ;  /* 0x000000ff0b0b7210 */ /* 0x000fe20007ffe1ff */
[----:B------:R-:W-:Y:S01]  /*ad40*/  IMAD.MOV.U32 R9, RZ, RZ, R5 ;  /* 0x000000ffff097224 */ /* 0x000fe200078e0005 */
[----:B------:R-:W-:Y:S01]  /*ad50*/  ISETP.GE.AND P3, PT, R4, RZ, PT ;  /* 0x000000ff0400720c */ /* 0x000fe20003f66270 */
[----:B------:R-:W-:Y:S01]  /*ad60*/  @!P4 IMAD.MOV R12, RZ, RZ, -R12 ;  /* 0x000000ffff0cc224 */ /* 0x000fe200078e0a0c */
[----:B------:R-:W-:Y:S01]  /*ad70*/  IABS R4, R36 ;  /* 0x0000002400047213 */ /* 0x000fe20000000000 */
[----:B------:R-:W-:Y:S01]  /*ad80*/  @!P6 IMAD.IADD R42, R42, 0x1, -R0 ;  /* 0x000000012a2ae824 */ /* 0x000fe200078e0a00 */
[----:B------:R-:W-:Y:S01]  /*ad90*/  IABS R39, R35 ;  /* 0x0000002300277213 */ /* 0x000fe20000000000 */
[----:B------:R-:W-:Y:S01]  /*ada0*/  @!P1 IMAD.MOV R9, RZ, RZ, -R9 ;  /* 0x000000ffff099224 */ /* 0x000fe200078e0a09 */
[C---:B------:R-:W-:Y:S01]  /*adb0*/  ISETP.GT.U32.AND P1, PT, R0.reuse, R43, PT ;  /* 0x0000002b0000720c */ /* 0x040fe20003f24070 */
[C---:B------:R-:W-:Y:S01]  /*adc0*/  IMAD R5, R0.reuse, R11, R37 ;  /* 0x0000000b00057224 */ /* 0x040fe200078e0225 */
[----:B------:R-:W-:Y:S01]  /*add0*/  ISETP.GT.U32.AND P6, PT, R0, R42, PT ;  /* 0x0000002a0000720c */ /* 0x000fe20003fc4070 */
[----:B------:R-:W-:Y:S01]  /*ade0*/  IMAD.MOV.U32 R37, RZ, RZ, R4 ;  /* 0x000000ffff257224 */ /* 0x000fe200078e0004 */
[C---:B------:R-:W-:Y:S01]  /*adf0*/  IADD3 R38, R6.reuse, 0xeb, RZ ;  /* 0x000000eb06267810 */ /* 0x040fe20007ffe0ff */
[----:B------:R-:W-:Y:S01]  /*ae00*/  VIADD R4, R6, 0xea ;  /* 0x000000ea06047836 */ /* 0x000fe20000000000 */
[----:B------:R-:W-:Y:S01]  /*ae10*/  STL [R1+0x12c], R9 ;  /* 0x00012c0901007387 */ /* 0x000fe20000100800 */
[----:B------:R-:W-:Y:S01]  /*ae20*/  IMAD.HI.U32 R11, R3, R37, RZ ;  /* 0x00000025030b7227 */ /* 0x000fe200078e00ff */
[----:B------:R-:W-:-:S02]  /*ae30*/  IABS R40, R38 ;  /* 0x0000002600287213 */ /* 0x000fc40000000000 */
[----:B------:R-:W-:Y:S01]  /*ae40*/  IABS R41, R4 ;  /* 0x0000000400297213 */ /* 0x000fe20000000000 */
[----:B------:R-:W-:Y:S01]  /*ae50*/  IMAD.MOV R11, RZ, RZ, -R11 ;  /* 0x000000ffff0b7224 */ /* 0x000fe200078e0a0b */
[----:B------:R1:W-:Y:S01]  /*ae60*/  STL [R1+0x280], R12 ;  /* 0x0002800c01007387 */ /* 0x0003e20000100800 */
[----:B------:R-:W-:Y:S01]  /*ae70*/  @!P1 IADD3 R43, R43, -R0, RZ ;  /* 0x800000002b2b9210 */ /* 0x000fe20007ffe0ff */
[----:B------:R-:W-:Y:S01]  /*ae80*/  IMAD.HI.U32 R49, R3, R39, RZ ;  /* 0x0000002703317227 */ /* 0x000fe200078e00ff */
[----:B------:R-:W-:-:S03]  /*ae90*/  ISETP.GT.U32.AND P1, PT, R0, R5, PT ;  /* 0x000000050000720c */ /* 0x000fc60003f24070 */
[----:B------:R-:W-:Y:S01]  /*aea0*/  IMAD R37, R0, R11, R37 ;  /* 0x0000000b00257224 */ /* 0x000fe200078e0225 */
[----:B------:R-:W-:Y:S01]  /*aeb0*/  IADD3 R49, -R49, RZ, RZ ;  /* 0x000000ff31317210 */ /* 0x000fe20007ffe1ff */
[----:B------:R-:W-:Y:S02]  /*aec0*/  @!P6 IMAD.IADD R42, R42, 0x1, -R0 ;  /* 0x000000012a2ae824 */ /* 0x000fe400078e0a00 */
[C---:B------:R-:W-:Y:S01]  /*aed0*/  IMAD.HI.U32 R48, R3.reuse, R41, RZ ;  /* 0x0000002903307227 */ /* 0x040fe200078e00ff */
[----:B------:R-:W-:Y:S02]  /*aee0*/  ISETP.GT.U32.AND P6, PT, R0, R37, PT ;  /* 0x000000250000720c */ /* 0x000fe40003fc4070 */
[----:B-1----:R-:W-:Y:S01]  /*aef0*/  MOV R12, R43 ;  /* 0x0000002b000c7202 */ /* 0x002fe20000000f00 */
[----:B------:R-:W-:Y:S02]  /*af00*/  IMAD.HI.U32 R47, R3, R40, RZ ;  /* 0x00000028032f7227 */ /* 0x000fe400078e00ff */
[----:B------:R-:W-:-:S02]  /*af10*/  @!P1 IADD3 R5, R5, -R0, RZ ;  /* 0x8000000005059210 */ /* 0x000fc40007ffe0ff */
[----:B------:R-:W-:Y:S01]  /*af20*/  ISETP.GE.AND P1, PT, R36, RZ, PT ;  /* 0x000000ff2400720c */ /* 0x000fe20003f26270 */
[----:B------:R-:W-:Y:S02]  /*af30*/  IMAD.MOV.U32 R9, RZ, RZ, R45 ;  /* 0x000000ffff097224 */ /* 0x000fe400078e002d */
[----:B------:R-:W-:Y:S02]  /*af40*/  IMAD.MOV R48, RZ, RZ, -R48 ;  /* 0x000000ffff307224 */ /* 0x000fe400078e0a30 */
[C---:B------:R-:W-:Y:S01]  /*af50*/  IMAD R36, R0.reuse, R49, R39 ;  /* 0x0000003100247224 */ /* 0x040fe200078e0227 */
[----:B------:R-:W-:Y:S01]  /*af60*/  @!P6 IADD3 R37, R37, -R0, RZ ;  /* 0x800000002525e210 */ /* 0x000fe20007ffe0ff */
[----:B------:R-:W-:Y:S01]  /*af70*/  IMAD.MOV R47, RZ, RZ, -R47 ;  /* 0x000000ffff2f7224 */ /* 0x000fe200078e0a2f */
[C---:B------:R-:W-:Y:S01]  /*af80*/  ISETP.GT.U32.AND P6, PT, R0.reuse, R5, PT ;  /* 0x000000050000720c */ /* 0x040fe20003fc4070 */
[----:B------:R-:W-:Y:S01]  /*af90*/  @!P0 IMAD.MOV R9, RZ, RZ, -R9 ;  /* 0x000000ffff098224 */ /* 0x000fe200078e0a09 */
[C---:B------:R-:W-:Y:S01]  /*afa0*/  ISETP.GT.U32.AND P0, PT, R0.reuse, R36, PT ;  /* 0x000000240000720c */ /* 0x040fe20003f04070 */
[C---:B------:R-:W-:Y:S01]  /*afb0*/  IMAD R41, R0.reuse, R48, R41 ;  /* 0x0000003000297224 */ /* 0x040fe200078e0229 */
[C---:B------:R-:W-:Y:S01]  /*afc0*/  ISETP.GT.U32.AND P4, PT, R0.reuse, R37, PT ;  /* 0x000000250000720c */ /* 0x040fe20003f84070 */
[C---:B------:R-:W-:Y:S01]  /*afd0*/  IMAD R40, R0.reuse, R47, R40 ;  /* 0x0000002f00287224 */ /* 0x040fe200078e0228 */
[----:B------:R1:W-:Y:S01]  /*afe0*/  STL [R1+0x410], R9 ;  /* 0x0004100901007387 */ /* 0x0003e20000100800 */
[----:B------:R-:W-:Y:S01]  /*aff0*/  @!P2 IMAD.MOV R12, RZ, RZ, -R12 ;  /* 0x000000ffff0ca224 */ /* 0x000fe200078e0a0c */
[----:B------:R-:W-:Y:S01]  /*b000*/  ISETP.GT.U32.AND P2, PT, R0, R41, PT ;  /* 0x000000290000720c */ /* 0x000fe20003f44070 */
[----:B------:R-:W-:-:S02]  /*b010*/  VIADD R11, R6, 0xec ;  /* 0x000000ec060b7836 */ /* 0x000fc40000000000 */
[----:B------:R-:W-:Y:S01]  /*b020*/  VIADD R46, R6, 0x106 ;  /* 0x00000106062e7836 */ /* 0x000fe20000000000 */
[----:B------:R-:W-:Y:S01]  /*b030*/  STL [R1+0x4c4], R12 ;  /* 0x0004c40c01007387 */ /* 0x000fe20000100800 */
[----:B------:R-:W-:Y:S02]  /*b040*/  @!P6 IADD3 R5, R5, -R0, RZ ;  /* 0x800000000505e210 */ /* 0x000fe40007ffe0ff */
[----:B------:R-:W-:Y:S01]  /*b050*/  ISETP.GT.U32.AND P6, PT, R0, R40, PT ;  /* 0x000000280000720c */ /* 0x000fe20003fc4070 */
[----:B-1----:R-:W-:Y:S01]  /*b060*/  IMAD.MOV.U32 R9, RZ, RZ, R42 ;  /* 0x000000ffff097224 */ /* 0x002fe200078e002a */
[----:B------:R-:W-:Y:S01]  /*b070*/  IABS R39, R11 ;  /* 0x0000000b00277213 */ /* 0x000fe20000000000 */
[--C-:B------:R-:W-:Y:S01]  /*b080*/  @!P0 IMAD.IADD R36, R36, 0x1, -R0.reuse ;  /* 0x0000000124248824 */ /* 0x100fe200078e0a00 */
[----:B------:R-:W-:Y:S01]  /*b090*/  ISETP.GE.AND P0, PT, R38, RZ, PT ;  /* 0x000000ff2600720c */ /* 0x000fe20003f06270 */
[----:B------:R-:W-:Y:S01]  /*b0a0*/  @!P4 IMAD.IADD R37, R37, 0x1, -R0 ;  /* 0x000000012525c824 */ /* 0x000fe200078e0a00 */
[----:B------:R-:W-:Y:S01]  /*b0b0*/  @!P5 IADD3 R9, -R9, RZ, RZ ;  /* 0x000000ff0909d210 */ /* 0x000fe20007ffe1ff */
[----:B------:R-:W-:Y:S01]  /*b0c0*/  IMAD.HI.U32 R42, R3, R39, RZ ;  /* 0x00000027032a7227 */ /* 0x000fe200078e00ff */
[----:B------:R-:W-:-:S02]  /*b0d0*/  ISETP.GE.AND P5, PT, R35, RZ, PT ;  /* 0x000000ff2300720c */ /* 0x000fc40003fa6270 */
[----:B------:R-:W-:Y:S01]  /*b0e0*/  ISETP.GE.AND P4, PT, R4, RZ, PT ;  /* 0x000000ff0400720c */ /* 0x000fe20003f86270 */
[----:B------:R-:W-:Y:S01]  /*b0f0*/  VIADD R35, R6, 0xed ;  /* 0x000000ed06237836 */ /* 0x000fe20000000000 */
[----:B------:R1:W-:Y:S01]  /*b100*/  STL [R1+0x4d0], R9 ;  /* 0x0004d00901007387 */ /* 0x0003e20000100800 */
[--C-:B------:R-:W-:Y:S01]  /*b110*/  @!P2 IMAD.IADD R41, R41, 0x1, -R0.reuse ;  /* 0x000000012929a824 */ /* 0x100fe200078e0a00 */
[----:B------:R-:W-:Y:S01]  /*b120*/  ISETP.GT.U32.AND P2, PT, R0, R36, PT ;  /* 0x000000240000720c */ /* 0x000fe20003f44070 */
[----:B------:R-:W-:Y:S01]  /*b130*/  @!P6 IMAD.IADD R40, R40, 0x1, -R0 ;  /* 0x000000012828e824 */ /* 0x000fe200078e0a00 */
[----:B------:R-:W-:Y:S01]  /*b140*/  IABS R43, R35 ;  /* 0x00000023002b7213 */ /* 0x000fe20000000000 */
[----:B------:R-:W-:-:S03]  /*b150*/  IMAD.MOV R42, RZ, RZ, -R42 ;  /* 0x000000ffff2a7224 */ /* 0x000fc600078e0a2a */
[----:B------:R-:W-:Y:S01]  /*b160*/  MOV R38, R43 ;  /* 0x0000002b00267202 */ /* 0x000fe20000000f00 */
[C---:B------:R-:W-:Y:S01]  /*b170*/  IMAD R4, R0.reuse, R42, R39 ;  /* 0x0000002a00047224 */ /* 0x040fe200078e0227 */
[----:B------:R-:W-:Y:S01]  /*b180*/  ISETP.GT.U32.AND P6, PT, R0, R40, PT ;  /* 0x000000280000720c */ /* 0x000fe20003fc4070 */
[----:B-1----:R-:W-:Y:S01]  /*b190*/  IMAD.MOV.U32 R9, RZ, RZ, R5 ;  /* 0x000000ffff097224 */ /* 0x002fe200078e0005 */
[----:B------:R-:W-:Y:S01]  /*b1a0*/  IADD3 R5, R6, 0xee, RZ ;  /* 0x000000ee06057810 */ /* 0x000fe20007ffe0ff */
[----:B------:R-:W-:Y:S02]  /*b1b0*/  IMAD.HI.U32 R39, R3, R38, RZ ;  /* 0x0000002603277227 */ /* 0x000fe400078e00ff */
[-C--:B------:R-:W-:Y:S02]  /*b1c0*/  @!P2 IADD3 R36, R36, -R0.reuse, RZ ;  /* 0x800000002424a210 */ /* 0x080fe40007ffe0ff */
[----:B------:R-:W-:Y:S01]  /*b1d0*/  @!P3 IMAD.MOV R9, RZ, RZ, -R9 ;  /* 0x000000ffff09b224 */ /* 0x000fe200078e0a09 */
[----:B------:R-:W-:Y:S01]  /*b1e0*/  ISETP.GE.AND P2, PT, R11, RZ, PT ;  /* 0x000000ff0b00720c */ /* 0x000fe20003f46270 */
[----:B------:R-:W-:Y:S01]  /*b1f0*/  IMAD.MOV R39, RZ, RZ, -R39 ;  /* 0x000000ffff277224 */ /* 0x000fe200078e0a27 */
[C---:B------:R-:W-:Y:S01]  /*b200*/  ISETP.GT.U32.AND P3, PT, R0.reuse, R41, PT ;  /* 0x000000290000720c */ /* 0x040fe20003f64070 */
[----:B------:R-:W-:Y:S01]  /*b210*/  IMAD.MOV.U32 R12, RZ, RZ, R36 ;  /* 0x000000ffff0c7224 */ /* 0x000fe200078e0024 */
[----:B------:R1:W-:Y:S01]  /*b220*/  STL [R1+0x4f0], R9 ;  /* 0x0004f00901007387 */ /* 0x0003e20000100800 */
[----:B------:R-:W-:Y:S01]  /*b230*/  IMAD R11, R0, R39, R38 ;  /* 0x00000027000b7224 */ /* 0x000fe200078e0226 */
[----:B------:R-:W-:Y:S01]  /*b240*/  @!P6 IADD3 R40, R40, -R0, RZ ;  /* 0x800000002828e210 */ /* 0x000fe20007ffe0ff */
[----:B------:R-:W-:Y:S01]  /*b250*/  @!P5 IMAD.MOV R12, RZ, RZ, -R12 ;  /* 0x000000ffff0cd224 */ /* 0x000fe200078e0a0c */
[----:B------:R-:W-:-:S02]  /*b260*/  IABS R43, R5 ;  /* 0x00000005002b7213 */ /* 0x000fc40000000000 */
[----:B------:R-:W-:-:S03]  /*b270*/  ISETP.GT.U32.AND P6, PT, R0, R11, PT ;  /* 0x0000000b0000720c */ /* 0x000fc60003fc4070 */
[----:B------:R-:W-:Y:S01]  /*b280*/  IMAD.HI.U32 R38, R3, R43, RZ ;  /* 0x0000002b03267227 */ /* 0x000fe200078e00ff */
[----:B-1----:R-:W-:-:S03]  /*b290*/  MOV R9, R37 ;  /* 0x0000002500097202 */ /* 0x002fc60000000f00 */
[----:B------:R-:W-:Y:S02]  /*b2a0*/  VIADD R37, R6, 0xef ;  /* 0x000000ef06257836 */ /* 0x000fe40000000000 */
[----:B------:R-:W-:Y:S01]  /*b2b0*/  @!P1 IMAD.MOV R9, RZ, RZ, -R9 ;  /* 0x000000ffff099224 */ /* 0x000fe200078e0a09 */
[----:B------:R-:W-:Y:S01]  /*b2c0*/  ISETP.GT.U32.AND P1, PT, R0, R4, PT ;  /* 0x000000040000720c */ /* 0x000fe20003f24070 */
[----:B------:R-:W-:Y:S01]  /*b2d0*/  @!P3 IMAD.IADD R41, R41, 0x1, -R0 ;  /* 0x000000012929b824 */ /* 0x000fe200078e0a00 */
[----:B------:R-:W-:Y:S01]  /*b2e0*/  IABS R45, R37 ;  /* 0x00000025002d7213 */ /* 0x000fe20000000000 */
[----:B------:R-:W-:Y:S01]  /*b2f0*/  IMAD.MOV R38, RZ, RZ, -R38 ;  /* 0x000000ffff267224 */ /* 0x000fe200078e0a26 */
[----:B------:R-:W-:Y:S01]  /*b300*/  @!P6 IADD3 R11, R11, -R0, RZ ;  /* 0x800000000b0be210 */ /* 0x000fe20007ffe0ff */
[----:B------:R1:W-:Y:S01]  /*b310*/  STL [R1+0x574], R9 ;  /* 0x0005740901007387 */ /* 0x0003e20000100800 */
[----:B------:R-:W-:Y:S01]  /*b320*/  ISETP.GE.AND P3, PT, R35, RZ, PT ;  /* 0x000000ff2300720c */ /* 0x000fe20003f66270 */
[----:B------:R-:W-:Y:S01]  /*b330*/  IMAD.HI.U32 R36, R3, R45, RZ ;  /* 0x0000002d03247227 */ /* 0x000fe200078e00ff */
[----:B------:R-:W-:Y:S01]  /*b340*/  IADD3 R35, R6, 0xf0, RZ ;  /* 0x000000f006237810 */ /* 0x000fe20007ffe0ff */
[----:B------:R-:W-:Y:S02]  /*b350*/  STL [R1+0x588], R12 ;  /* 0x0005880c01007387 */ /* 0x000fe40000100800 */
[----:B------:R-:W-:Y:S01]  /*b360*/  IMAD R43, R0, R38, R43 ;  /* 0x00000026002b7224 */ /* 0x000fe200078e022b */
[----:B------:R-:W-:Y:S01]  /*b370*/  IADD3 R36, -R36, RZ, RZ ;  /* 0x000000ff24247210 */ /* 0x000fe20007ffe1ff */
[----:B------:R-:W-:Y:S01]  /*b380*/  @!P1 IMAD.IADD R4, R4, 0x1, -R0 ;  /* 0x0000000104049824 */ /* 0x000fe200078e0a00 */
[----:B------:R-:W-:Y:S01]  /*b390*/  ISETP.GE.AND P1, PT, R5, RZ, PT ;  /* 0x000000ff0500720c */ /* 0x000fe20003f26270 */
[----:B-1----:R-:W-:Y:S01]  /*b3a0*/  IMAD.MOV.U32 R9, RZ, RZ, R41 ;  /* 0x000000ffff097224 */ /* 0x002fe200078e0029 */
[C---:B------:R-:W-:Y:S01]  /*b3b0*/  ISETP.GT.U32.AND P5, PT, R0.reuse, R43, PT ;  /* 0x0000002b0000720c */ /* 0x040fe20003fa4070 */
[C---:B------:R-:W-:Y:S01]  /*b3c0*/  IMAD R45, R0.reuse, R36, R45 ;  /* 0x00000024002d7224 */ /* 0x040fe200078e022d */
[C---:B------:R-:W-:Y:S01]  /*b3d0*/  ISETP.GT.U32.AND P6, PT, R0.reuse, R4, PT ;  /* 0x000000040000720c */ /* 0x040fe20003fc4070 */
[----:B------:R-:W-:Y:S01]  /*b3e0*/  @!P4 IMAD.MOV R9, RZ, RZ, -R9 ;  /* 0x000000ffff09c224 */ /* 0x000fe200078e0a09 */
[----:B------:R-:W-:Y:S01]  /*b3f0*/  ISETP.GT.U32.AND P4, PT, R0, R11, PT ;  /* 0x0000000b0000720c */ /* 0x000fe20003f84070 */
[----:B------:R-:W-:Y:S01]  /*b400*/  VIADD R5, R6, 0xf1 ;  /* 0x000000f106057836 */ /* 0x000fe20000000000 */
[----:B------:R-:W-:-:S02]  /*b410*/  IABS R38, R35 ;  /* 0x0000002300267213 */ /* 0x000fc40000000000 */
[----:B------:R1:W-:Y:S02]  /*b420*/  STL [R1+0x578], R9 ;  /* 0x0005780901007387 */ /* 0x0003e40000100800 */
[----:B------:R-:W-:Y:S01]  /*b430*/  IABS R39, R5 ;  /* 0x0000000500277213 */ /* 0x000fe20000000000 */
[----:B------:R-:W-:-:S04]  /*b440*/  IMAD.HI.U32 R36, R3, R38, RZ ;  /* 0x0000002603247227 */ /* 0x000fc800078e00ff */
[--C-:B------:R-:W-:Y:S01]  /*b450*/  @!P6 IMAD.IADD R4, R4, 0x1, -R0.reuse ;  /* 0x000000010404e824 */ /* 0x100fe200078e0a00 */
[----:B------:R-:W-:Y:S01]  /*b460*/  ISETP.GT.U32.AND P6, PT, R0, R45, PT ;  /* 0x0000002d0000720c */ /* 0x000fe20003fc4070 */
[----:B------:R-:W-:Y:S01]  /*b470*/  @!P5 IMAD.IADD R43, R43, 0x1, -R0 ;  /* 0x000000012b2bd824 */ /* 0x000fe200078e0a00 */
[----:B------:R-:W-:Y:S01]  /*b480*/  @!P4 IADD3 R11, R11, -R0, RZ ;  /* 0x800000000b0bc210 */ /* 0x000fe20007ffe0ff */
[----:B-1----:R-:W-:Y:S01]  /*b490*/  IMAD.MOV.U32 R9, RZ, RZ, R40 ;  /* 0x000000ffff097224 */ /* 0x002fe200078e0028 */
[----:B------:R-:W-:Y:S01]  /*b4a0*/  ISETP.GE.AND P4, PT, R35, RZ, PT ;  /* 0x000000ff2300720c */ /* 0x000fe20003f86270 */
[----:B------:R-:W-:Y:S01]  /*b4b0*/  IMAD.MOV R36, RZ, RZ, -R36 ;  /* 0x000000ffff247224 */ /* 0x000fe200078e0a24 */
[----:B------:R-:W-:Y:S01]  /*b4c0*/  ISETP.GE.AND P5, PT, R5, RZ, PT ;  /* 0x000000ff0500720c */ /* 0x000fe20003fa6270 */
[----:B------:R-:W-:Y:S01]  /*b4d0*/  VIADD R40, R6, 0xf3 ;  /* 0x000000f306287836 */ /* 0x000fe20000000000 */
[----:B------:R-:W-:Y:S01]  /*b4e0*/  @!P0 IADD3 R9, -R9, RZ, RZ ;  /* 0x000000ff09098210 */ /* 0x000fe20007ffe1ff */
[----:B------:R-:W-:Y:S01]  /*b4f0*/  IMAD R38, R0, R36, R38 ;  /* 0x0000002400267224 */ /* 0x000fe200078e0226 */
[----:B------:R-:W-:Y:S01]  /*b500*/  ISETP.GE.AND P0, PT, R37, RZ, PT ;  /* 0x000000ff2500720c */ /* 0x000fe20003f06270 */
[----:B------:R-:W-:Y:S01]  /*b510*/  IMAD.HI.U32 R37, R3, R39, RZ ;  /* 0x0000002703257227 */ /* 0x000fe200078e00ff */
[----:B------:R-:W-:Y:S01]  /*b520*/  IADD3 R5, R6, 0xf2, RZ ;  /* 0x000000f206057810 */ /* 0x000fe20007ffe0ff */
[----:B------:R1:W-:Y:S01]  /*b530*/  STL [R1+0x57c], R9 ;  /* 0x00057c0901007387 */ /* 0x0003e20000100800 */
[----:B------:R-:W-:Y:S01]  /*b540*/  @!P6 IADD3 R45, R45, -R0, RZ ;  /* 0x800000002d2de210 */ /* 0x000fe20007ffe0ff */
[----:B------:R-:W-:Y:S01]  /*b550*/  IMAD.MOV R35, RZ, RZ, -R37 ;  /* 0x000000ffff237224 */ /* 0x000fe200078e0a25 */
[----:B------:R-:W-:-:S02]  /*b560*/  ISETP.GT.U32.AND P6, PT, R0, R43, PT ;  /* 0x0000002b0000720c */ /* 0x000fc40003fc4070 */
[----:B------:R-:W-:Y:S01]  /*b570*/  IABS R36, R5 ;  /* 0x0000000500247213 */ /* 0x000fe20000000000 */
[----:B------:R-:W-:Y:S01]  /*b580*/  IMAD R39, R0, R35, R39 ;  /* 0x0000002300277224 */ /* 0x000fe200078e0227 */
[----:B------:R-:W-:Y:S01]  /*b590*/  IABS R41, R40 ;  /* 0x0000002800297213 */ /* 0x000fe20000000000 */
[C---:B------:R-:W-:Y:S02]  /*b5a0*/  VIADD R35, R6.reuse, 0xf4 ;  /* 0x000000f406237836 */ /* 0x040fe40000000000 */
[----:B-1----:R-:W-:Y:S01]  /*b5b0*/  IMAD.MOV.U32 R9, RZ, RZ, R4 ;  /* 0x000000ffff097224 */ /* 0x002fe200078e0004 */
[----:B------:R-:W-:Y:S01]  /*b5c0*/  IADD3 R4, R6, 0xf5, RZ ;  /* 0x000000f506047810 */ /* 0x000fe20007ffe0ff */
[----:B------:R-:W-:Y:S01]  /*b5d0*/  IMAD.HI.U32 R42, R3, R36, RZ ;  /* 0x00000024032a7227 */ /* 0x000fe200078e00ff */
[----:B------:R-:W-:-:S03]  /*b5e0*/  IABS R37, R35 ;  /* 0x0000002300257213 */ /* 0x000fc60000000000 */
[----:B------:R-:W-:Y:S01]  /*b5f0*/  @!P2 IMAD.MOV R9, RZ, RZ, -R9 ;  /* 0x000000ffff09a224 */ /* 0x000fe200078e0a09 */
[C---:B------:R-:W-:Y:S01]  /*b600*/  ISETP.GT.U32.AND P2, PT, R0.reuse, R45, PT ;  /* 0x0000002d0000720c */ /* 0x040fe20003f44070 */
[----:B------:R-:W-:Y:S01]  /*b610*/  @!P6 IMAD.IADD R43, R43, 0x1, -R0 ;  /* 0x000000012b2be824 */ /* 0x000fe200078e0a00 */
[----:B------:R-:W-:Y:S02]  /*b620*/  ISETP.GT.U32.AND P6, PT, R0, R39, PT ;  /* 0x000000270000720c */ /* 0x000fe40003fc4070 */
[----:B------:R1:W-:Y:S01]  /*b630*/  STL [R1+0x584], R9 ;  /* 0x0005840901007387 */ /* 0x0003e20000100800 */
[----:B------:R-:W-:-:S05]  /*b640*/  IADD3 R42, -R42, RZ, RZ ;  /* 0x000000ff2a2a7210 */ /* 0x000fca0007ffe1ff */
[----:B------:R-:W-:Y:S02]  /*b650*/  IMAD R36, R0, R42, R36 ;  /* 0x0000002a00247224 */ /* 0x000fe400078e0224 */
[----:B------:R-:W-:-:S04]  /*b660*/  IMAD.HI.U32 R42, R3, R41, RZ ;  /* 0x00000029032a7227 */ /* 0x000fc800078e00ff */
[----:B-1----:R-:W-:Y:S01]  /*b670*/  IMAD.MOV.U32 R9, RZ, RZ, R11 ;  /* 0x000000ffff097224 */ /* 0x002fe200078e000b */
[----:B------:R-:W-:Y:S01]  /*b680*/  IABS R11, R4 ;  /* 0x00000004000b7213 */ /* 0x000fe20000000000 */
[--C-:B------:R-:W-:Y:S02]  /*b690*/  @!P6 IMAD.IADD R39, R39, 0x1, -R0.reuse ;  /* 0x000000012727e824 */ /* 0x100fe400078e0a00 */
[----:B------:R-:W-:Y:S01]  /*b6a0*/  @!P3 IMAD.MOV R9, RZ, RZ, -R9 ;  /* 0x000000ffff09b224 */ /* 0x000fe200078e0a09 */
[C---:B------:R-:W-:Y:S01]  /*b6b0*/  ISETP.GT.U32.AND P3, PT, R0.reuse, R38, PT ;  /* 0x000000260000720c */ /* 0x040fe20003f64070 */
[----:B------:R-:W-:Y:S01]  /*b6c0*/  @!P2 IMAD.IADD R45, R45, 0x1, -R0 ;  /* 0x000000012d2da824 */ /* 0x000fe200078e0a00 */
[----:B------:R-:W-:Y:S01]  /*b6d0*/  ISETP.GE.AND P2, PT, R5, RZ, PT ;  /* 0x000000ff0500720c */ /* 0x000fe20003f46270 */
[----:B------:R-:W-:Y:S01]  /*b6e0*/  IMAD.HI.U32 R5, R3, R37, RZ ;  /* 0x0000002503057227 */ /* 0x000fe200078e00ff */
[----:B------:R1:W-:Y:S01]  /*b6f0*/  STL [R1+0x580], R9 ;  /* 0x0005800901007387 */ /* 0x0003e20000100800 */
[----:B------:R-:W-:-:S02]  /*b700*/  ISETP.GT.U32.AND P6, PT, R0, R39, PT ;  /* 0x000000270000720c */ /* 0x000fc40003fc4070 */
[----:B------:R-:W-:Y:S01]  /*b710*/  IMAD.MOV R42, RZ, RZ, -R42 ;  /* 0x000000ffff2a7224 */ /* 0x000fe200078e0a2a */
[----:B------:R-:W-:-:S03]  /*b720*/  IADD3 R5, -R5, RZ, RZ ;  /* 0x000000ff05057210 */ /* 0x000fc60007ffe1ff */
[----:B------:R-:W-:Y:S02]  /*b730*/  IMAD R41, R0, R42, R41 ;  /* 0x0000002a00297224 */ /* 0x000fe400078e0229 */
[----:B------:R-:W-:Y:S01]  /*b740*/  @!P3 IADD3 R38, R38, -R0, RZ ;  /* 0x800000002626b210 */ /* 0x000fe20007ffe0ff */
[----:B-1----:R-:W-:Y:S01]  /*b750*/  IMAD.MOV.U32 R9, RZ, RZ, R43 ;  /* 0x000000ffff097224 */ /* 0x002fe200078e002b */
[C---:B------:R-:W-:Y:S01]  /*b760*/  ISETP.GT.U32.AND P3, PT, R0.reuse, R36, PT ;  /* 0x000000240000720c */ /* 0x040fe20003f64070 */
[----:B------:R-:W-:Y:S02]  /*b770*/  IMAD.HI.U32 R43, R3, R11, RZ ;  /* 0x0000000b032b7227 */ /* 0x000fe400078e00ff */
[----:B------:R-:W-:Y:S02]  /*b780*/  @!P6 IADD3 R39, R39, -R0, RZ ;  /* 0x800000002727e210 */ /* 0x000fe40007ffe0ff */
[----:B------:R-:W-:Y:S01]  /*b790*/  @!P1 IADD3 R9, -R9, RZ, RZ ;  /* 0x000000ff09099210 */ /* 0x000fe20007ffe1ff */
[C---:B------:R-:W-:Y:S01]  /*b7a0*/  IMAD R37, R0.reuse, R5, R37 ;  /* 0x0000000500257224 */ /* 0x040fe200078e0225 */
[----:B------:R-:W-:Y:S01]  /*b7b0*/  ISETP.GT.U32.AND P1, PT, R0, R38, PT ;  /* 0x000000260000720c */ /* 0x000fe20003f24070 */
[----:B------:R-:W-:-:S02]  /*b7c0*/  VIADD R5, R6, 0xf6 ;  /* 0x000000f606057836 */ /* 0x000fc40000000000 */
[----:B------:R1:W-:Y:S01]  /*b7d0*/  STL [R1+0x570], R9 ;  /* 0x0005700901007387 */ /* 0x0003e20000100800 */
[----:B------:R-:W-:Y:S02]  /*b7e0*/  ISETP.GT.U32.AND P6, PT, R0, R37, PT ;  /* 0x000000250000720c */ /* 0x000fe40003fc4070 */
[----:B------:R-:W-:-:S04]  /*b7f0*/  @!P3 IADD3 R36, R36, -R0, RZ ;  /* 0x800000002424b210 */ /* 0x000fc80007ffe0ff */
[----:B------:R-:W-:Y:S01]  /*b800*/  ISETP.GT.U32.AND P3, PT, R0, R36, PT ;  /* 0x000000240000720c */ /* 0x000fe20003f64070 */
[----:B-1----:R-:W-:Y:S01]  /*b810*/  IMAD.MOV.U32 R9, RZ, RZ, R45 ;  /* 0x000000ffff097224 */ /* 0x002fe200078e002d */
[----:B------:R-:W-:Y:S01]  /*b820*/  IABS R45, R6 ;  /* 0x00000006002d7213 */ /* 0x000fe20000000000 */
[----:B------:R-:W-:Y:S01]  /*b830*/  @!P1 IMAD.IADD R38, R38, 0x1, -R0 ;  /* 0x0000000126269824 */ /* 0x000fe200078e0a00 */
[----:B------:R-:W-:Y:S01]  /*b840*/  ISETP.GT.U32.AND P1, PT, R0, R41, PT ;  /* 0x000000290000720c */ /* 0x000fe20003f24070 */
[----:B------:R-:W-:Y:S01]  /*b850*/  @!P0 IMAD.MOV R9, RZ, RZ, -R9 ;  /* 0x000000ffff098224 */ /* 0x000fe200078e0a09 */
[----:B------:R-:W-:Y:S01]  /*b860*/  ISETP.GE.AND P0, PT, R40, RZ, PT ;  /* 0x000000ff2800720c */ /* 0x000fe20003f06270 */
[----:B------:R-:W-:Y:S02]  /*b870*/  IMAD.MOV R40, RZ, RZ, -R43 ;  /* 0x000000ffff287224 */ /* 0x000fe400078e0a2b */
[----:B------:R-:W-:Y:S01]  /*b880*/  IMAD.MOV.U32 R12, RZ, RZ, R38 ;  /* 0x000000ffff0c7224 */ /* 0x000fe200078e0026 */
[----:B------:R1:W-:Y:S01]  /*b890*/  STL [R1+0x500], R9 ;  /* 0x0005000901007387 */ /* 0x0003e20000100800 */
[----:B------:R-:W-:Y:S01]  /*b8a0*/  IMAD R11, R0, R40, R11 ;  /* 0x00000028000b7224 */ /* 0x000fe200078e020b */
[----:B------:R-:W-:Y:S01]  /*b8b0*/  IABS R40, R5 ;  /* 0x0000000500287213 */ /* 0x000fe20000000000 */
[----:B------:R-:W-:Y:S01]  /*b8c0*/  @!P4 IMAD.MOV R12, RZ, RZ, -R12 ;  /* 0x000000ffff0cc224 */ /* 0x000fe200078e0a0c */
[----:B------:R-:W-:Y:S01]  /*b8d0*/  ISETP.GE.AND P4, PT, R35, RZ, PT ;  /* 0x000000ff2300720c */ /* 0x000fe20003f86270 */
[----:B------:R-:W-:Y:S01]  /*b8e0*/  @!P6 IMAD.IADD R37, R37, 0x1, -R0 ;  /* 0x000000012525e824 */ /* 0x000fe200078e0a00 */
[----:B------:R-:W-:Y:S01]  /*b8f0*/  @!P3 IADD3 R36, R36, -R0, RZ ;  /* 0x800000002424b210 */ /* 0x000fe20007ffe0ff */
[----:B------:R-:W-:Y:S01]  /*b900*/  IMAD.MOV.U32 R38, RZ, RZ, R40 ;  /* 0x000000ffff267224 */ /* 0x000fe200078e0028 */
[----:B------:R-:W-:Y:S01]  /*b910*/  ISETP.GE.AND P3, PT, R4, RZ, PT ;  /* 0x000000ff0400720c */ /* 0x000fe20003f66270 */
[----:B------:R-:W-:Y:S01]  /*b920*/  @!P1 IMAD.IADD R41, R41, 0x1, -R0 ;  /* 0x0000000129299824 */ /* 0x000fe200078e0a00 */
[----:B-1----:R-:W-:Y:S01]  /*b930*/  MOV R9, R39 ;  /* 0x0000002700097202 */ /* 0x002fe20000000f00 */
[----:B------:R-:W-:Y:S01]  /*b940*/  IMAD.HI.U32 R39, R3, R38, RZ ;  /* 0x0000002603277227 */ /* 0x000fe200078e00ff */
[C---:B------:R-:W-:Y:S01]  /*b950*/  ISETP.GT.U32.AND P6, PT, R0.reuse, R37, PT ;  /* 0x000000250000720c */ /* 0x040fe20003fc4070 */
[----:B------:R-:W-:Y:S01]  /*b960*/  STL [R1+0x534], R12 ;  /* 0x0005340c01007387 */ /* 0x000fe20000100800 */
[C---:B------:R-:W-:Y:S01]  /*b970*/  ISETP.GT.U32.AND P1, PT, R0.reuse, R41, PT ;  /* 0x000000290000720c */ /* 0x040fe20003f24070 */
[----:B------:R-:W-:Y:S01]  /*b980*/  @!P5 IMAD.MOV R9, RZ, RZ, -R9 ;  /* 0x000000ffff09d224 */ /* 0x000fe200078e0a09 */
[----:B------:R-:W-:Y:S01]  /*b990*/  ISETP.GT.U32.AND P5, PT, R0, R11, PT ;  /* 0x0000000b0000720c */ /* 0x000fe20003fa4070 */
[C---:B------:R-:W-:Y:S01]  /*b9a0*/  VIADD R35, R6.reuse, 0xf7 ;  /* 0x000000f706237836 */ /* 0x040fe20000000000 */
[----:B------:R-:W-:Y:S01]  /*b9b0*/  IADD3 R4, -R39, RZ, RZ ;  /* 0x000000ff27047210 */ /* 0x000fe20007ffe1ff */
[----:B------:R-:W-:Y:S01]  /*b9c0*/  VIADD R39, R6, 0xf8 ;  /* 0x000000f806277836 */ /* 0x000fe20000000000 */
[----:B------:R1:W-:Y:S02]  /*b9d0*/  STL [R1+0x568], R9 ;  /* 0x0005680901007387 */ /* 0x0003e40000100800 */
[----:B------:R-:W-:Y:S01]  /*b9e0*/  IABS R40, R35 ;  /* 0x0000002300287213 */ /* 0x000fe20000000000 */
[----:B------:R-:W-:Y:S01]  /*b9f0*/  IMAD R38, R0, R4, R38 ;  /* 0x0000000400267224 */ /* 0x000fe200078e0226 */
[----:B------:R-:W-:-:S02]  /*ba00*/  IABS R4, R39 ;  /* 0x0000002700047213 */ /* 0x000fc40000000000 */
[----:B------:R-:W-:Y:S01]  /*ba10*/  @!P6 IADD3 R37, R37, -R0, RZ ;  /* 0x800000002525e210 */ /* 0x000fe20007ffe0ff */
[----:B------:R-:W-:Y:S01]  /*ba20*/  IMAD.HI.U32 R42, R3, R40, RZ ;  /* 0x00000028032a7227 */ /* 0x000fe200078e00ff */
[-C--:B------:R-:W-:Y:S02]  /*ba30*/  @!P1 IADD3 R41, R41, -R0.reuse, RZ ;  /* 0x8000000029299210 */ /* 0x080fe40007ffe0ff */
[----:B------:R-:W-:Y:S01]  /*ba40*/  @!P5 IADD3 R11, R11, -R0, RZ ;  /* 0x800000000b0bd210 */ /* 0x000fe20007ffe0ff */
[----:B-1----:R-:W-:Y:S01]  /*ba50*/  IMAD.MOV.U32 R9, RZ, RZ, R36 ;  /* 0x000000ffff097224 */ /* 0x002fe200078e0024 */
[----:B------:R-:W-:Y:S01]  /*ba60*/  ISETP.GE.AND P6, PT, R35, RZ, PT ;  /* 0x000000ff2300720c */ /* 0x000fe20003fc6270 */
[----:B------:R-:W-:Y:S01]  /*ba70*/  IMAD.MOV R42, RZ, RZ, -R42 ;  /* 0x000000ffff2a7224 */ /* 0x000fe200078e0a2a */
[C---:B------:R-:W-:Y:S01]  /*ba80*/  ISETP.GT.U32.AND P5, PT, R0.reuse, R11, PT ;  /* 0x0000000b0000720c */ /* 0x040fe20003fa4070 */
[----:B------:R-:W-:Y:S01]  /*ba90*/  @!P2 IMAD.MOV R9, RZ, RZ, -R9 ;  /* 0x000000ffff09a224 */ /* 0x000fe200078e0a09 */
[C---:B------:R-:W-:Y:S01]  /*baa0*/  ISETP.GT.U32.AND P2, PT, R0.reuse, R38, PT ;  /* 0x000000260000720c */ /* 0x040fe20003f44070 */
[----:B------:R-:W-:Y:S01]  /*bab0*/  IMAD R35, R0, R42, R40 ;  /* 0x0000002a00237224 */ /* 0x000fe200078e0228 */
[----:B------:R-:W-:Y:S01]  /*bac0*/  ISETP.GE.AND P1, PT, R5, RZ, PT ;  /* 0x000000ff0500720c */ /* 0x000fe20003f26270 */
[----:B------:R-:W-:Y:S01]  /*bad0*/  IMAD.HI.U32 R36, R3, R4, RZ ;  /* 0x0000000403247227 */ /* 0x000fe200078e00ff */
[----:B------:R1:W-:Y:S01]  /*bae0*/  STL [R1+0x56c], R9 ;  /* 0x00056c0901007387 */ /* 0x0003e20000100800 */
[----:B------:R-:W-:-:S02]  /*baf0*/  MOV R12, R37 ;  /* 0x00000025000c7202 */ /* 0x000fc40000000f00 */
[----:B------:R-:W-:Y:S02]  /*bb00*/  IMAD.MOV R36, RZ, RZ, -R36 ;  /* 0x000000ffff247224 */ /* 0x000fe400078e0a24 */
[----:B------:R-:W-:Y:S02]  /*bb10*/  VIADD R5, R6, 0xf9 ;  /* 0x000000f906057836 */ /* 0x000fe40000000000 */
[----:B------:R-:W-:Y:S01]  /*bb20*/  @!P5 IADD3 R11, R11, -R0, RZ ;  /* 0x800000000b0bd210 */ /* 0x000fe20007ffe0ff */
[C---:B------:R-:W-:Y:S01]  /*bb30*/  IMAD R4, R0.reuse, R36, R4 ;  /* 0x0000002400047224 */ /* 0x040fe200078e0204 */
[----:B------:R-:W-:Y:S01]  /*bb40*/  ISETP.GT.U32.AND P5, PT, R0, R35, PT ;  /* 0x000000230000720c */ /* 0x000fe20003fa4070 */
[----:B-1----:R-:W-:Y:S01]  /*bb50*/  IMAD.MOV.U32 R9, RZ, RZ, R41 ;  /* 0x000000ffff097224 */ /* 0x002fe200078e0029 */
[----:B------:R-:W-:Y:S01]  /*bb60*/  IABS R40, R5 ;  /* 0x0000000500287213 */ /* 0x000fe20000000000 */
[----:B------:R-:W-:Y:S02]  /*bb70*/  @!P2 IMAD.IADD R38, R38, 0x1, -R0 ;  /* 0x000000012626a824 */ /* 0x000fe400078e0a00 */
[----:B------:R-:W-:Y:S01]  /*bb80*/  @!P0 IMAD.MOV R9, RZ, RZ, -R9 ;  /* 0x000000ffff098224 */ /* 0x000fe200078e0a09 */
[----:B------:R-:W-:Y:S01]  /*bb90*/  ISETP.GE.AND P0, PT, R39, RZ, PT ;  /* 0x000000ff2700720c */ /* 0x000fe20003f06270 */
[----:B------:R-:W-:Y:S01]  /*bba0*/  @!P4 IMAD.MOV R12, RZ, RZ, -R12 ;  /* 0x000000ffff0cc224 */ /* 0x000fe200078e0a0c */
[----:B------:R-:W-:Y:S01]  /*bbb0*/  ISETP.GT.U32.AND P2, PT, R0, R38, PT ;  /* 0x000000260000720c */ /* 0x000fe20003f44070 */
[C---:B------:R-:W-:Y:S01]  /*bbc0*/  VIADD R37, R6.reuse, 0xfa ;  /* 0x000000fa06257836 */ /* 0x040fe20000000000 */
[----:B------:R1:W-:Y:S01]  /*bbd0*/  STL [R1+0x54c], R9 ;  /* 0x00054c0901007387 */ /* 0x0003e20000100800 */
[----:B------:R-:W-:Y:S01]  /*bbe0*/  ISETP.GE.AND P4, PT, R5, RZ, PT ;  /* 0x000000ff0500720c */ /* 0x000fe20003f86270 */
[----:B------:R-:W-:Y:S01]  /*bbf0*/  IMAD.HI.U32 R5, R3, R40, RZ ;  /* 0x0000002803057227 */ /* 0x000fe200078e00ff */
[----:B------:R-:W-:Y:S01]  /*bc00*/  IADD3 R39, R6, 0xfb, RZ ;  /* 0x000000fb06277810 */ /* 0x000fe20007ffe0ff */
[----:B------:R-:W-:Y:S02]  /*bc10*/  STL [R1+0x550], R12 ;  /* 0x0005500c01007387 */ /* 0x000fe40000100800 */
[----:B------:R-:W-:-:S02]  /*bc20*/  @!P5 IMAD.IADD R35, R35, 0x1, -R0 ;  /* 0x000000012323d824 */ /* 0x000fc400078e0a00 */
[----:B------:R-:W-:Y:S02]  /*bc30*/  IMAD.MOV R5, RZ, RZ, -R5 ;  /* 0x000000ffff057224 */ /* 0x000fe400078e0a05 */
[----:B-1----:R-:W-:Y:S01]  /*bc40*/  IMAD.MOV.U32 R9, RZ, RZ, R11 ;  /* 0x000000ffff097224 */ /* 0x002fe200078e000b */
[----:B------:R-:W-:Y:S01]  /*bc50*/  ISETP.GT.U32.AND P5, PT, R0, R35, PT ;  /* 0x000000230000720c */ /* 0x000fe20003fa4070 */
[----:B------:R-:W-:Y:S01]  /*bc60*/  @!P2 IMAD.IADD R38, R38, 0x1, -R0 ;  /* 0x000000012626a824 */ /* 0x000fe200078e0a00 */
[----:B------:R-:W-:Y:S01]  /*bc70*/  ISETP.GE.AND P2, PT, R37, RZ, PT ;  /* 0x000000ff2500720c */ /* 0x000fe20003f46270 */
[C---:B------:R-:W-:Y:S01]  /*bc80*/  IMAD R40, R0.reuse, R5, R40 ;  /* 0x0000000500287224 */ /* 0x040fe200078e0228 */
[----:B------:R-:W-:Y:S02]  /*bc90*/  @!P3 IADD3 R9, -R9, RZ, RZ ;  /* 0x000000ff0909b210 */ /* 0x000fe40007ffe1ff */
[----:B------:R-:W-:Y:S02]  /*bca0*/  ISETP.GT.U32.AND P3, PT, R0, R4, PT ;  /* 0x000000040000720c */ /* 0x000fe40003f64070 */
[----:B------:R-:W-:Y:S01]  /*bcb0*/  IABS R5, R39 ;  /* 0x0000002700057213 */ /* 0x000fe20000000000 */
[----:B------:R1:W-:Y:S01]  /*bcc0*/  STL [R1+0x564], R9 ;  /* 0x0005640901007387 */ /* 0x0003e20000100800 */
[----:B------:R-:W-:-:S02]  /*bcd0*/  IABS R37, R37 ;  /* 0x0000002500257213 */ /* 0x000fc40000000000 */
[----:B------:R-:W-:Y:S02]  /*bce0*/  IADD3 R11, R6, 0xfc, RZ ;  /* 0x000000fc060b7810 */ /* 0x000fe40007ffe0ff */
[----:B------:R-:W-:Y:S02]  /*bcf0*/  @!P5 IADD3 R35, R35, -R0, RZ ;  /* 0x800000002323d210 */ /* 0x000fe40007ffe0ff */
[----:B------:R-:W-:Y:S02]  /*bd00*/  ISETP.GT.U32.AND P5, PT, R0, R40, PT ;  /* 0x000000280000720c */ /* 0x000fe40003fa4070 */
[----:B------:R-:W-:Y:S01]  /*bd10*/  IABS R36, R11 ;  /* 0x0000000b00247213 */ /* 0x000fe20000000000 */
[----:B------:R-:W-:Y:S02]  /*bd20*/  @!P3 IMAD.IADD R4, R4, 0x1, -R0 ;  /* 0x000000010404b824 */ /* 0x000fe400078e0a00 */
[----:B-1----:R-:W-:Y:S02]  /*bd30*/  IMAD.MOV.U32 R9, RZ, RZ, R38 ;  /* 0x000000ffff097224 */ /* 0x002fe400078e0026 */
[----:B------:R-:W-:Y:S01]  /*bd40*/  IMAD.HI.U32 R38, R3, R37, RZ ;  /* 0x0000002503267227 */ /* 0x000fe200078e00ff */
[----:B------:R-:W-:-:S03]  /*bd50*/  ISETP.GT.U32.AND P3, PT, R0, R4, PT ;  /* 0x000000040000720c */ /* 0x000fc60003f64070 */
[----:B------:R-:W-:Y:S01]  /*bd60*/  @!P1 IMAD.MOV R9, RZ, RZ, -R9 ;  /* 0x000000ffff099224 */ /* 0x000fe200078e0a09 */
[----:B------:R-:W-:Y:S01]  /*bd70*/  ISETP.GE.AND P1, PT, R39, RZ, PT ;  /* 0x000000ff2700720c */ /* 0x000fe20003f26270 */
[----:B------:R-:W-:Y:S02]  /*bd80*/  IMAD.MOV R38, RZ, RZ, -R38 ;  /* 0x000000ffff267224 */ /* 0x000fe400078e0a26 */
[----:B------:R-:W-:Y:S01]  /*bd90*/  @!P5 IMAD.IADD R40, R40, 0x1, -R0 ;  /* 0x000000012828d824 */ /* 0x000fe200078e0a00 */
[----:B------:R1:W-:Y:S01]  /*bda0*/  STL [R1+0x560], R9 ;  /* 0x0005600901007387 */ /* 0x0003e20000100800 */
[----:B------:R-:W-:-:S03]  /*bdb0*/  IMAD R37, R0, R38, R37 ;  /* 0x0000002600257224 */ /* 0x000fc600078e0225 */
[----:B------:R-:W-:Y:S02]  /*bdc0*/  ISETP.GT.U32.AND P5, PT, R0, R40, PT ;  /* 0x000000280000720c */ /* 0x000fe40003fa4070 */
[----:B------:R-:W-:Y:S02]  /*bdd0*/  @!P3 IADD3 R4, R4, -R0, RZ ;  /* 0x800000000404b210 */ /* 0x000fe40007ffe0ff */
[----:B------:R-:W-:Y:S02]  /*bde0*/  ISETP.GT.U32.AND P3, PT, R0, R37, PT ;  /* 0x000000250000720c */ /* 0x000fe40003f64070 */
[----:B-1----:R-:W-:Y:S01]  /*bdf0*/  MOV R9, R35 ;  /* 0x0000002300097202 */ /* 0x002fe20000000f00 */
[----:B------:R-:W-:-:S04]  /*be00*/  IMAD.HI.U32 R35, R3, R5, RZ ;  /* 0x0000000503237227 */ /* 0x000fc800078e00ff */
[----:B------:R-:W-:Y:S01]  /*be10*/  @!P6 IMAD.MOV R9, RZ, RZ, -R9 ;  /* 0x000000ffff09e224 */ /* 0x000fe200078e0a09 */
[----:B------:R-:W-:Y:S01]  /*be20*/  ISETP.GE.AND P6, PT, R11, RZ, PT ;  /* 0x000000ff0b00720c */ /* 0x000fe20003fc6270 */
[----:B------:R-:W-:Y:S01]  /*be30*/  IMAD.MOV R35, RZ, RZ, -R35 ;  /* 0x000000ffff237224 */ /* 0x000fe200078e0a23 */
[----:B------:R-:W-:Y:S01]  /*be40*/  @!P5 IADD3 R40, R40, -R0, RZ ;  /* 0x800000002828d210 */ /* 0x000fe20007ffe0ff */
[----:B------:R-:W-:Y:S01]  /*be50*/  IMAD.HI.U32 R11, R3, R36, RZ ;  /* 0x00000024030b7227 */ /* 0x000fe200078e00ff */
[----:B------:R1:W-:Y:S03]  /*be60*/  STL [R1+0x558], R9 ;  /* 0x0005580901007387 */ /* 0x0003e60000100800 */
[----:B------:R-:W-:Y:S01]  /*be70*/  IMAD R5, R0, R35, R5 ;  /* 0x0000002300057224 */ /* 0x000fe200078e0205 */
[----:B------:R-:W-:Y:S01]  /*be80*/  IADD3 R35, R6, 0xfe, RZ ;  /* 0x000000fe06237810 */ /* 0x000fe20007ffe0ff */
[----:B------:R-:W-:-:S03]  /*be90*/  @!P3 IMAD.IADD R37, R37, 0x1, -R0 ;  /* 0x000000012525b824 */ /* 0x000fc600078e0a00 */
[----:B------:R-:W-:Y:S01]  /*bea0*/  IABS R39, R35 ;  /* 0x0000002300277213 */ /* 0x000fe20000000000 */
[----:B-1----:R-:W-:Y:S01]  /*beb0*/  IMAD.MOV.U32 R9, RZ, RZ, R4 ;  /* 0x000000ffff097224 */ /* 0x002fe200078e0004 */
[----:B------:R-:W-:Y:S01]  /*bec0*/  IADD3 R4, -R11, RZ, RZ ;  /* 0x000000ff0b047210 */ /* 0x000fe20007ffe1ff */
[----:B------:R-:W-:Y:S01]  /*bed0*/  VIADD R11, R6, 0xfd ;  /* 0x000000fd060b7836 */ /* 0x000fe20000000000 */
[C---:B------:R-:W-:Y:S01]  /*bee0*/  ISETP.GT.U32.AND P3, PT, R0.reuse, R37, PT ;  /* 0x000000250000720c */ /* 0x040fe20003f64070 */
[----:B------:R-:W-:Y:S01]  /*bef0*/  @!P0 IMAD.MOV R9, RZ, RZ, -R9 ;  /* 0x000000ffff098224 */ /* 0x000fe200078e0a09 */
[C---:B------:R-:W-:Y:S01]  /*bf00*/  ISETP.GT.U32.AND P0, PT, R0.reuse, R5, PT ;  /* 0x000000050000720c */ /* 0x040fe20003f04070 */
[C---:B------:R-:W-:Y:S01]  /*bf10*/  IMAD R36, R0.reuse, R4, R36 ;  /* 0x0000000400247224 */ /* 0x040fe200078e0224 */
[----:B------:R-:W-:Y:S01]  /*bf20*/  IABS R38, R11 ;  /* 0x0000000b00267213 */ /* 0x000fe20000000000 */
[----:B------:R-:W-:Y:S01]  /*bf30*/  IMAD.HI.U32 R41, R3, R39, RZ ;  /* 0x0000002703297227 */ /* 0x000fe200078e00ff */
[----:B------:R1:W-:Y:S02]  /*bf40*/  STL [R1+0x55c], R9 ;  /* 0x00055c0901007387 */ /* 0x0003e40000100800 */
[----:B------:R-:W-:Y:S01]  /*bf50*/  ISETP.GT.U32.AND P5, PT, R0, R36, PT ;  /* 0x000000240000720c */ /* 0x000fe20003fa4070 */
[----:B------:R-:W-:Y:S01]  /*bf60*/  VIADD R4, R6, 0xff ;  /* 0x000000ff06047836 */ /* 0x000fe20000000000 */
[----:B------:R-:W-:-:S03]  /*bf70*/  IADD3 R41, -R41, RZ, RZ ;  /* 0x000000ff29297210 */ /* 0x000fc60007ffe1ff */
[--C-:B------:R-:W-:Y:S01]  /*bf80*/  @!P3 IMAD.IADD R37, R37, 0x1, -R0.reuse ;  /* 0x000000012525b824 */ /* 0x100fe200078e0a00 */
[----:B------:R-:W-:Y:S01]  /*bf90*/  IABS R42, R4 ;  /* 0x00000004002a7213 */ /* 0x000fe20000000000 */
[----:B------:R-:W-:Y:S01]  /*bfa0*/  @!P0 IMAD.IADD R5, R5, 0x1, -R0 ;  /* 0x0000000105058824 */ /* 0x000fe200078e0a00 */
[----:B------:R-:W-:Y:S01]  /*bfb0*/  ISETP.GE.AND P3, PT, R35, RZ, PT ;  /* 0x000000ff2300720c */ /* 0x000fe20003f66270 */
[----:B-1----:R-:W-:Y:S02]  /*bfc0*/  IMAD.MOV.U32 R9, RZ, RZ, R40 ;  /* 0x000000ffff097224 */ /* 0x002fe400078e0028 */
[----:B------:R-:W-:Y:S01]  /*bfd0*/  IMAD.HI.U32 R40, R3, R38, RZ ;  /* 0x0000002603287227 */ /* 0x000fe200078e00ff */
[----:B------:R-:W-:Y:S02]  /*bfe0*/  ISETP.GT.U32.AND P0, PT, R0, R5, PT ;  /* 0x000000050000720c */ /* 0x000fe40003f04070 */
[----:B------:R-:W-:Y:S01]  /*bff0*/  @!P4 IADD3 R9, -R9, RZ, RZ ;  /* 0x000000ff0909c210 */ /* 0x000fe20007ffe1ff */
[----:B------:R-:W-:Y:S01]  /*c000*/  @!P5 IMAD.IADD R36, R36, 0x1, -R0 ;  /* 0x000000012424d824 */ /* 0x000fe200078e0a00 */
[----:B------:R-:W-:Y:S01]  /*c010*/  ISETP.GE.AND P4, PT, R11, RZ, PT ;  /* 0x000000ff0b00720c */ /* 0x000fe20003f86270 */
[----:B------:R-:W-:-:S02]  /*c020*/  IMAD.MOV R40, RZ, RZ, -R40 ;  /* 0x000000ffff287224 */ /* 0x000fc400078e0a28 */
[----:B------:R1:W-:Y:S01]  /*c030*/  STL [R1+0x554], R9 ;  /* 0x0005540901007387 */ /* 0x0003e20000100800 */
[C---:B------:R-:W-:Y:S01]  /*c040*/  IMAD R39, R0.reuse, R41, R39 ;  /* 0x0000002900277224 */ /* 0x040fe200078e0227 */
[C---:B------:R-:W-:Y:S01]  /*c050*/  ISETP.GT.U32.AND P5, PT, R0.reuse, R36, PT ;  /* 0x000000240000720c */ /* 0x040fe20003fa4070 */
[C---:B------:R-:W-:Y:S02]  /*c060*/  IMAD R35, R0.reuse, R40, R38 ;  /* 0x0000002800237224 */ /* 0x040fe400078e0226 */
[----:B------:R-:W-:Y:S01]  /*c070*/  IMAD.MOV.U32 R11, RZ, RZ, R42 ;  /* 0x000000ffff0b7224 */ /* 0x000fe200078e002a */
[----:B------:R-:W-:Y:S01]  /*c080*/  @!P0 IADD3 R5, R5, -R0, RZ ;  /* 0x8000000005058210 */ /* 0x000fe20007ffe0ff */
[----:B------:R-:W-:Y:S01]  /*c090*/  IMAD.MOV.U32 R12, RZ, RZ, R37 ;  /* 0x000000ffff0c7224 */ /* 0x000fe200078e0025 */
[----:B------:R-:W-:Y:S01]  /*c0a0*/  ISETP.GT.U32.AND P0, PT, R0, R35, PT ;  /* 0x000000230000720c */ /* 0x000fe20003f04070 */
[----:B------:R-:W-:Y:S01]  /*c0b0*/  IMAD.HI.U32 R38, R3, R11, RZ ;  /* 0x0000000b03267227 */ /* 0x000fe200078e00ff */
[----:B-1----:R-:W-:-:S02]  /*c0c0*/  MOV R9, R5 ;  /* 0x0000000500097202 */ /* 0x002fc40000000f00 */
[----:B------:R-:W-:Y:S01]  /*c0d0*/  IADD3 R5, R6, 0x100, RZ ;  /* 0x0000010006057810 */ /* 0x000fe20007ffe0ff */
[----:B------:R-:W-:Y:S01]  /*c0e0*/  @!P2 IMAD.MOV R12, RZ, RZ, -R12 ;  /* 0x000000ffff0ca224 */ /* 0x000fe200078e0a0c */
[----:B------:R-:W-:Y:S01]  /*c0f0*/  ISETP.GE.AND P2, PT, R4, RZ, PT ;  /* 0x000000ff0400720c */ /* 0x000fe20003f46270 */
[----:B------:R-:W-:Y:S01]  /*c100*/  @!P1 IMAD.MOV R9, RZ, RZ, -R9 ;  /* 0x000000ffff099224 */ /* 0x000fe200078e0a09 */
[----:B------:R-:W-:Y:S01]  /*c110*/  ISETP.GT.U32.AND P1, PT, R0, R39, PT ;  /* 0x000000270000720c */ /* 0x000fe20003f24070 */
[----:B------:R-:W-:Y:S01]  /*c120*/  IMAD.MOV R38, RZ, RZ, -R38 ;  /* 0x000000ffff267224 */ /* 0x000fe200078e0a26 */
[----:B------:R-:W-:Y:S01]  /*c130*/  @!P5 IADD3 R36, R36, -R0, RZ ;  /* 0x800000002424d210 */ /* 0x000fe20007ffe0ff */
[----:B------:R-:W-:Y:S01]  /*c140*/  STL [R1+0x540], R12 ;  /* 0x0005400c01007387 */ /* 0x000fe20000100800 */
[----:B------:R-:W-:Y:S01]  /*c150*/  ISETP.GE.AND P5, PT, R5, RZ, PT ;  /* 0x000000ff0500720c */ /* 0x000fe20003fa6270 */
[----:B------:R-:W-:Y:S01]  /*c160*/  IMAD R11, R0, R38, R11 ;  /* 0x00000026000b7224 */ /* 0x000fe200078e020b */
[----:B------:R-:W-:Y:S01]  /*c170*/  IABS R5, R5 ;  /* 0x0000000500057213 */ /* 0x000fe20000000000 */
[----:B------:R1:W-:Y:S01]  /*c180*/  STL [R1+0x548], R9 ;  /* 0x0005480901007387 */ /* 0x0003e20000100800 */
[----:B------:R-:W-:-:S02]  /*c190*/  @!P0 IMAD.IADD R35, R35, 0x1, -R0 ;  /* 0x0000000123238824 */ /* 0x000fc400078e0a00 */
[----:B------:R-:W-:Y:S02]  /*c1a0*/  VIADD R38, R6, 0x102 ;  /* 0x0000010206267836 */ /* 0x000fe40000000000 */
[----:B------:R-:W-:Y:S01]  /*c1b0*/  IMAD.HI.U32 R43, R3, R5, RZ ;  /* 0x00000005032b7227 */ /* 0x000fe200078e00ff */
[----:B------:R-:W-:Y:S02]  /*c1c0*/  @!P1 IADD3 R39, R39, -R0, RZ ;  /* 0x8000000027279210 */ /* 0x000fe40007ffe0ff */
[----:B------:R-:W-:Y:S01]  /*c1d0*/  ISETP.GT.U32.AND P0, PT, R0, R35, PT ;  /* 0x000000230000720c */ /* 0x000fe20003f04070 */
[----:B------:R-:W-:Y:S01]  /*c1e0*/  VIADD R42, R6, 0x101 ;  /* 0x00000101062a7836 */ /* 0x000fe20000000000 */
[----:B------:R-:W-:Y:S01]  /*c1f0*/  ISETP.GT.U32.AND P1, PT, R0, R39, PT ;  /* 0x000000270000720c */ /* 0x000fe20003f24070 */
[----:B-1----:R-:W-:Y:S01]  /*c200*/  IMAD.MOV.U32 R9, RZ, RZ, R36 ;  /* 0x000000ffff097224 */ /* 0x002fe200078e0024 */
[----:B------:R-:W-:Y:S01]  /*c210*/  IADD3 R43, -R43, RZ, RZ ;  /* 0x000000ff2b2b7210 */ /* 0x000fe20007ffe1ff */
[----:B------:R-:W-:Y:S01]  /*c220*/  VIADD R4, R6, 0x103 ;  /* 0x0000010306047836 */ /* 0x000fe20000000000 */
[----:B------:R-:W-:Y:S01]  /*c230*/  IABS R41, R38 ;  /* 0x0000002600297213 */ /* 0x000fe20000000000 */
[----:B------:R-:W-:Y:S01]  /*c240*/  @!P6 IMAD.MOV R9, RZ, RZ, -R9 ;  /* 0x000000ffff09e224 */ /* 0x000fe200078e0a09 */
[C---:B------:R-:W-:Y:S01]  /*c250*/  ISETP.GT.U32.AND P6, PT, R0.reuse, R11, PT ;  /* 0x0000000b0000720c */ /* 0x040fe20003fc4070 */
[----:B------:R-:W-:Y:S01]  /*c260*/  IMAD R5, R0, R43, R5 ;  /* 0x0000002b00057224 */ /* 0x000fe200078e0205 */
[----:B------:R-:W-:Y:S01]  /*c270*/  IABS R37, R42 ;  /* 0x0000002a00257213 */ /* 0x000fe20000000000 */
[----:B------:R-:W-:Y:S01]  /*c280*/  VIADD R43, R6, 0x10c ;  /* 0x0000010c062b7836 */ /* 0x000fe20000000000 */
[----:B------:R-:W-:Y:S01]  /*c290*/  IABS R36, R4 ;  /* 0x0000000400247213 */ /* 0x000fe20000000000 */
[----:B------:R-:W-:Y:S01]  /*c2a0*/  @!P0 IMAD.IADD R35, R35, 0x1, -R0 ;  /* 0x0000000123238824 */ /* 0x000fe200078e0a00 */
[----:B------:R-:W-:Y:S01]  /*c2b0*/  ISETP.GE.AND P0, PT, R42, RZ, PT ;  /* 0x000000ff2a00720c */ /* 0x000fe20003f06270 */
[----:B------:R-:W-:Y:S01]  /*c2c0*/  IMAD.HI.U32 R42, R3, R41, RZ ;  /* 0x00000029032a7227 */ /* 0x000fe200078e00ff */
[----:B------:R-:W-:Y:S01]  /*c2d0*/  @!P1 IADD3 R39, R39, -R0, RZ ;  /* 0x8000000027279210 */ /* 0x000fe20007ffe0ff */
[----:B------:R1:W-:Y:S01]  /*c2e0*/  STL [R1+0x544], R9 ;  /* 0x0005440901007387 */ /* 0x0003e20000100800 */
[----:B------:R-:W-:Y:S01]  /*c2f0*/  ISETP.GT.U32.AND P1, PT, R0, R5, PT ;  /* 0x000000050000720c */ /* 0x000fe20003f24070 */
[----:B------:R-:W-:Y:S01]  /*c300*/  IMAD.HI.U32 R40, R3, R37, RZ ;  /* 0x0000002503287227 */ /* 0x000fe200078e00ff */
[----:B------:R-:W-:-:S03]  /*c310*/  IADD3 R42, -R42, RZ, RZ ;  /* 0x000000ff2a2a7210 */ /* 0x000fc60007ffe1ff */
[----:B------:R-:W-:Y:S02]  /*c320*/  @!P6 IMAD.IADD R11, R11, 0x1, -R0 ;  /* 0x000000010b0be824 */ /* 0x000fe400078e0a00 */
[----:B------:R-:W-:Y:S02]  /*c330*/  IMAD.MOV R40, RZ, RZ, -R40 ;  /* 0x000000ffff287224 */ /* 0x000fe400078e0a28 */
[C---:B------:R-:W-:Y:S01]  /*c340*/  IMAD R41, R0.reuse, R42, R41 ;  /* 0x0000002a00297224 */ /* 0x040fe200078e0229 */
[C---:B------:R-:W-:Y:S01]  /*c350*/  ISETP.GT.U32.AND P6, PT, R0.reuse, R11, PT ;  /* 0x0000000b0000720c */ /* 0x040fe20003fc4070 */
[----:B------:R-:W-:Y:S02]  /*c360*/  IMAD R40, R0, R40, R37 ;  /* 0x0000002800287224 */ /* 0x000fe400078e0225 */
[----:B------:R-:W-:Y:S02]  /*c370*/  @!P1 IMAD.IADD R5, R5, 0x1, -R0 ;  /* 0x0000000105059824 */ /* 0x000fe400078e0a00 */
[----:B------:R-:W-:-:S03]  /*c380*/  IMAD.HI.U32 R37, R3, R36, RZ ;  /* 0x0000002403257227 */ /* 0x000fc600078e00ff */
[C---:B------:R-:W-:Y:S01]  /*c390*/  ISETP.GT.U32.AND P1, PT, R0.reuse, R5, PT ;  /* 0x000000050000720c */ /* 0x040fe20003f24070 */
[----:B------:R-:W-:Y:S01]  /*c3a0*/  IMAD.MOV.U32 R12, RZ, RZ, R35 ;  /* 0x000000ffff0c7224 */ /* 0x000fe200078e0023 */
[----:B------:R-:W-:Y:S01]  /*c3b0*/  IADD3 R37, -R37, RZ, RZ ;  /* 0x000000ff25257210 */ /* 0x000fe20007ffe1ff */
[----:B-1----:R-:W-:Y:S02]  /*c3c0*/  IMAD.MOV.U32 R9, RZ, RZ, R39 ;  /* 0x000000ffff097224 */ /* 0x002fe400078e0027 */
[----:B------:R-:W-:Y:S01]  /*c3d0*/  @!P6 IMAD.IADD R11, R11, 0x1, -R0 ;  /* 0x000000010b0be824 */ /* 0x000fe200078e0a00 */
[C---:B------:R-:W-:Y:S01]  /*c3e0*/  ISETP.GT.U32.AND P6, PT, R0.reuse, R41, PT ;  /* 0x000000290000720c */ /* 0x040fe20003fc4070 */
[----:B------:R-:W-:Y:S01]  /*c3f0*/  @!P4 IMAD.MOV R12, RZ, RZ, -R12 ;  /* 0x000000ffff0cc224 */ /* 0x000fe200078e0a0c */
[----:B------:R-:W-:Y:S01]  /*c400*/  ISETP.GT.U32.AND P4, PT, R0, R40, PT ;  /* 0x000000280000720c */ /* 0x000fe20003f84070 */
[----:B------:R-:W-:Y:S01]  /*c410*/  @!P3 IMAD.MOV R9, RZ, RZ, -R9 ;  /* 0x000000ffff09b224 */ /* 0x000fe200078e0a09 */
[----:B------:R-:W-:Y:S01]  /*c420*/  ISETP.GE.AND P3, PT, R38, RZ, PT ;  /* 0x000000ff2600720c */ /* 0x000fe20003f66270 */
[----:B------:R-:W-:Y:S01]  /*c430*/  IMAD R37, R0, R37, R36 ;  /* 0x0000002500257224 */ /* 0x000fe200078e0224 */
[C---:B------:R-:W-:Y:S01]  /*c440*/  IADD3 R36, R6.reuse, 0x104, RZ ;  /* 0x0000010406247810 */ /* 0x040fe20007ffe0ff */
[----:B------:R-:W-:Y:S01]  /*c450*/  STL [R1+0x53c], R12 ;  /* 0x00053c0c01007387 */ /* 0x000fe20000100800 */
[----:B------:R-:W-:Y:S01]  /*c460*/  @!P1 IADD3 R5, R5, -R0, RZ ;  /* 0x8000000005059210 */ /* 0x000fe20007ffe0ff */
[----:B------:R-:W-:Y:S01]  /*c470*/  VIADD R35, R6, 0x105 ;  /* 0x0000010506237836 */ /* 0x000fe20000000000 */
[----:B------:R-:W-:Y:S01]  /*c480*/  ISETP.GT.U32.AND P1, PT, R0, R37, PT ;  /* 0x000000250000720c */ /* 0x000fe20003f24070 */
[----:B------:R1:W-:Y:S01]  /*c490*/  STL [R1+0x538], R9 ;  /* 0x0005380901007387 */ /* 0x0003e20000100800 */
[----:B------:R-:W-:Y:S01]  /*c4a0*/  IABS R38, R36 ;  /* 0x0000002400267213 */ /* 0x000fe20000000000 */
[----:B------:R-:W-:-:S02]  /*c4b0*/  @!P6 IMAD.IADD R41, R41, 0x1, -R0 ;  /* 0x000000012929e824 */ /* 0x000fc400078e0a00 */
[----:B------:R-:W-:-:S03]  /*c4c0*/  @!P4 IADD3 R40, R40, -R0, RZ ;  /* 0x800000002828c210 */ /* 0x000fc60007ffe0ff */
[C---:B------:R-:W-:Y:S02]  /*c4d0*/  ISETP.GT.U32.AND P6, PT, R0.reuse, R41, PT ;  /* 0x000000290000720c */ /* 0x040fe40003fc4070 */
[----:B------:R-:W-:Y:S01]  /*c4e0*/  ISETP.GT.U32.AND P4, PT, R0, R40, PT ;  /* 0x000000280000720c */ /* 0x000fe20003f84070 */
[----:B-1----:R-:W-:Y:S01]  /*c4f0*/  IMAD.MOV.U32 R9, RZ, RZ, R11 ;  /* 0x000000ffff097224 */ /* 0x002fe200078e000b */
[----:B------:R-:W-:Y:S02]  /*c500*/  IABS R11, R35 ;  /* 0x00000023000b7213 */ /* 0x000fe40000000000 */
[----:B------:R-:W-:Y:S01]  /*c510*/  @!P1 IADD3 R37, R37, -R0, RZ ;  /* 0x8000000025259210 */ /* 0x000fe20007ffe0ff */
[----:B------:R-:W-:Y:S01]  /*c520*/  @!P2 IMAD.MOV R9, RZ, RZ, -R9 ;  /* 0x000000ffff09a224 */ /* 0x000fe200078e0a09 */
[----:B------:R-:W-:Y:S01]  /*c530*/  ISETP.GE.AND P2, PT, R4, RZ, PT ;  /* 0x000000ff0400720c */ /* 0x000fe20003f46270 */
[----:B------:R-:W-:Y:S01]  /*c540*/  IMAD.HI.U32 R4, R3, R38, RZ ;  /* 0x0000002603047227 */ /* 0x000fe200078e00ff */
[----:B------:R-:W-:-:S02]  /*c550*/  ISETP.GT.U32.AND P1, PT, R0, R37, PT ;  /* 0x000000250000720c */ /* 0x000fc40003f24070 */
[----:B------:R1:W-:Y:S01]  /*c560*/  STL [R1+0x514], R9 ;  /* 0x0005140901007387 */ /* 0x0003e20000100800 */
[--C-:B------:R-:W-:Y:S01]  /*c570*/  @!P6 IMAD.IADD R41, R41, 0x1, -R0.reuse ;  /* 0x000000012929e824 */ /* 0x100fe200078e0a00 */
[----:B------:R-:W-:Y:S01]  /*c580*/  IADD3 R4, -R4, RZ, RZ ;  /* 0x000000ff04047210 */ /* 0x000fe20007ffe1ff */
[----:B------:R-:W-:Y:S01]  /*c590*/  @!P4 IMAD.IADD R40, R40, 0x1, -R0 ;  /* 0x000000012828c824 */ /* 0x000fe200078e0a00 */
[----:B------:R-:W-:Y:S02]  /*c5a0*/  ISETP.GE.AND P4, PT, R35, RZ, PT ;  /* 0x000000ff2300720c */ /* 0x000fe40003f86270 */
[----:B------:R-:W-:Y:S01]  /*c5b0*/  IADD3 R35, R6, 0x107, RZ ;  /* 0x0000010706237810 */ /* 0x000fe20007ffe0ff */
[----:B-1----:R-:W-:Y:S02]  /*c5c0*/  IMAD.MOV.U32 R9, RZ, RZ, R5 ;  /* 0x000000ffff097224 */ /* 0x002fe400078e0005 */
[----:B------:R-:W-:-:S04]  /*c5d0*/  IMAD.HI.U32 R5, R3, R11, RZ ;  /* 0x0000000b03057227 */ /* 0x000fc800078e00ff */
[----:B------:R-:W-:Y:S01]  /*c5e0*/  @!P5 IMAD.MOV R9, RZ, RZ, -R9 ;  /* 0x000000ffff09d224 */ /* 0x000fe200078e0a09 */
[----:B------:R-:W-:Y:S01]  /*c5f0*/  ISETP.GE.AND P5, PT, R36, RZ, PT ;  /* 0x000000ff2400720c */ /* 0x000fe20003fa6270 */
[C---:B------:R-:W-:Y:S01]  /*c600*/  IMAD R36, R0.reuse, R4, R38 ;  /* 0x0000000400247224 */ /* 0x040fe200078e0226 */
[----:B------:R-:W-:Y:S01]  /*c610*/  IADD3 R5, -R5, RZ, RZ ;  /* 0x000000ff05057210 */ /* 0x000fe20007ffe1ff */
[----:B------:R-:W-:Y:S01]  /*c620*/  IMAD.MOV.U32 R4, RZ, RZ, R41 ;  /* 0x000000ffff047224 */ /* 0x000fe200078e0029 */
[----:B------:R1:W-:Y:S01]  /*c630*/  STL [R1+0x51c], R9 ;  /* 0x00051c0901007387 */ /* 0x0003e20000100800 */
[----:B------:R-:W-:Y:S01]  /*c640*/  @!P1 IMAD.IADD R37, R37, 0x1, -R0 ;  /* 0x0000000125259824 */ /* 0x000fe200078e0a00 */
[C---:B------:R-:W-:Y:S01]  /*c650*/  ISETP.GT.U32.AND P6, PT, R0.reuse, R36, PT ;  /* 0x000000240000720c */ /* 0x040fe20003fc4070 */
[----:B------:R-:W-:Y:S01]  /*c660*/  IMAD R11, R0, R5, R11 ;  /* 0x00000005000b7224 */ /* 0x000fe200078e020b */
[----:B------:R-:W-:Y:S01]  /*c670*/  @!P3 IADD3 R4, -R4, RZ, RZ ;  /* 0x000000ff0404b210 */ /* 0x000fe20007ffe1ff */
[----:B------:R-:W-:Y:S01]  /*c680*/  VIADD R5, R6, 0x108 ;  /* 0x0000010806057836 */ /* 0x000fe20000000000 */
[----:B------:R-:W-:-:S02]  /*c690*/  ISETP.GE.AND P3, PT, R35, RZ, PT ;  /* 0x000000ff2300720c */ /* 0x000fc40003f66270 */
[----:B------:R-:W-:Y:S01]  /*c6a0*/  ISETP.GT.U32.AND P1, PT, R0, R11, PT ;  /* 0x0000000b0000720c */ /* 0x000fe20003f24070 */
[----:B-1----:R-:W-:Y:S01]  /*c6b0*/  IMAD.MOV.U32 R9, RZ, RZ, R40 ;  /* 0x000000ffff097224 */ /* 0x002fe200078e0028 */
[----:B------:R-:W-:Y:S02]  /*c6c0*/  IABS R41, R5 ;  /* 0x0000000500297213 */ /* 0x000fe40000000000 */
[----:B------:R-:W-:Y:S01]  /*c6d0*/  IABS R35, R35 ;  /* 0x0000002300237213 */ /* 0x000fe20000000000 */
[----:B------:R-:W-:Y:S01]  /*c6e0*/  @!P0 IMAD.MOV R9, RZ, RZ, -R9 ;  /* 0x000000ffff098224 */ /* 0x000fe200078e0a09 */
[----:B------:R-:W-:Y:S01]  /*c6f0*/  ISETP.GE.AND P0, PT, R46, RZ, PT ;  /* 0x000000ff2e00720c */ /* 0x000fe20003f06270 */
[----:B------:R-:W-:Y:S01]  /*c700*/  @!P6 IMAD.IADD R36, R36, 0x1, -R0 ;  /* 0x000000012424e824 */ /* 0x000fe200078e0a00 */
[----:B------:R-:W-:Y:S02]  /*c710*/  IABS R46, R46 ;  /* 0x0000002e002e7213 */ /* 0x000fe40000000000 */
[----:B------:R1:W-:Y:S02]  /*c720*/  STL [R1+0x520], R9 ;  /* 0x0005200901007387 */ /* 0x0003e40000100800 */
[----:B------:R-:W-:-:S02]  /*c730*/  ISETP.GT.U32.AND P6, PT, R0, R36, PT ;  /* 0x000000240000720c */ /* 0x000fc40003fc4070 */
[----:B------:R2:W-:Y:S01]  /*c740*/  STL [R1+0x530], R4 ;  /* 0x0005300401007387 */ /* 0x0005e20000100800 */
[----:B------:R-:W-:-:S04]  /*c750*/  @!P1 IADD3 R11, R11, -R0, RZ ;  /* 0x800000000b0b9210 */ /* 0x000fc80007ffe0ff */
[----:B------:R-:W-:Y:S02]  /*c760*/  ISETP.GT.U32.AND P1, PT, R0, R11, PT ;  /* 0x0000000b0000720c */ /* 0x000fe40003f24070 */
[----:B-1----:R-:W-:Y:S01]  /*c770*/  MOV R9, R37 ;  /* 0x0000002500097202 */ /* 0x002fe20000000f00 */
[----:B------:R-:W-:-:S04]  /*c780*/  IMAD.HI.U32 R37, R3, R35, RZ ;  /* 0x0000002303257227 */ /* 0x000fc800078e00ff */
[----:B--2---:R-:W-:-:S04]  /*c790*/  IMAD.HI.U32 R4, R3, R46, RZ ;  /* 0x0000002e03047227 */ /* 0x004fc800078e00ff */
[----:B------:R-:W-:Y:S02]  /*c7a0*/  IMAD.MOV R4, RZ, RZ, -R4 ;  /* 0x000000ffff047224 */ /* 0x000fe400078e0a04 */
[----:B------:R-:W-:Y:S01]  /*c7b0*/  @!P2 IMAD.MOV R9, RZ, RZ, -R9 ;  /* 0x000000ffff09a224 */ /* 0x000fe200078e0a09 */
[----:B------:R-:W-:Y:S01]  /*c7c0*/  ISETP.GE.AND P2, PT, R5, RZ, PT ;  /* 0x000000ff0500720c */ /* 0x000fe20003f46270 */
[----:B------:R-:W-:Y:S01]  /*c7d0*/  IMAD.HI.U32 R5, R3, R41, RZ ;  /* 0x0000002903057227 */ /* 0x000fe200078e00ff */
[----:B------:R-:W-:Y:S02]  /*c7e0*/  @!P1 IADD3 R11, R11, -R0, RZ ;  /* 0x800000000b0b9210 */ /* 0x000fe40007ffe0ff */
[----:B------:R1:W-:Y:S01]  /*c7f0*/  STL [R1+0x52c], R9 ;  /* 0x00052c0901007387 */ /* 0x0003e20000100800 */
[----:B------:R-:W-:Y:S01]  /*c800*/  IMAD R46, R0, R4, R46 ;  /* 0x00000004002e7224 */ /* 0x000fe200078e022e */
[----:B------:R-:W-:Y:S01]  /*c810*/  IADD3 R5, -R5, RZ, RZ ;  /* 0x000000ff05057210 */ /* 0x000fe20007ffe1ff */
[----:B------:R-:W-:-:S02]  /*c820*/  IMAD.MOV R37, RZ, RZ, -R37 ;  /* 0x000000ffff257224 */ /* 0x000fc400078e0a25 */
[----:B------:R-:W-:Y:S01]  /*c830*/  @!P6 IMAD.IADD R36, R36, 0x1, -R0 ;  /* 0x000000012424e824 */ /* 0x000fe200078e0a00 */
[----:B------:R-:W-:Y:S01]  /*c840*/  ISETP.GT.U32.AND P6, PT, R0, R46, PT ;  /* 0x0000002e0000720c */ /* 0x000fe20003fc4070 */
[----:B------:R-:W-:Y:S01]  /*c850*/  IMAD.HI.U32 R4, R3, R45, RZ ;  /* 0x0000002d03047227 */ /* 0x000fe200078e00ff */
[----:B-1----:R-:W-:-:S03]  /*c860*/  IADD3 R9, R6, 0x1ff, RZ ;  /* 0x000001ff06097810 */ /* 0x002fc60007ffe0ff */
[C---:B------:R-:W-:Y:S02]  /*c870*/  IMAD R35, R0.reuse, R37, R35 ;  /* 0x0000002500237224 */ /* 0x040fe400078e0223 */
[----:B------:R-:W-:Y:S02]  /*c880*/  IMAD.MOV.U32 R12, RZ, RZ, R36 ;  /* 0x000000ffff0c7224 */ /* 0x000fe400078e0024 */
[C---:B------:R-:W-:Y:S01]  /*c890*/  IMAD R41, R0.reuse, R5, R41 ;  /* 0x0000000500297224 */ /* 0x040fe200078e0229 */
[----:B------:R-:W-:Y:S01]  /*c8a0*/  STL [R1+0x2d90], R9 ;  /* 0x002d900901007387 */ /* 0x000fe20000100800 */
[----:B------:R-:W-:Y:S01]  /*c8b0*/  IMAD.MOV R4, RZ, RZ, -R4 ;  /* 0x000000ffff047224 */ /* 0x000fe200078e0a04 */
[----:B------:R-:W-:Y:S01]  /*c8c0*/  IABS R5, R9 ;  /* 0x0000000900057213 */ /* 0x000fe20000000000 */
[----:B------:R-:W-:Y:S01]  /*c8d0*/  @!P5 IMAD.MOV R12, RZ, RZ, -R12 ;  /* 0x000000ffff0cd224 */ /* 0x000fe200078e0a0c */
[C---:B------:R-:W-:Y:S01]  /*c8e0*/  ISETP.GT.U32.AND P5, PT, R0.reuse, R35, PT ;  /* 0x000000230000720c */ /* 0x040fe20003fa4070 */
[C---:B------:R-:W-:Y:S01]  /*c8f0*/  IMAD R45, R0.reuse, R4, R45 ;  /* 0x00000004002d7224 */ /* 0x040fe200078e022d */
[----:B------:R-:W-:Y:S01]  /*c900*/  ISETP.GT.U32.AND P1, PT, R0, R41, PT ;  /* 0x000000290000720c */ /* 0x000fe20003f24070 */
[----:B------:R-:W-:Y:S01]  /*c910*/  @!P6 IMAD.IADD R46, R46, 0x1, -R0 ;  /* 0x000000012e2ee824 */ /* 0x000fe200078e0a00 */
[----:B------:R1:W-:Y:S01]  /*c920*/  STL [R1+0x524], R12 ;  /* 0x0005240c01007387 */ /* 0x0003e20000100800 */
[----:B------:R-:W-:Y:S01]  /*c930*/  VIADD R37, R6, 0x10a ;  /* 0x0000010a06257836 */ /* 0x000fe20000000000 */
[----:B------:R-:W-:Y:S01]  /*c940*/  ISETP.GT.U32.AND P6, PT, R0, R45, PT ;  /* 0x0000002d0000720c */ /* 0x000fe20003fc4070 */
[----:B------:R-:W-:-:S03]  /*c950*/  VIADD R4, R6, 0x10b ;  /* 0x0000010b06047836 */ /* 0x000fc60000000000 */
[----:B------:R-:W-:Y:S02]  /*c960*/  IABS R36, R37 ;  /* 0x0000002500247213 */ /* 0x000fe40000000000 */
[----:B------:R-:W-:Y:S01]  /*c970*/  IABS R39, R4 ;  /* 0x0000000400277213 */ /* 0x000fe20000000000 */
[----:B------:R-:W-:Y:S01]  /*c980*/  @!P5 IMAD.IADD R35, R35, 0x1, -R0 ;  /* 0x000000012323d824 */ /* 0x000fe200078e0a00 */
[----:B-1----:R-:W-:Y:S01]  /*c990*/  MOV R12, R11 ;  /* 0x0000000b000c7202 */ /* 0x002fe20000000f00 */
[----:B------:R-:W-:Y:S01]  /*c9a0*/  IMAD.HI.U32 R11, R3, R5, RZ ;  /* 0x00000005030b7227 */ /* 0x000fe200078e00ff */
[C---:B------:R-:W-:Y:S02]  /*c9b0*/  ISETP.GT.U32.AND P5, PT, R0.reuse, R46, PT ;  /* 0x0000002e0000720c */ /* 0x040fe40003fa4070 */
[----:B------:R-:W-:Y:S01]  /*c9c0*/  @!P1 IADD3 R41, R41, -R0, RZ ;  /* 0x8000000029299210 */ /* 0x000fe20007ffe0ff */
[----:B------:R-:W-:Y:S01]  /*c9d0*/  @!P4 IMAD.MOV R12, RZ, RZ, -R12 ;  /* 0x000000ffff0cc224 */ /* 0x000fe200078e0a0c */
[C---:B------:R-:W-:Y:S01]  /*c9e0*/  ISETP.GT.U32.AND P4, PT, R0.reuse, R35, PT ;  /* 0x000000230000720c */ /* 0x040fe20003f84070 */
[----:B------:R-:W-:Y:S01]  /*c9f0*/  @!P6 IMAD.IADD R45, R45, 0x1, -R0 ;  /* 0x000000012d2de824 */ /* 0x000fe200078e0a00 */
[C---:B------:R-:W-:Y:S01]  /*ca00*/  ISETP.GT.U32.AND P1, PT, R0.reuse, R41, PT ;  /* 0x000000290000720c */ /* 0x040fe20003f24070 */
[----:B------:R-:W-:Y:S01]  /*ca10*/  IMAD.MOV R11, RZ, RZ, -R11 ;  /* 0x000000ffff0b7224 */ /* 0x000fe200078e0a0b */
[----:B------:R1:W-:Y:S01]  /*ca20*/  STL [R1+0x528], R12 ;  /* 0x0005280c01007387 */ /* 0x0003e20000100800 */
[----:B------:R-:W-:Y:S01]  /*ca30*/  IMAD.HI.U32 R38, R3, R36, RZ ;  /* 0x0000002403267227 */ /* 0x000fe200078e00ff */
[----:B------:R-:W-:-:S03]  /*ca40*/  ISETP.GT.U32.AND P6, PT, R0, R45, PT ;  /* 0x0000002d0000720c */ /* 0x000fc60003fc4070 */
[----:B------:R-:W-:Y:S01]  /*ca50*/  @!P5 IADD3 R46, R46, -R0, RZ ;  /* 0x800000002e2ed210 */ /* 0x000fe20007ffe0ff */
[C---:B------:R-:W-:Y:S01]  /*ca60*/  IMAD R5, R0.reuse, R11, R5 ;  /* 0x0000000b00057224 */ /* 0x040fe200078e0205 */
[----:B------:R-:W-:Y:S01]  /*ca70*/  ISETP.GE.AND P5, PT, R37, RZ, PT ;  /* 0x000000ff2500720c */ /* 0x000fe20003fa6270 */
[----:B------:R-:W-:Y:S01]  /*ca80*/  IMAD.MOV R37, RZ, RZ, -R38 ;  /* 0x000000ffff257224 */ /* 0x000fe200078e0a26 */
[----:B------:R-:W-:Y:S01]  /*ca90*/  IABS R38, R43 ;  /* 0x0000002b00267213 */ /* 0x000fe20000000000 */
[--C-:B------:R-:W-:Y:S01]  /*caa0*/  @!P4 IMAD.IADD R35, R35, 0x1, -R0.reuse ;  /* 0x000000012323c824 */ /* 0x100fe200078e0a00 */
[----:B------:R-:W-:Y:S01]  /*cab0*/  ISETP.GT.U32.AND P4, PT, R0, R5, PT ;  /* 0x000000050000720c */ /* 0x000fe20003f84070 */
[----:B------:R-:W-:Y:S01]  /*cac0*/  @!P1 IMAD.IADD R41, R41, 0x1, -R0 ;  /* 0x0000000129299824 */ /* 0x000fe200078e0a00 */
[----:B------:R-:W-:Y:S01]  /*cad0*/  ISETP.GE.AND P1, PT, R4, RZ, PT ;  /* 0x000000ff0400720c */ /* 0x000fe20003f26270 */
[----:B------:R-:W-:Y:S01]  /*cae0*/  IMAD R4, R0, R37, R36 ;  /* 0x0000002500047224 */ /* 0x000fe200078e0224 */
[----:B------:R-:W-:Y:S01]  /*caf0*/  IADD3 R37, R6, 0x10e, RZ ;  /* 0x0000010e06257810 */ /* 0x000fe20007ffe0ff */
[----:B------:R-:W-:-:S02]  /*cb00*/  @!P6 IMAD.IADD R45, R45, 0x1, -R0 ;  /* 0x000000012d2de824 */ /* 0x000fc400078e0a00 */
[C---:B------:R-:W-:Y:S01]  /*cb10*/  IMAD.HI.U32 R11, R3.reuse, R39, RZ ;  /* 0x00000027030b7227 */ /* 0x040fe200078e00ff */
[----:B------:R-:W-:Y:S02]  /*cb20*/  ISETP.GT.U32.AND P6, PT, R0, R4, PT ;  /* 0x000000040000720c */ /* 0x000fe40003fc4070 */
[----:B------:R-:W-:Y:S01]  /*cb30*/  IABS R40, R37 ;  /* 0x0000002500287213 */ /* 0x000fe20000000000 */
[----:B------:R-:W-:Y:S01]  /*cb40*/  IMAD.HI.U32 R47, R3, R38, RZ ;  /* 0x00000026032f7227 */ /* 0x000fe200078e00ff */
[----:B------:R-:W-:-:S03]  /*cb50*/  IADD3 R11, -R11, RZ, RZ ;  /* 0x000000ff0b0b7210 */ /* 0x000fc60007ffe1ff */
[--C-:B------:R-:W-:Y:S01]  /*cb60*/  @!P4 IMAD.IADD R5, R5, 0x1, -R0.reuse ;  /* 0x000000010505c824 */ /* 0x100fe200078e0a00 */
[----:B------:R-:W-:Y:S01]  /*cb70*/  ISETP.GE.AND P4, PT, R6, RZ, PT ;  /* 0x000000ff0600720c */ /* 0x000fe20003f86270 */
[----:B------:R-:W-:Y:S01]  /*cb80*/  IMAD R39, R0, R11, R39 ;  /* 0x0000000b00277224 */ /* 0x000fe200078e0227 */
[----:B------:R-:W-:Y:S01]  /*cb90*/  IADD3 R11, R6, 0x10d, RZ ;  /* 0x0000010d060b7810 */ /* 0x000fe20007ffe0ff */
[----:B------:R-:W-:Y:S02]  /*cba0*/  IMAD.MOV.U32 R110, RZ, RZ, R45 ;  /* 0x000000ffff6e7224 */ /* 0x000fe400078e002d */
[----:B------:R-:W-:Y:S01]  /*cbb0*/  @!P6 IMAD.IADD R4, R4, 0x1, -R0 ;  /* 0x000000010404e824 */ /* 0x000fe200078e0a00 */
[----:B------:R-:W-:Y:S01]  /*cbc0*/  ISETP.GT.U32.AND P6, PT, R0, R5, PT ;  /* 0x000000050000720c */ /* 0x000fe20003fc4070 */
[----:B------:R-:W-:Y:S01]  /*cbd0*/  IMAD.MOV R47, RZ, RZ, -R47 ;  /* 0x000000ffff2f7224 */ /* 0x000fe200078e0a2f */
[----:B------:R-:W-:Y:S01]  /*cbe0*/  IABS R48, R11 ;  /* 0x0000000b00307213 */ /* 0x000fe20000000000 */
[----:B-1----:R-:W-:-:S02]  /*cbf0*/  IMAD.MOV.U32 R12, RZ, RZ, R46 ;  /* 0x000000ffff0c7224 */ /* 0x002fc400078e002e */
[C---:B------:R-:W-:Y:S01]  /*cc00*/  IMAD R38, R0.reuse, R47, R38 ;  /* 0x0000002f00267224 */ /* 0x040fe200078e0226 */
[----:B------:R-:W-:Y:S01]  /*cc10*/  MOV R46, R48 ;  /* 0x00000030002e7202 */ /* 0x000fe20000000f00 */
[----:B------:R-:W-:Y:S01]  /*cc20*/  @!P4 IMAD.MOV R110, RZ, RZ, -R110 ;  /* 0x000000ffff6ec224 */ /* 0x000fe200078e0a6e */
[----:B------:R-:W-:Y:S01]  /*cc30*/  ISETP.GT.U32.AND P4, PT, R0, R39, PT ;  /* 0x000000270000720c */ /* 0x000fe20003f84070 */
[----:B------:R-:W-:Y:S01]  /*cc40*/  VIADD R36, R6, 0x10f ;  /* 0x0000010f06247836 */ /* 0x000fe20000000000 */
[----:B------:R-:W-:Y:S01]  /*cc50*/  @!P0 IADD3 R12, -R12, RZ, RZ ;  /* 0x000000ff0c0c8210 */ /* 0x000fe20007ffe1ff */
[----:B------:R-:W-:Y:S01]  /*cc60*/  IMAD.HI.U32 R45, R3, R46, RZ ;  /* 0x0000002e032d7227 */ /* 0x000fe200078e00ff */
[C---:B------:R-:W-:Y:S02]  /*cc70*/  ISETP.GT.U32.AND P0, PT, R0.reuse, R4, PT ;  /* 0x000000040000720c */ /* 0x040fe40003f04070 */
[----:B------:R-:W-:Y:S01]  /*cc80*/  IABS R42, R36 ;  /* 0x00000024002a7213 */ /* 0x000fe20000000000 */
[----:B------:R-:W-:Y:S01]  /*cc90*/  @!P6 IMAD.IADD R5, R5, 0x1, -R0 ;  /* 0x000000010505e824 */ /* 0x000fe200078e0a00 */
[----:B------:R-:W-:Y:S01]  /*cca0*/  ISETP.GT.U32.AND P6, PT, R0, R38, PT ;  /* 0x000000260000720c */ /* 0x000fe20003fc4070 */
[----:B------:R1:W-:Y:S01]  /*ccb0*/  STL [R1+0x518], R12 ;  /* 0x0005180c01007387 */ /* 0x0003e20000100800 */
[----:B------:R-:W-:Y:S01]  /*ccc0*/  IADD3 R45, -R45, RZ, RZ ;  /* 0x000000ff2d2d7210 */ /* 0x000fe20007ffe1ff */
[----:B------:R-:W-:-:S04]  /*ccd0*/  IMAD.HI.U32 R47, R3, R42, RZ ;  /* 0x0000002a032f7227 */ /* 0x000fc800078e00ff */
[----:B------:R-:W-:Y:S01]  /*cce0*/  @!P4 IMAD.IADD R39, R39, 0x1, -R0 ;  /* 0x000000012727c824 */ /* 0x000fe200078e0a00 */
[----:B------:R-:W-:Y:S01]  /*ccf0*/  ISETP.GE.AND P4, PT, R9, RZ, PT ;  /* 0x000000ff0900720c */ /* 0x000fe20003f86270 */
[----:B------:R-:W-:Y:S01]  /*cd00*/  IMAD.MOV.U32 R9, RZ, RZ, R41 ;  /* 0x000000ffff097224 */ /* 0x000fe200078e0029 */
[----:B------:R-:W-:Y:S01]  /*cd10*/  IADD3 R47, -R47, RZ, RZ ;  /* 0x000000ff2f2f7210 */ /* 0x000fe20007ffe1ff */
[----:B-1----:R-:W-:Y:S02]  /*cd20*/  IMAD.MOV.U32 R12, RZ, RZ, R35 ;  /* 0x000000ffff0c7224 */ /* 0x002fe400078e0023 */
[----:B------:R-:W-:Y:S01]  /*cd30*/  @!P6 IADD3 R38, R38, -R0, RZ ;  /* 0x800000002626e210 */ /* 0x000fe20007ffe0ff */
[----:B------:R-:W-:Y:S01]  /*cd40*/  IMAD.HI.U32 R48, R3, R40, RZ ;  /* 0x0000002803307227 */ /* 0x000fe200078e00ff */
[C---:B------:R-:W-:Y:S02]  /*cd50*/  ISETP.GT.U32.AND P6, PT, R0.reuse, R39, PT ;  /* 0x000000270000720c */ /* 0x040fe40003fc4070 */
[----:B------:R-:W-:Y:S01]  /*cd60*/  @!P2 IADD3 R9, -R9, RZ, RZ ;  /* 0x000000ff0909a210 */ /* 0x000fe20007ffe1ff */
[----:B------:R-:W-:Y:S01]  /*cd70*/  @!P3 IMAD.MOV R12, RZ, RZ, -R12 ;  /* 0x000000ffff0cb224 */ /* 0x000fe200078e0a0c */
[----:B------:R-:W-:Y:S01]  /*cd80*/  ISETP.GT.U32.AND P2, PT, R0, R38, PT ;  /* 0x000000260000720c */ /* 0x000fe20003f44070 */
[----:B------:R-:W-:Y:S01]  /*cd90*/  @!P0 IMAD.IADD R4, R4, 0x1, -R0 ;  /* 0x0000000104048824 */ /* 0x000fe200078e0a00 */
[----:B------:R-:W-:Y:S01]  /*cda0*/  ISETP.GE.AND P0, PT, R43, RZ, PT ;  /* 0x000000ff2b00720c */ /* 0x000fe20003f06270 */
[----:B------:R-:W-:Y:S01]  /*cdb0*/  IMAD.MOV R48, RZ, RZ, -R48 ;  /* 0x000000ffff307224 */ /* 0x000fe200078e0a30 */
[----:B------:R-:W-:Y:S01]  /*cdc0*/  STL [R1+0x510], R12 ;  /* 0x0005100c01007387 */ /* 0x000fe20000100800 */
[----:B------:R-:W-:Y:S01]  /*cdd0*/  IMAD R45, R0, R45, R46 ;  /* 0x0000002d002d7224 */ /* 0x000fe200078e022e */
[----:B------:R-:W-:Y:S01]  /*cde0*/  IADD3 R43, R6, 0x111, RZ ;  /* 0x00000111062b7810 */ /* 0x000fe20007ffe0ff */
[C---:B------:R-:W-:Y:S01]  /*cdf0*/  IMAD R40, R0.reuse, R48, R40 ;  /* 0x0000003000287224 */ /* 0x040fe200078e0228 */
[----:B------:R1:W-:Y:S01]  /*ce00*/  STL [R1+0x50c], R9 ;  /* 0x00050c0901007387 */ /* 0x0003e20000100800 */
[C---:B------:R-:W-:Y:S01]  /*ce10*/  IMAD R47, R0.reuse, R47, R42 ;  /* 0x0000002f002f7224 */ /* 0x040fe200078e022a */
[----:B------:R-:W-:Y:S01]  /*ce20*/  ISETP.GT.U32.AND P3, PT, R0, R45, PT ;  /* 0x0000002d0000720c */ /* 0x000fe20003f64070 */
[----:B------:R-:W-:Y:S01]  /*ce30*/  VIADD R42, R6, 0x110 ;  /* 0x00000110062a7836 */ /* 0x000fe20000000000 */
[----:B------:R-:W-:Y:S01]  /*ce40*/  IABS R41, R43 ;  /* 0x0000002b00297213 */ /* 0x000fe20000000000 */
[----:B------:R-:W-:Y:S01]  /*ce50*/  @!P4 IMAD.MOV R5, RZ, RZ, -R5 ;  /* 0x000000ffff05c224 */ /* 0x000fe200078e0a05 */
[C---:B------:R-:W-:Y:S01]  /*ce60*/  ISETP.GT.U32.AND P4, PT, R0.reuse, R40, PT ;  /* 0x000000280000720c */ /* 0x040fe20003f84070 */
[----:B------:R-:W-:Y:S01]  /*ce70*/  @!P6 IMAD.IADD R39, R39, 0x1, -R0 ;  /* 0x000000012727e824 */ /* 0x000fe200078e0a00 */
[----:B------:R-:W-:Y:S01]  /*ce80*/  IABS R35, R42 ;  /* 0x0000002a00237213 */ /* 0x000fe20000000000 */
[----:B-1----:R-:W-:Y:S01]  /*ce90*/  IMAD.MOV.U32 R9, RZ, RZ, R4 ;  /* 0x000000ffff097224 */ /* 0x002fe200078e0004 */
[----:B------:R1:W-:Y:S01]  /*cea0*/  STL [R1+0x508], R5 ;  /* 0x0005080501007387 */ /* 0x0003e20000100800 */
[----:B------:R-:W-:-:S02]  /*ceb0*/  ISETP.GT.U32.AND P6, PT, R0, R47, PT ;  /* 0x0000002f0000720c */ /* 0x000fc40003fc4070 */
[----:B------:R-:W-:Y:S01]  /*cec0*/  IMAD.HI.U32 R4, R3, R35, RZ ;  /* 0x0000002303047227 */ /* 0x000fe200078e00ff */
[----:B------:R-:W-:Y:S02]  /*ced0*/  @!P2 IADD3 R38, R38, -R0, RZ ;  /* 0x800000002626a210 */ /* 0x000fe40007ffe0ff */
[----:B------:R-:W-:Y:S01]  /*cee0*/  @!P5 IADD3 R9, -R9, RZ, RZ ;  /* 0x000000ff0909d210 */ /* 0x000fe20007ffe1ff */
[----:B------:R-:W-:Y:S01]  /*cef0*/  @!P3 IMAD.IADD R45, R45, 0x1, -R0 ;  /* 0x000000012d2db824 */ /* 0x000fe200078e0a00 */
[----:B------:R-:W-:Y:S01]  /*cf00*/  ISETP.GE.AND P5, PT, R11, RZ, PT ;  /* 0x000000ff0b00720c */ /* 0x000fe20003fa6270 */
[----:B------:R-:W-:Y:S01]  /*cf10*/  IMAD.MOV R4, RZ, RZ, -R4 ;  /* 0x000000ffff047224 */ /* 0x000fe200078e0a04 */
[----:B------:R-:W-:Y:S01]  /*cf20*/  ISETP.GE.AND P3, PT, R36, RZ, PT ;  /* 0x000000ff2400720c */ /* 0x000fe20003f66270 */
[----:B------:R2:W-:Y:S01]  /*cf30*/  STL [R1+0x504], R9 ;  /* 0x0005040901007387 */ /* 0x0005e20000100800 */
[--C-:B------:R-:W-:Y:S01]  /*cf40*/  @!P4 IMAD.IADD R40, R40, 0x1, -R0.reuse ;  /* 0x000000012828c824 */ /* 0x100fe200078e0a00 */
[C---:B------:R-:W-:Y:S01]  /*cf50*/  ISETP.GT.U32.AND P4, PT, R0.reuse, R45, PT ;  /* 0x0000002d0000720c */ /* 0x040fe20003f84070 */
[----:B------:R-:W-:Y:S01]  /*cf60*/  IMAD R4, R0, R4, R35 ;  /* 0x0000000400047224 */ /* 0x000fe200078e0223 */
[----:B------:R-:W-:Y:S01]  /*cf70*/  IADD3 R11, R6, 0x113, RZ ;  /* 0x00000113060b7810 */ /* 0x000fe20007ffe0ff */
[----:B------:R-:W-:Y:S01]  /*cf80*/  @!P6 IMAD.IADD R47, R47, 0x1, -R0 ;  /* 0x000000012f2fe824 */ /* 0x000fe200078e0a00 */
[----:B------:R-:W-:Y:S01]  /*cf90*/  ISETP.GT.U32.AND P6, PT, R0, R40, PT ;  /* 0x000000280000720c */ /* 0x000fe20003fc4070 */
[----:B-1----:R-:W-:Y:S01]  /*cfa0*/  IMAD.HI.U32 R5, R3, R41, RZ ;  /* 0x0000002903057227 */ /* 0x002fe200078e00ff */
[----:B------:R-:W-:-:S02]  /*cfb0*/  ISETP.GE.AND P2, PT, R37, RZ, PT ;  /* 0x000000ff2500720c */ /* 0x000fc40003f46270 */
[----:B--2---:R-:W-:Y:S01]  /*cfc0*/  MOV R9, R39 ;  /* 0x0000002700097202 */ /* 0x004fe20000000f00 */
[----:B------:R-:W-:Y:S01]  /*cfd0*/  IMAD.MOV R36, RZ, RZ, -R5 ;  /* 0x000000ffff247224 */ /* 0x000fe200078e0a05 */
[----:B------:R-:W-:Y:S01]  /*cfe0*/  IABS R39, R11 ;  /* 0x0000000b00277213 */ /* 0x000fe20000000000 */
[----:B------:R-:W-:Y:S01]  /*cff0*/  VIADD R5, R6, 0x112 ;  /* 0x0000011206057836 */ /* 0x000fe20000000000 */
[----:B------:R-:W-:Y:S01]  /*d000*/  @!P1 IADD3 R9, -R9, RZ, RZ ;  /* 0x000000ff09099210 */ /* 0x000fe20007ffe1ff */
[----:B------:R-:W-:Y:S01]  /*d010*/  @!P4 IMAD.IADD R45, R45, 0x1, -R0 ;  /* 0x000000012d2dc824 */ /* 0x000fe200078e0a00 */
[C---:B------:R-:W-:Y:S01]  /*d020*/  ISETP.GT.U32.AND P1, PT, R0.reuse, R47, PT ;  /* 0x0000002f0000720c */ /* 0x040fe20003f24070 */
[----:B------:R-:W-:Y:S01]  /*d030*/  IMAD R36, R0, R36, R41 ;  /* 0x0000002400247224 */ /* 0x000fe200078e0229 */
[----:B------:R-:W-:Y:S01]  /*d040*/  IABS R35, R5 ;  /* 0x0000000500237213 */ /* 0x000fe20000000000 */
[----:B------:R1:W-:Y:S01]  /*d050*/  STL [R1+0x4fc], R9 ;  /* 0x0004fc0901007387 */ /* 0x0003e20000100800 */
[----:B------:R-:W-:Y:S01]  /*d060*/  @!P6 IADD3 R40, R40, -R0, RZ ;  /* 0x800000002828e210 */ /* 0x000fe20007ffe0ff */
[----:B------:R-:W-:Y:S01]  /*d070*/  IMAD.HI.U32 R41, R3, R39, RZ ;  /* 0x0000002703297227 */ /* 0x000fe200078e00ff */
[----:B------:R-:W-:-:S02]  /*d080*/  ISETP.GE.AND P4, PT, R42, RZ, PT ;  /* 0x000000ff2a00720c */ /* 0x000fc40003f86270 */
[----:B------:R-:W-:Y:S01]  /*d090*/  ISETP.GT.U32.AND P6, PT, R0, R36, PT ;  /* 0x000000240000720c */ /* 0x000fe20003fc4070 */
[----:B------:R-:W-:Y:S01]  /*d0a0*/  IMAD.HI.U32 R42, R3, R35, RZ ;  /* 0x00000023032a7227 */ /* 0x000fe200078e00ff */
[----:B------:R-:W-:-:S03]  /*d0b0*/  MOV R12, R40 ;  /* 0x00000028000c7202 */ /* 0x000fc60000000f00 */
[----:B-1----:R-:W-:Y:S02]  /*d0c0*/  IMAD.MOV.U32 R9, RZ, RZ, R38 ;  /* 0x000000ffff097224 */ /* 0x002fe400078e0026 */
[----:B------:R-:W-:Y:S02]  /*d0d0*/  VIADD R38, R6, 0x114 ;  /* 0x0000011406267836 */ /* 0x000fe40000000000 */
[----:B------:R-:W-:Y:S01]  /*d0e0*/  @!P0 IMAD.MOV R9, RZ, RZ, -R9 ;  /* 0x000000ffff098224 */ /* 0x000fe200078e0a09 */
[----:B------:R-:W-:Y:S01]  /*d0f0*/  ISETP.GT.U32.AND P0, PT, R0, R4, PT ;  /* 0x000000040000720c */ /* 0x000fe20003f04070 */
[----:B------:R-:W-:Y:S01]  /*d100*/  @!P1 IMAD.IADD R47, R47, 0x1, -R0 ;  /* 0x000000012f2f9824 */ /* 0x000fe200078e0a00 */
[----:B------:R-:W-:Y:S01]  /*d110*/  IABS R37, R38 ;  /* 0x0000002600257213 */ /* 0x000fe20000000000 */
[----:B------:R-:W-:Y:S01]  /*d120*/  IMAD.MOV R42, RZ, RZ, -R42 ;  /* 0x000000ffff2a7224 */ /* 0x000fe200078e0a2a */
[----:B------:R1:W-:Y:S01]  /*d130*/  STL [R1+0x4f8], R9 ;  /* 0x0004f80901007387 */ /* 0x0003e20000100800 */
[----:B------:R-:W-:Y:S01]  /*d140*/  @!P6 IMAD.IADD R36, R36, 0x1, -R0 ;  /* 0x000000012424e824 */ /* 0x000fe200078e0a00 */
[----:B------:R-:W-:Y:S01]  /*d150*/  ISETP.GE.AND P1, PT, R43, RZ, PT ;  /* 0x000000ff2b00720c */ /* 0x000fe20003f26270 */
[----:B------:R-:W-:-:S02]  /*d160*/  IMAD R35, R0, R42, R35 ;  /* 0x0000002a00237224 */ /* 0x000fc400078e0223 */
[----:B------:R-:W-:Y:S01]  /*d170*/  @!P2 IMAD.MOV R12, RZ, RZ, -R12 ;  /* 0x000000ffff0ca224 */ /* 0x000fe200078e0a0c */
[----:B------:R-:W-:Y:S01]  /*d180*/  ISETP.GT.U32.AND P6, PT, R0, R36, PT ;  /* 0x000000240000720c */ /* 0x000fe20003fc4070 */
[----:B------:R-:W-:Y:S01]  /*d190*/  VIADD R42, R6, 0x11b ;  /* 0x0000011b062a7836 */ /* 0x000fe20000000000 */
[----:B------:R-:W-:Y:S01]  /*d1a0*/  ISETP.GT.U32.AND P2, PT, R0, R35, PT ;  /* 0x000000230000720c */ /* 0x000fe20003f44070 */
[----:B-1----:R-:W-:Y:S01]  /*d1b0*/  IMAD.MOV.U32 R9, RZ, RZ, R45 ;  /* 0x000000ffff097224 */ /* 0x002fe200078e002d */
[----:B------:R-:W-:Y:S01]  /*d1c0*/  @!P0 IADD3 R4, R4, -R0, RZ ;  /* 0x8000000004048210 */ /* 0x000fe20007ffe0ff */
[----:B------:R-:W-:Y:S01]  /*d1d0*/  VIADD R45, R6, 0x11a ;  /* 0x0000011a062d7836 */ /* 0x000fe20000000000 */
[----:B------:R-:W-:Y:S01]  /*d1e0*/  ISETP.GE.AND P0, PT, R5, RZ, PT ;  /* 0x000000ff0500720c */ /* 0x000fe20003f06270 */
[----:B------:R-:W-:Y:S01]  /*d1f0*/  @!P5 IMAD.MOV R9, RZ, RZ, -R9 ;  /* 0x000000ffff09d224 */ /* 0x000fe200078e0a09 */
[----:B------:R-:W-:Y:S02]  /*d200*/  ISETP.GT.U32.AND P5, PT, R0, R4, PT ;  /* 0x000000040000720c */ /* 0x000fe40003fa4070 */
[----:B------:R-:W-:-:S02]  /*d210*/  IADD3 R5, -R41, RZ, RZ ;  /* 0x000000ff29057210 */ /* 0x000fc40007ffe1ff */
[----:B------:R1:W-:Y:S01]  /*d220*/  STL [R1+0x4f4], R9 ;  /* 0x0004f40901007387 */ /* 0x0003e20000100800 */
[----:B------:R-:W-:Y:S02]  /*d230*/  @!P6 IADD3 R36, R36, -R0, RZ ;  /* 0x800000002424e210 */ /* 0x000fe40007ffe0ff */
[----:B------:R-:W-:Y:S01]  /*d240*/  @!P2 IMAD.IADD R35, R35, 0x1, -R0 ;  /* 0x000000012323a824 */ /* 0x000fe200078e0a00 */
[----:B------:R-:W-:Y:S01]  /*d250*/  ISETP.GE.AND P6, PT, R38, RZ, PT ;  /* 0x000000ff2600720c */ /* 0x000fe20003fc6270 */
[C---:B------:R-:W-:Y:S01]  /*d260*/  IMAD R5, R0.reuse, R5, R39 ;  /* 0x0000000500057224 */ /* 0x040fe200078e0227 */
[----:B------:R2:W-:Y:S01]  /*d270*/  STL [R1+0x4ec], R12 ;  /* 0x0004ec0c01007387 */ /* 0x0005e20000100800 */
[----:B------:R-:W-:Y:S01]  /*d280*/  IMAD.HI.U32 R39, R3, R37, RZ ;  /* 0x0000002503277227 */ /* 0x000fe200078e00ff */
[----:B------:R-:W-:Y:S02]  /*d290*/  ISETP.GT.U32.AND P2, PT, R0, R35, PT ;  /* 0x000000230000720c */ /* 0x000fe40003f44070 */
[----:B------:R-:W-:Y:S01]  /*d2a0*/  IABS R43, R42 ;  /* 0x0000002a002b7213 */ /* 0x000fe20000000000 */
[----:B-1----:R-:W-:-:S02]  /*d2b0*/  IMAD.MOV.U32 R9, RZ, RZ, R47 ;  /* 0x000000ffff097224 */ /* 0x002fc400078e002f */
[--C-:B------:R-:W-:Y:S01]  /*d2c0*/  @!P5 IMAD.IADD R4, R4, 0x1, -R0.reuse ;  /* 0x000000010404d824 */ /* 0x100fe200078e0a00 */
[----:B------:R-:W-:Y:S01]  /*d2d0*/  ISETP.GT.U32.AND P5, PT, R0, R5, PT ;  /* 0x000000050000720c */ /* 0x000fe20003fa4070 */
[C---:B------:R-:W-:Y:S01]  /*d2e0*/  VIADD R38, R6.reuse, 0x116 ;  /* 0x0000011606267836 */ /* 0x040fe20000000000 */
[----:B------:R-:W-:Y:S02]  /*d2f0*/  @!P3 IADD3 R9, -R9, RZ, RZ ;  /* 0x000000ff0909b210 */ /* 0x000fe40007ffe1ff */
[----:B------:R-:W-:Y:S01]  /*d300*/  ISETP.GE.AND P3, PT, R11, RZ, PT ;  /* 0x000000ff0b00720c */ /* 0x000fe20003f66270 */
[----:B------:R-:W-:Y:S01]  /*d310*/  IMAD.MOV R11, RZ, RZ, -R39 ;  /* 0x000000ffff0b7224 */ /* 0x000fe200078e0a27 */
[----:B--2---:R-:W-:Y:S01]  /*d320*/  MOV R12, R4 ;  /* 0x00000004000c7202 */ /* 0x004fe20000000f00 */
[----:B------:R-:W-:Y:S01]  /*d330*/  VIADD R39, R6, 0x115 ;  /* 0x0000011506277836 */ /* 0x000fe20000000000 */
[----:B------:R-:W-:Y:S01]  /*d340*/  IABS R49, R38 ;  /* 0x0000002600317213 */ /* 0x000fe20000000000 */
[----:B------:R-:W-:Y:S01]  /*d350*/  IMAD R11, R0, R11, R37 ;  /* 0x0000000b000b7224 */ /* 0x000fe200078e0225 */
[----:B------:R-:W-:Y:S01]  /*d360*/  @!P4 IADD3 R12, -R12, RZ, RZ ;  /* 0x000000ff0c0cc210 */ /* 0x000fe20007ffe1ff */
[----:B------:R1:W-:Y:S01]  /*d370*/  STL [R1+0x4e8], R9 ;  /* 0x0004e80901007387 */ /* 0x0003e20000100800 */
[----:B------:R-:W-:Y:S01]  /*d380*/  IADD3 R37, R6, 0x117, RZ ;  /* 0x0000011706257810 */ /* 0x000fe20007ffe0ff */
[--C-:B------:R-:W-:Y:S01]  /*d390*/  @!P5 IMAD.IADD R5, R5, 0x1, -R0.reuse ;  /* 0x000000010505d824 */ /* 0x100fe200078e0a00 */
[C---:B------:R-:W-:Y:S01]  /*d3a0*/  ISETP.GT.U32.AND P4, PT, R0.reuse, R11, PT ;  /* 0x0000000b0000720c */ /* 0x040fe20003f84070 */
[----:B------:R-:W-:Y:S01]  /*d3b0*/  @!P2 IMAD.IADD R35, R35, 0x1, -R0 ;  /* 0x000000012323a824 */ /* 0x000fe200078e0a00 */
[----:B------:R-:W-:Y:S01]  /*d3c0*/  IABS R40, R37 ;  /* 0x0000002500287213 */ /* 0x000fe20000000000 */
[----:B------:R2:W-:Y:S01]  /*d3d0*/  STL [R1+0x4d4], R12 ;  /* 0x0004d40c01007387 */ /* 0x0005e20000100800 */
[----:B------:R-:W-:-:S02]  /*d3e0*/  ISETP.GT.U32.AND P5, PT, R0, R5, PT ;  /* 0x000000050000720c */ /* 0x000fc40003fa4070 */
[----:B------:R-:W-:Y:S01]  /*d3f0*/  IABS R48, R39 ;  /* 0x0000002700307213 */ /* 0x000fe20000000000 */
[----:B------:R-:W-:Y:S01]  /*d400*/  IMAD.MOV.U32 R4, RZ, RZ, R40 ;  /* 0x000000ffff047224 */ /* 0x000fe200078e0028 */
[----:B------:R-:W-:Y:S01]  /*d410*/  ISETP.GE.AND P2, PT, R38, RZ, PT ;  /* 0x000000ff2600720c */ /* 0x000fe20003f46270 */
[----:B-1----:R-:W-:Y:S02]  /*d420*/  IMAD.MOV.U32 R9, RZ, RZ, R36 ;  /* 0x000000ffff097224 */ /* 0x002fe400078e0024 */
[----:B------:R-:W-:-:S04]  /*d430*/  IMAD.HI.U32 R40, R3, R49, RZ ;  /* 0x0000003103287227 */ /* 0x000fc800078e00ff */
[----:B------:R-:W-:Y:S02]  /*d440*/  @!P4 IMAD.IADD R11, R11, 0x1, -R0 ;  /* 0x000000010b0bc824 */ /* 0x000fe400078e0a00 */
[----:B------:R-:W-:Y:S01]  /*d450*/  @!P1 IMAD.MOV R9, RZ, RZ, -R9 ;  /* 0x000000ffff099224 */ /* 0x000fe200078e0a09 */
[----:B------:R-:W-:Y:S01]  /*d460*/  ISETP.GE.AND P1, PT, R39, RZ, PT ;  /* 0x000000ff2700720c */ /* 0x000fe20003f26270 */
[----:B------:R-:W-:Y:S01]  /*d470*/  IMAD.MOV R38, RZ, RZ, -R40 ;  /* 0x000000ffff267224 */ /* 0x000fe200078e0a28 */
[C---:B------:R-:W-:Y:S01]  /*d480*/  ISETP.GT.U32.AND P4, PT, R0.reuse, R11, PT ;  /* 0x0000000b0000720c */ /* 0x040fe20003f84070 */
[----:B------:R-:W-:Y:S01]  /*d490*/  IMAD.HI.U32 R39, R3, R48, RZ ;  /* 0x0000003003277227 */ /* 0x000fe200078e00ff */
[----:B------:R-:W-:Y:S01]  /*d4a0*/  @!P5 IADD3 R5, R5, -R0, RZ ;  /* 0x800000000505d210 */ /* 0x000fe20007ffe0ff */
[----:B------:R1:W-:Y:S01]  /*d4b0*/  STL [R1+0x4dc], R9 ;  /* 0x0004dc0901007387 */ /* 0x0003e20000100800 */
[----:B------:R-:W-:Y:S01]  /*d4c0*/  ISETP.GE.AND P5, PT, R37, RZ, PT ;  /* 0x000000ff2500720c */ /* 0x000fe20003fa6270 */
[----:B------:R-:W-:Y:S01]  /*d4d0*/  IMAD R49, R0, R38, R49 ;  /* 0x0000002600317224 */ /* 0x000fe200078e0231 */
[----:B------:R-:W-:Y:S01]  /*d4e0*/  IADD3 R39, -R39, RZ, RZ ;  /* 0x000000ff27277210 */ /* 0x000fe20007ffe1ff */
[----:B--2---:R-:W-:Y:S01]  /*d4f0*/  IMAD.MOV.U32 R12, RZ, RZ, R35 ;  /* 0x000000ffff0c7224 */ /* 0x004fe200078e0023 */
[----:B------:R-:W-:Y:S01]  /*d500*/  IABS R37, R45 ;  /* 0x0000002d00257213 */ /* 0x000fe20000000000 */
[----:B------:R-:W-:-:S03]  /*d510*/  IMAD.HI.U32 R36, R3, R4, RZ ;  /* 0x0000000403247227 */ /* 0x000fc600078e00ff */
[----:B------:R-:W-:Y:S01]  /*d520*/  @!P0 IADD3 R12, -R12, RZ, RZ ;  /* 0x000000ff0c0c8210 */ /* 0x000fe20007ffe1ff */
[----:B------:R-:W-:Y:S01]  /*d530*/  @!P4 IMAD.IADD R11, R11, 0x1, -R0 ;  /* 0x000000010b0bc824 */ /* 0x000fe200078e0a00 */
[C---:B------:R-:W-:Y:S01]  /*d540*/  ISETP.GT.U32.AND P4, PT, R0.reuse, R49, PT ;  /* 0x000000310000720c */ /* 0x040fe20003f84070 */
[----:B------:R-:W-:Y:S01]  /*d550*/  IMAD R48, R0, R39, R48 ;  /* 0x0000002700307224 */ /* 0x000fe200078e0230 */
[----:B------:R-:W-:Y:S01]  /*d560*/  IADD3 R39, R6, 0x118, RZ ;  /* 0x0000011806277810 */ /* 0x000fe20007ffe0ff */
[----:B-1----:R-:W-:Y:S01]  /*d570*/  IMAD.MOV.U32 R9, RZ, RZ, R5 ;  /* 0x000000ffff097224 */ /* 0x002fe200078e0005 */
[----:B------:R-:W-:Y:S01]  /*d580*/  STL [R1+0x4e0], R12 ;  /* 0x0004e00c01007387 */ /* 0x000fe20000100800 */
[----:B------:R-:W-:Y:S01]  /*d590*/  IMAD.MOV R36, RZ, RZ, -R36 ;  /* 0x000000ffff247224 */ /* 0x000fe200078e0a24 */
[----:B------:R-:W-:Y:S01]  /*d5a0*/  ISETP.GT.U32.AND P0, PT, R0, R48, PT ;  /* 0x000000300000720c */ /* 0x000fe20003f04070 */
[----:B------:R-:W-:Y:S01]  /*d5b0*/  VIADD R38, R6, 0x119 ;  /* 0x0000011906267836 */ /* 0x000fe20000000000 */
[----:B------:R-:W-:Y:S01]  /*d5c0*/  @!P3 IADD3 R9, -R9, RZ, RZ ;  /* 0x000000ff0909b210 */ /* 0x000fe20007ffe1ff */
[----:B------:R-:W-:Y:S01]  /*d5d0*/  IMAD R4, R0, R36, R4 ;  /* 0x0000002400047224 */ /* 0x000fe200078e0204 */
[----:B------:R-:W-:Y:S01]  /*d5e0*/  ISETP.GE.AND P3, PT, R39, RZ, PT ;  /* 0x000000ff2700720c */ /* 0x000fe20003f66270 */
[----:B------:R-:W-:Y:S01]  /*d5f0*/  IMAD.HI.U32 R41, R3, R37, RZ ;  /* 0x0000002503297227 */ /* 0x000fe200078e00ff */
[----:B------:R-:W-:Y:S01]  /*d600*/  IABS R39, R39 ;  /* 0x0000002700277213 */ /* 0x000fe20000000000 */
[----:B------:R1:W-:Y:S01]  /*d610*/  STL [R1+0x4e4], R9 ;  /* 0x0004e40901007387 */ /* 0x0003e20000100800 */
[----:B------:R-:W-:Y:S01]  /*d620*/  @!P4 IADD3 R49, R49, -R0, RZ ;  /* 0x800000003131c210 */ /* 0x000fe20007ffe0ff */
[----:B------:R-:W-:Y:S01]  /*d630*/  IMAD.HI.U32 R5, R3, R43, RZ ;  /* 0x0000002b03057227 */ /* 0x000fe200078e00ff */
[----:B------:R-:W-:-:S02]  /*d640*/  IABS R35, R38 ;  /* 0x0000002600237213 */ /* 0x000fc40000000000 */
[----:B------:R-:W-:Y:S01]  /*d650*/  ISETP.GT.U32.AND P4, PT, R0, R49, PT ;  /* 0x000000310000720c */ /* 0x000fe20003f84070 */
[----:B------:R-:W-:Y:S01]  /*d660*/  IMAD.HI.U32 R40, R3, R39, RZ ;  /* 0x0000002703287227 */ /* 0x000fe200078e00ff */
[----:B-1----:R-:W-:-:S03]  /*d670*/  MOV R9, R11 ;  /* 0x0000000b00097202 */ /* 0x002fc60000000f00 */
[----:B------:R-:W-:Y:S02]  /*d680*/  @!P0 IMAD.IADD R48, R48, 0x1, -R0 ;  /* 0x0000000130308824 */ /* 0x000fe400078e0a00 */
[----:B------:R-:W-:Y:S01]  /*d690*/  IMAD.HI.U32 R36, R3, R35, RZ ;  /* 0x0000002303247227 */ /* 0x000fe200078e00ff */
[----:B------:R-:W-:Y:S02]  /*d6a0*/  @!P6 IADD3 R9, -R9, RZ, RZ ;  /* 0x000000ff0909e210 */ /* 0x000fe40007ffe1ff */
[C---:B------:R-:W-:Y:S01]  /*d6b0*/  ISETP.GT.U32.AND P6, PT, R0.reuse, R4, PT ;  /* 0x000000040000720c */ /* 0x040fe20003fc4070 */
[----:B------:R-:W-:Y:S01]  /*d6c0*/  IMAD.MOV R40, RZ, RZ, -R40 ;  /* 0x000000ffff287224 */ /* 0x000fe200078e0a28 */
[C---:B------:R-:W-:Y:S01]  /*d6d0*/  ISETP.GT.U32.AND P0, PT, R0.reuse, R48, PT ;  /* 0x000000300000720c */ /* 0x040fe20003f04070 */
[----:B------:R-:W-:Y:S01]  /*d6e0*/  IMAD.MOV R36, RZ, RZ, -R36 ;  /* 0x000000ffff247224 */ /* 0x000fe200078e0a24 */
[----:B------:R1:W-:Y:S01]  /*d6f0*/  STL [R1+0x4d8], R9 ;  /* 0x0004d80901007387 */ /* 0x0003e20000100800 */
[----:B------:R-:W-:-:S02]  /*d700*/  IMAD R39, R0, R40, R39 ;  /* 0x0000002800277224 */ /* 0x000fc400078e0227 */
[C---:B------:R-:W-:Y:S02]  /*d710*/  IMAD R35, R0.reuse, R36, R35 ;  /* 0x0000002400237224 */ /* 0x040fe400078e0223 */
[--C-:B------:R-:W-:Y:S01]  /*d720*/  @!P4 IMAD.IADD R49, R49, 0x1, -R0.reuse ;  /* 0x000000013131c824 */ /* 0x100fe200078e0a00 */
[----:B------:R-:W-:Y:S01]  /*d730*/  ISETP.GT.U32.AND P4, PT, R0, R39, PT ;  /* 0x000000270000720c */ /* 0x000fe20003f84070 */
[----:B------:R-:W-:Y:S02]  /*d740*/  IMAD.MOV R11, RZ, RZ, -R41 ;  /* 0x000000ffff0b7224 */ /* 0x000fe400078e0a29 */
[--C-:B------:R-:W-:Y:S01]  /*d750*/  @!P6 IMAD.IADD R4, R4, 0x1, -R0.reuse ;  /* 0x000000010404e824 */ /* 0x100fe200078e0a00 */
[----:B------:R-:W-:Y:S01]  /*d760*/  ISETP.GT.U32.AND P6, PT, R0, R35, PT ;  /* 0x000000230000720c */ /* 0x000fe20003fc4070 */
[----:B------:R-:W-:Y:S01]  /*d770*/  @!P0 IMAD.IADD R48, R48, 0x1, -R0 ;  /* 0x0000000130308824 */ /* 0x000fe200078e0a00 */
[----:B------:R-:W-:Y:S01]  /*d780*/  ISETP.GE.AND P0, PT, R38, RZ, PT ;  /* 0x000000ff2600720c */ /* 0x000fe20003f06270 */
[----:B------:R-:W-:-:S02]  /*d790*/  VIADD R38, R6, 0x11c ;  /* 0x0000011c06267836 */ /* 0x000fc40000000000 */
[----:B------:R-:W-:Y:S01]  /*d7a0*/  IMAD R37, R0, R11, R37 ;  /* 0x0000000b00257224 */ /* 0x000fe200078e0225 */
[----:B-1----:R-:W-:Y:S01]  /*d7b0*/  MOV R9, R48 ;  /* 0x0000003000097202 */ /* 0x002fe20000000f00 */
[----:B------:R-:W-:Y:S01]  /*d7c0*/  IMAD.MOV R5, RZ, RZ, -R5 ;  /* 0x000000ffff057224 */ /* 0x000fe200078e0a05 */
[----:B------:R-:W-:Y:S01]  /*d7d0*/  IADD3 R11, R6, 0x11d, RZ ;  /* 0x0000011d060b7810 */ /* 0x000fe20007ffe0ff */
[--C-:B------:R-:W-:Y:S01]  /*d7e0*/  @!P4 IMAD.IADD R39, R39, 0x1, -R0.reuse ;  /* 0x000000012727c824 */ /* 0x100fe200078e0a00 */
[----:B------:R-:W-:Y:S01]  /*d7f0*/  IABS R41, R38 ;  /* 0x0000002600297213 */ /* 0x000fe20000000000 */
[----:B------:R-:W-:Y:S01]  /*d800*/  @!P1 IMAD.MOV R9, RZ, RZ, -R9 ;  /* 0x000000ffff099224 */ /* 0x000fe200078e0a09 */
[----:B------:R-:W-:Y:S01]  /*d810*/  IABS R46, R11 ;  /* 0x0000000b002e7213 */ /* 0x000fe20000000000 */
[----:B------:R-:W-:Y:S01]  /*d820*/  @!P6 IMAD.IADD R35, R35, 0x1, -R0 ;  /* 0x000000012323e824 */ /* 0x000fe200078e0a00 */
[C---:B------:R-:W-:Y:S01]  /*d830*/  ISETP.GT.U32.AND P4, PT, R0.reuse, R4, PT ;  /* 0x000000040000720c */ /* 0x040fe20003f84070 */
[C---:B------:R-:W-:Y:S01]  /*d840*/  IMAD.HI.U32 R50, R3.reuse, R41, RZ ;  /* 0x0000002903327227 */ /* 0x040fe200078e00ff */
[C---:B------:R-:W-:Y:S01]  /*d850*/  ISETP.GT.U32.AND P1, PT, R0.reuse, R39, PT ;  /* 0x000000270000720c */ /* 0x040fe20003f24070 */
[----:B------:R1:W-:Y:S01]  /*d860*/  STL [R1+0x4cc], R9 ;  /* 0x0004cc0901007387 */ /* 0x0003e20000100800 */
[----:B------:R-:W-:Y:S01]  /*d870*/  ISETP.GT.U32.AND P6, PT, R0, R35, PT ;  /* 0x000000230000720c */ /* 0x000fe20003fc4070 */
[----:B------:R-:W-:-:S04]  /*d880*/  IMAD.HI.U32 R48, R3, R46, RZ ;  /* 0x0000002e03307227 */ /* 0x000fc800078e00ff */
[----:B------:R-:W-:Y:S02]  /*d890*/  IMAD.MOV R50, RZ, RZ, -R50 ;  /* 0x000000ffff327224 */ /* 0x000fe400078e0a32 */
[----:B------:R-:W-:Y:S01]  /*d8a0*/  IMAD R43, R0, R5, R43 ;  /* 0x00000005002b7224 */ /* 0x000fe200078e022b */
[----:B------:R-:W-:Y:S01]  /*d8b0*/  IADD3 R5, R6, 0x11f, RZ ;  /* 0x0000011f06057810 */ /* 0x000fe20007ffe0ff */
[----:B------:R-:W-:Y:S01]  /*d8c0*/  IMAD.MOV R48, RZ, RZ, -R48 ;  /* 0x000000ffff307224 */ /* 0x000fe200078e0a30 */
[----:B-1----:R-:W-:Y:S01]  /*d8d0*/  MOV R9, R49 ;  /* 0x0000003100097202 */ /* 0x002fe20000000f00 */
[----:B------:R-:W-:Y:S01]  /*d8e0*/  IMAD R41, R0, R50, R41 ;  /* 0x0000003200297224 */ /* 0x000fe200078e0229 */
[----:B------:R-:W-:Y:S01]  /*d8f0*/  IABS R40, R5 ;  /* 0x0000000500287213 */ /* 0x000fe20000000000 */
[----:B------:R-:W-:Y:S01]  /*d900*/  @!P4 IMAD.IADD R4, R4, 0x1, -R0 ;  /* 0x000000010404c824 */ /* 0x000fe200078e0a00 */
[----:B------:R-:W-:Y:S01]  /*d910*/  @!P2 IADD3 R9, -R9, RZ, RZ ;  /* 0x000000ff0909a210 */ /* 0x000fe20007ffe1ff */
[C---:B------:R-:W-:Y:S01]  /*d920*/  IMAD R46, R0.reuse, R48, R46 ;  /* 0x00000030002e7224 */ /* 0x040fe200078e022e */
[C---:B------:R-:W-:Y:S01]  /*d930*/  ISETP.GT.U32.AND P2, PT, R0.reuse, R37, PT ;  /* 0x000000250000720c */ /* 0x040fe20003f44070 */
[--C-:B------:R-:W-:Y:S01]  /*d940*/  @!P1 IMAD.IADD R39, R39, 0x1, -R0.reuse ;  /* 0x0000000127279824 */ /* 0x100fe200078e0a00 */
[----:B------:R-:W-:Y:S01]  /*d950*/  ISETP.GT.U32.AND P4, PT, R0, R43, PT ;  /* 0x0000002b0000720c */ /* 0x000fe20003f84070 */
[----:B------:R-:W-:Y:S01]  /*d960*/  VIADD R36, R6, 0x11e ;  /* 0x0000011e06247836 */ /* 0x000fe20000000000 */
[C---:B------:R-:W-:Y:S01]  /*d970*/  ISETP.GT.U32.AND P1, PT, R0.reuse, R41, PT ;  /* 0x000000290000720c */ /* 0x040fe20003f24070 */
[----:B------:R-:W-:Y:S01]  /*d980*/  @!P6 IMAD.IADD R35, R35, 0x1, -R0 ;  /* 0x000000012323e824 */ /* 0x000fe200078e0a00 */
[----:B------:R-:W-:Y:S01]  /*d990*/  ISETP.GT.U32.AND P6, PT, R0, R46, PT ;  /* 0x0000002e0000720c */ /* 0x000fe20003fc4070 */
[----:B------:R1:W-:Y:S01]  /*d9a0*/  STL [R1+0x4c8], R9 ;  /* 0x0004c80901007387 */ /* 0x0003e20000100800 */
[----:B------:R-:W-:Y:S01]  /*d9b0*/  IABS R47, R36 ;  /* 0x00000024002f7213 */ /* 0x000fe20000000000 */
[----:B------:R-:W-:-:S02]  /*d9c0*/  IMAD.MOV.U32 R12, RZ, RZ, R4 ;  /* 0x000000ffff0c7224 */ /* 0x000fc400078e0004 */
[----:B------:R-:W-:Y:S02]  /*d9d0*/  IMAD.HI.U32 R50, R3, R40, RZ ;  /* 0x0000002803327227 */ /* 0x000fe400078e00ff */
[----:B------:R-:W-:Y:S02]  /*d9e0*/  @!P2 IADD3 R37, R37, -R0, RZ ;  /* 0x800000002525a210 */ /* 0x000fe40007ffe0ff */
[----:B------:R-:W-:Y:S01]  /*d9f0*/  IMAD.HI.U32 R49, R3, R47, RZ ;  /* 0x0000002f03317227 */ /* 0x000fe200078e00ff */
[----:B------:R-:W-:Y:S02]  /*da00*/  ISETP.GE.AND P2, PT, R45, RZ, PT ;  /* 0x000000ff2d00720c */ /* 0x000fe40003f46270 */
[----:B-1----:R-:W-:Y:S01]  /*da10*/  MOV R9, R39 ;  /* 0x0000002700097202 */ /* 0x002fe20000000f00 */
[--C-:B------:R-:W-:Y:S01]  /*da20*/  @!P4 IMAD.IADD R43, R43, 0x1, -R0.reuse ;  /* 0x000000012b2bc824 */ /* 0x100fe200078e0a00 */
[----:B------:R-:W-:Y:S01]  /*da30*/  IADD3 R49, -R49, RZ, RZ ;  /* 0x000000ff31317210 */ /* 0x000fe20007ffe1ff */
[----:B------:R-:W-:Y:S01]  /*da40*/  @!P1 IMAD.IADD R41, R41, 0x1, -R0 ;  /* 0x0000000129299824 */ /* 0x000fe200078e0a00 */
[----:B------:R-:W-:Y:S01]  /*da50*/  ISETP.GT.U32.AND P1, PT, R0, R37, PT ;  /* 0x000000250000720c */ /* 0x000fe20003f24070 */
[----:B------:R-:W-:Y:S01]  /*da60*/  @!P5 IMAD.MOV R12, RZ, RZ, -R12 ;  /* 0x000000ffff0cd224 */ /* 0x000fe200078e0a0c */
[----:B------:R-:W-:Y:S01]  /*da70*/  @!P3 IADD3 R9, -R9, RZ, RZ ;  /* 0x000000ff0909b210 */ /* 0x000fe20007ffe1ff */
[----:B------:R-:W-:Y:S01]  /*da80*/  @!P6 IMAD.IADD R46, R46, 0x1, -R0 ;  /* 0x000000012e2ee824 */ /* 0x000fe200078e0a00 */
[C---:B------:R-:W-:Y:S01]  /*da90*/  ISETP.GT.U32.AND P6, PT, R0.reuse, R43, PT ;  /* 0x0000002b0000720c */ /* 0x040fe20003fc4070 */
[----:B------:R-:W-:Y:S01]  /*daa0*/  IMAD.MOV R50, RZ, RZ, -R50 ;  /* 0x000000ffff327224 */ /* 0x000fe200078e0a32 */
[C---:B------:R-:W-:Y:S01]  /*dab0*/  ISETP.GT.U32.AND P5, PT, R0.reuse, R41, PT ;  /* 0x000000290000720c */ /* 0x040fe20003fa4070 */
[----:B------:R1:W-:Y:S01]  /*dac0*/  STL [R1+0x4c0], R12 ;  /* 0x0004c00c01007387 */ /* 0x0003e20000100800 */
[C---:B------:R-:W-:Y:S01]  /*dad0*/  IMAD R47, R0.reuse, R49, R47 ;  /* 0x00000031002f7224 */ /* 0x040fe200078e022f */
[----:B------:R-:W-:Y:S01]  /*dae0*/  ISETP.GT.U32.AND P3, PT, R0, R46, PT ;  /* 0x0000002e0000720c */ /* 0x000fe20003f64070 */
[----:B------:R-:W-:Y:S01]  /*daf0*/  VIADD R45, R6, 0x120 ;  /* 0x00000120062d7836 */ /* 0x000fe20000000000 */
[----:B------:R2:W-:Y:S01]  /*db00*/  STL [R1+0x4bc], R9 ;  /* 0x0004bc0901007387 */ /* 0x0005e20000100800 */
[----:B------:R-:W-:Y:S01]  /*db10*/  IMAD R40, R0, R50, R40 ;  /* 0x0000003200287224 */ /* 0x000fe200078e0228 */
[----:B------:R-:W-:-:S02]  /*db20*/  ISETP.GE.AND P4, PT, R42, RZ, PT ;  /* 0x000000ff2a00720c */ /* 0x000fc40003f86270 */
[----:B------:R-:W-:Y:S02]  /*db30*/  @!P1 IADD3 R37, R37, -R0, RZ ;  /* 0x8000000025259210 */ /* 0x000fe40007ffe0ff */
[----:B------:R-:W-:Y:S01]  /*db40*/  IADD3 R42, R6, 0x121, RZ ;  /* 0x00000121062a7810 */ /* 0x000fe20007ffe0ff */
[--C-:B------:R-:W-:Y:S01]  /*db50*/  @!P6 IMAD.IADD R43, R43, 0x1, -R0.reuse ;  /* 0x000000012b2be824 */ /* 0x100fe200078e0a00 */
[C---:B------:R-:W-:Y:S01]  /*db60*/  ISETP.GT.U32.AND P6, PT, R0.reuse, R40, PT ;  /* 0x000000280000720c */ /* 0x040fe20003fc4070 */
[----:B------:R-:W-:Y:S01]  /*db70*/  @!P5 IMAD.IADD R41, R41, 0x1, -R0 ;  /* 0x000000012929d824 */ /* 0x000fe200078e0a00 */
[----:B-1----:R-:W-:Y:S01]  /*db80*/  MOV R12, R37 ;  /* 0x00000025000c7202 */ /* 0x002fe20000000f00 */
[----:B--2---:R-:W-:Y:S01]  /*db90*/  IMAD.MOV.U32 R9, RZ, RZ, R35 ;  /* 0x000000ffff097224 */ /* 0x004fe200078e0023 */
[----:B------:R-:W-:Y:S02]  /*dba0*/  IABS R35, R45 ;  /* 0x0000002d00237213 */ /* 0x000fe40000000000 */
[----:B------:R-:W-:Y:S01]  /*dbb0*/  IABS R4, R42 ;  /* 0x0000002a00047213 */ /* 0x000fe20000000000 */
[----:B------:R-:W-:Y:S01]  /*dbc0*/  @!P0 IMAD.MOV R9, RZ, RZ, -R9 ;  /* 0x000000ffff098224 */ /* 0x000fe200078e0a09 */
[----:B------:R-:W-:Y:S01]  /*dbd0*/  ISETP.GT.U32.AND P0, PT, R0, R47, PT ;  /* 0x0000002f0000720c */ /* 0x000fe20003f04070 */
[----:B------:R-:W-:Y:S01]  /*dbe0*/  @!P2 IMAD.MOV R12, RZ, RZ, -R12 ;  /* 0x000000ffff0ca224 */ /* 0x000fe200078e0a0c */
[----:B------:R-:W-:-:S02]  /*dbf0*/  ISETP.GE.AND P1, PT, R38, RZ, PT ;  /* 0x000000ff2600720c */ /* 0x000fc40003f26270 */
[----:B------:R-:W-:Y:S01]  /*dc00*/  ISETP.GE.AND P5, PT, R11, RZ, PT ;  /* 0x000000ff0b00720c */ /* 0x000fe20003fa6270 */
[----:B------:R1:W-:Y:S01]  /*dc10*/  STL [R1+0x4b8], R9 ;  /* 0x0004b80901007387 */ /* 0x0003e20000100800 */
[C---:B------:R-:W-:Y:S01]  /*dc20*/  IMAD.HI.U32 R11, R3.reuse, R35, RZ ;  /* 0x00000023030b7227 */ /* 0x040fe200078e00ff */
[----:B------:R-:W-:Y:S02]  /*dc30*/  @!P3 IADD3 R46, R46, -R0, RZ ;  /* 0x800000002e2eb210 */ /* 0x000fe40007ffe0ff */
[----:B------:R-:W-:Y:S01]  /*dc40*/  ISETP.GE.AND P3, PT, R36, RZ, PT ;  /* 0x000000ff2400720c */ /* 0x000fe20003f66270 */
[----:B------:R-:W-:Y:S01]  /*dc50*/  IMAD.HI.U32 R36, R3, R4, RZ ;  /* 0x0000000403247227 */ /* 0x000fe200078e00ff */
[----:B------:R2:W-:Y:S01]  /*dc60*/  STL [R1+0x4b4], R12 ;  /* 0x0004b40c01007387 */ /* 0x0005e20000100800 */
[----:B------:R-:W-:Y:S02]  /*dc70*/  @!P6 IADD3 R40, R40, -R0, RZ ;  /* 0x800000002828e210 */ /* 0x000fe40007ffe0ff */
[----:B------:R-:W-:Y:S01]  /*dc80*/  IMAD.MOV R11, RZ, RZ, -R11 ;  /* 0x000000ffff0b7224 */ /* 0x000fe200078e0a0b */
[----:B------:R-:W-:Y:S01]  /*dc90*/  ISETP.GE.AND P6, PT, R45, RZ, PT ;  /* 0x000000ff2d00720c */ /* 0x000fe20003fc6270 */
[----:B-1----:R-:W-:Y:S01]  /*dca0*/  IMAD.MOV.U32 R9, RZ, RZ, R43 ;  /* 0x000000ffff097224 */ /* 0x002fe200078e002b */
[----:B------:R-:W-:Y:S01]  /*dcb0*/  IADD3 R39, R6, 0x126, RZ ;  /* 0x0000012606277810 */ /* 0x000fe20007ffe0ff */
[----:B------:R-:W-:Y:S01]  /*dcc0*/  @!P0 IMAD.IADD R47, R47, 0x1, -R0 ;  /* 0x000000012f2f8824 */ /* 0x000fe200078e0a00 */
[----:B------:R-:W-:Y:S01]  /*dcd0*/  ISETP.GE.AND P0, PT, R5, RZ, PT ;  /* 0x000000ff0500720c */ /* 0x000fe20003f06270 */
[----:B------:R-:W-:Y:S01]  /*dce0*/  @!P4 IMAD.MOV R9, RZ, RZ, -R9 ;  /* 0x000000ffff09c224 */ /* 0x000fe200078e0a09 */
[----:B--2---:R-:W-:Y:S01]  /*dcf0*/  MOV R12, R41 ;  /* 0x00000029000c7202 */ /* 0x004fe20000000f00 */
[----:B------:R-:W-:Y:S01]  /*dd00*/  IMAD.MOV R5, RZ, RZ, -R36 ;  /* 0x000000ffff057224 */ /* 0x000fe200078e0a24 */
[C---:B------:R-:W-:Y:S01]  /*dd10*/  ISETP.GT.U32.AND P4, PT, R0.reuse, R40, PT ;  /* 0x000000280000720c */ /* 0x040fe20003f84070 */
[C---:B------:R-:W-:Y:S01]  /*dd20*/  IMAD R11, R0.reuse, R11, R35 ;  /* 0x0000000b000b7224 */ /* 0x040fe200078e0223 */
[----:B------:R1:W-:Y:S01]  /*dd30*/  STL [R1+0x4b0], R9 ;  /* 0x0004b00901007387 */ /* 0x0003e20000100800 */
[C---:B------:R-:W-:Y:S01]  /*dd40*/  IMAD R4, R0.reuse, R5, R4 ;  /* 0x0000000500047224 */ /* 0x040fe200078e0204 */
[C---:B------:R-:W-:Y:S01]  /*dd50*/  ISETP.GT.U32.AND P2, PT, R0.reuse, R47, PT ;  /* 0x0000002f0000720c */ /* 0x040fe20003f44070 */
[----:B------:R-:W-:Y:S01]  /*dd60*/  @!P1 IMAD.MOV R12, RZ, RZ, -R12 ;  /* 0x000000ffff0c9224 */ /* 0x000fe200078e0a0c */
[----:B------:R-:W-:Y:S01]  /*dd70*/  ISETP.GT.U32.AND P1, PT, R0, R11, PT ;  /* 0x0000000b0000720c */ /* 0x000fe20003f24070 */
[C---:B------:R-:W-:Y:S01]  /*dd80*/  VIADD R5, R6.reuse, 0x123 ;  /* 0x0000012306057836 */ /* 0x040fe20000000000 */
[----:B------:R-:W-:-:S02]  /*dd90*/  IADD3 R35, R6, 0x122, RZ ;  /* 0x0000012206237810 */ /* 0x000fc40007ffe0ff */
[----:B------:R-:W-:Y:S01]  /*dda0*/  STL [R1+0x4ac], R12 ;  /* 0x0004ac0c01007387 */ /* 0x000fe20000100800 */
[----:B------:R-:W-:Y:S01]  /*ddb0*/  IADD3 R37, R6, 0x125, RZ ;  /* 0x0000012506257810 */ /* 0x000fe20007ffe0ff */
[----:B-1----:R-:W-:Y:S01]  /*ddc0*/  IMAD.MOV.U32 R9, RZ, RZ, R46 ;  /* 0x000000ffff097224 */ /* 0x002fe200078e002e */
[----:B------:R-:W-:Y:S01]  /*ddd0*/  IABS R36, R5 ;  /* 0x0000000500247213 */ /* 0x000fe20000000000 */
[----:B------:R-:W-:Y:S01]  /*dde0*/  @!P4 IMAD.IADD R40, R40, 0x1, -R0 ;  /* 0x000000012828c824 */ /* 0x000fe200078e0a00 */
[----:B------:R-:W-:Y:S01]  /*ddf0*/  IABS R41, R35 ;  /* 0x0000002300297213 */ /* 0x000fe20000000000 */
[----:B------:R-:W-:Y:S01]  /*de00*/  @!P5 IMAD.MOV R9, RZ, RZ, -R9 ;  /* 0x000000ffff09d224 */ /* 0x000fe200078e0a09 */
[----:B------:R-:W-:Y:S02]  /*de10*/  ISETP.GT.U32.AND P5, PT, R0, R4, PT ;  /* 0x000000040000720c */ /* 0x000fe40003fa4070 */
[-C--:B------:R-:W-:Y:S02]  /*de20*/  @!P1 IADD3 R11, R11, -R0.reuse, RZ ;  /* 0x800000000b0b9210 */ /* 0x080fe40007ffe0ff */
[----:B------:R-:W-:Y:S01]  /*de30*/  ISETP.GE.AND P4, PT, R35, RZ, PT ;  /* 0x000000ff2300720c */ /* 0x000fe20003f86270 */
[----:B------:R-:W-:Y:S01]  /*de40*/  IMAD.MOV.U32 R35, RZ, RZ, R36 ;  /* 0x000000ffff237224 */ /* 0x000fe200078e0024 */
[----:B------:R-:W-:Y:S01]  /*de50*/  @!P2 IADD3 R47, R47, -R0, RZ ;  /* 0x800000002f2fa210 */ /* 0x000fe20007ffe0ff */
[----:B------:R-:W-:Y:S01]  /*de60*/  IMAD.HI.U32 R36, R3, R41, RZ ;  /* 0x0000002903247227 */ /* 0x000fe200078e00ff */
[----:B------:R1:W-:Y:S01]  /*de70*/  STL [R1+0x490], R9 ;  /* 0x0004900901007387 */ /* 0x0003e20000100800 */
[----:B------:R-:W-:-:S02]  /*de80*/  ISETP.GE.AND P1, PT, R5, RZ, PT ;  /* 0x000000ff0500720c */ /* 0x000fc40003f26270 */
[----:B------:R-:W-:Y:S01]  /*de90*/  IMAD.HI.U32 R5, R3, R35, RZ ;  /* 0x0000002303057227 */ /* 0x000fe200078e00ff */
[----:B------:R-:W-:Y:S02]  /*dea0*/  IADD3 R36, -R36, RZ, RZ ;  /* 0x000000ff24247210 */ /* 0x000fe40007ffe1ff */
[----:B------:R-:W-:Y:S01]  /*deb0*/  ISETP.GE.AND P2, PT, R42, RZ, PT ;  /* 0x000000ff2a00720c */ /* 0x000fe20003f46270 */
[----:B------:R-:W-:Y:S01]  /*dec0*/  @!P5 IMAD.IADD R4, R4, 0x1, -R0 ;  /* 0x000000010404d824 */ /* 0x000fe200078e0a00 */
[C---:B------:R-:W-:Y:S01]  /*ded0*/  ISETP.GT.U32.AND P5, PT, R0.reuse, R11, PT ;  /* 0x0000000b0000720c */ /* 0x040fe20003fa4070 */
[----:B------:R-:W-:Y:S01]  /*dee0*/  IMAD R41, R0, R36, R41 ;  /* 0x0000002400297224 */ /* 0x000fe200078e0229 */
[C---:B------:R-:W-:Y:S01]  /*def0*/  IADD3 R43, R6.reuse, 0x129, RZ ;  /* 0x00000129062b7810 */ /* 0x040fe20007ffe0ff */
[----:B-1----:R-:W-:Y:S01]  /*df00*/  IMAD.MOV.U32 R9, RZ, RZ, R47 ;  /* 0x000000ffff097224 */ /* 0x002fe200078e002f */
[----:B------:R-:W-:Y:S01]  /*df10*/  IADD3 R47, R6, 0x128, RZ ;  /* 0x00000128062f7810 */ /* 0x000fe20007ffe0ff */
[----:B------:R-:W-:-:S03]  /*df20*/  IMAD.MOV R5, RZ, RZ, -R5 ;  /* 0x000000ffff057224 */ /* 0x000fc600078e0a05 */
[----:B------:R-:W-:Y:S01]  /*df30*/  @!P3 IADD3 R9, -R9, RZ, RZ ;  /* 0x000000ff0909b210 */ /* 0x000fe20007ffe1ff */
[C---:B------:R-:W-:Y:S01]  /*df40*/  IMAD R35, R0.reuse, R5, R35 ;  /* 0x0000000500237224 */ /* 0x040fe200078e0223 */
[----:B------:R-:W-:Y:S01]  /*df50*/  ISETP.GT.U32.AND P3, PT, R0, R4, PT ;  /* 0x000000040000720c */ /* 0x000fe20003f64070 */
[----:B------:R-:W-:Y:S02]  /*df60*/  VIADD R5, R6, 0x127 ;  /* 0x0000012706057836 */ /* 0x000fe40000000000 */
[----:B------:R-:W-:Y:S01]  /*df70*/  @!P5 IMAD.IADD R11, R11, 0x1, -R0 ;  /* 0x000000010b0bd824 */ /* 0x000fe200078e0a00 */
[----:B------:R-:W-:Y:S01]  /*df80*/  ISETP.GT.U32.AND P5, PT, R0, R41, PT ;  /* 0x000000290000720c */ /* 0x000fe20003fa4070 */
[----:B------:R1:W-:Y:S01]  /*df90*/  STL [R1+0x494], R9 ;  /* 0x0004940901007387 */ /* 0x0003e20000100800 */
[----:B------:R-:W-:Y:S01]  /*dfa0*/  IABS R38, R5 ;  /* 0x0000000500267213 */ /* 0x000fe20000000000 */
[----:B------:R-:W-:-:S04]  /*dfb0*/  IMAD.MOV.U32 R12, RZ, RZ, R11 ;  /* 0x000000ffff0c7224 */ /* 0x000fc800078e000b */
[----:B------:R-:W-:Y:S01]  /*dfc0*/  @!P6 IMAD.MOV R12, RZ, RZ, -R12 ;  /* 0x000000ffff0ce224 */ /* 0x000fe200078e0a0c */
[----:B------:R-:W-:Y:S01]  /*dfd0*/  ISETP.GT.U32.AND P6, PT, R0, R35, PT ;  /* 0x000000230000720c */ /* 0x000fe20003fc4070 */
[----:B------:R-:W-:Y:S01]  /*dfe0*/  @!P3 IMAD.IADD R4, R4, 0x1, -R0 ;  /* 0x000000010404b824 */ /* 0x000fe200078e0a00 */
[----:B------:R-:W-:Y:S01]  /*dff0*/  ISETP.GE.AND P3, PT, R37, RZ, PT ;  /* 0x000000ff2500720c */ /* 0x000fe20003f66270 */
[----:B-1----:R-:W-:Y:S01]  /*e000*/  IMAD.MOV.U32 R9, RZ, RZ, R40 ;  /* 0x000000ffff097224 */ /* 0x002fe200078e0028 */
[----:B------:R-:W-:Y:S01]  /*e010*/  IABS R37, R37 ;  /* 0x0000002500257213 */ /* 0x000fe20000000000 */
[----:B------:R-:W-:Y:S01]  /*e020*/  VIADD R40, R6, 0x124 ;  /* 0x0000012406287836 */ /* 0x000fe20000000000 */
[----:B------:R-:W-:Y:S01]  /*e030*/  @!P5 IADD3 R41, R41, -R0, RZ ;  /* 0x800000002929d210 */ /* 0x000fe20007ffe0ff */
[----:B------:R-:W-:-:S03]  /*e040*/  @!P0 IMAD.MOV R9, RZ, RZ, -R9 ;  /* 0x000000ffff098224 */ /* 0x000fc600078e0a09 */
[----:B------:R-:W-:Y:S02]  /*e050*/  ISETP.GE.AND P0, PT, R40, RZ, PT ;  /* 0x000000ff2800720c */ /* 0x000fe40003f06270 */
[----:B------:R-:W-:Y:S01]  /*e060*/  IABS R40, R40 ;  /* 0x0000002800287213 */ /* 0x000fe20000000000 */
[----:B------:R1:W-:Y:S01]  /*e070*/  STL [R1+0x498], R9 ;  /* 0x0004980901007387 */ /* 0x0003e20000100800 */
[C---:B------:R-:W-:Y:S01]  /*e080*/  ISETP.GT.U32.AND P5, PT, R0.reuse, R41, PT ;  /* 0x000000290000720c */ /* 0x040fe20003fa4070 */
[----:B------:R-:W-:Y:S02]  /*e090*/  @!P6 IMAD.IADD R35, R35, 0x1, -R0 ;  /* 0x000000012323e824 */ /* 0x000fe400078e0a00 */
[----:B------:R-:W-:Y:S01]  /*e0a0*/  IMAD.HI.U32 R36, R3, R40, RZ ;  /* 0x0000002803247227 */ /* 0x000fe200078e00ff */
[----:B------:R-:W-:Y:S02]  /*e0b0*/  STL [R1+0x49c], R12 ;  /* 0x00049c0c01007387 */ /* 0x000fe40000100800 */
[----:B------:R-:W-:-:S02]  /*e0c0*/  ISETP.GT.U32.AND P6, PT, R0, R35, PT ;  /* 0x000000230000720c */ /* 0x000fc40003fc4070 */
[----:B------:R-:W-:Y:S01]  /*e0d0*/  IADD3 R11, -R36, RZ, RZ ;  /* 0x000000ff240b7210 */ /* 0x000fe20007ffe1ff */
[----:B-1----:R-:W-:Y:S02]  /*e0e0*/  IMAD.MOV.U32 R9, RZ, RZ, R4 ;  /* 0x000000ffff097224 */ /* 0x002fe400078e0004 */
[----:B------:R-:W-:-:S04]  /*e0f0*/  IMAD.HI.U32 R4, R3, R37, RZ ;  /* 0x0000002503047227 */ /* 0x000fc800078e00ff */
[----:B------:R-:W-:Y:S01]  /*e100*/  @!P2 IMAD.MOV R9, RZ, RZ, -R9 ;  /* 0x000000ffff09a224 */ /* 0x000fe200078e0a09 */
[----:B------:R-:W-:Y:S01]  /*e110*/  ISETP.GE.AND P2, PT, R39, RZ, PT ;  /* 0x000000ff2700720c */ /* 0x000fe20003f46270 */
[C---:B------:R-:W-:Y:S01]  /*e120*/  IMAD R40, R0.reuse, R11, R40 ;  /* 0x0000000b00287224 */ /* 0x040fe200078e0228 */
[----:B------:R-:W-:Y:S01]  /*e130*/  IABS R39, R39 ;  /* 0x0000002700277213 */ /* 0x000fe20000000000 */
[----:B------:R-:W-:Y:S01]  /*e140*/  @!P5 IMAD.IADD R41, R41, 0x1, -R0 ;  /* 0x000000012929d824 */ /* 0x000fe200078e0a00 */
[----:B------:R1:W-:Y:S01]  /*e150*/  STL [R1+0x4a8], R9 ;  /* 0x0004a80901007387 */ /* 0x0003e20000100800 */
[----:B------:R-:W-:Y:S01]  /*e160*/  IMAD.MOV R4, RZ, RZ, -R4 ;  /* 0x000000ffff047224 */ /* 0x000fe200078e0a04 */
[----:B------:R-:W-:Y:S01]  /*e170*/  ISETP.GT.U32.AND P5, PT, R0, R40, PT ;  /* 0x000000280000720c */ /* 0x000fe20003fa4070 */
[----:B------:R-:W-:-:S04]  /*e180*/  IMAD.HI.U32 R11, R3, R39, RZ ;  /* 0x00000027030b7227 */ /* 0x000fc800078e00ff */
[----:B------:R-:W-:Y:S01]  /*e190*/  IMAD.HI.U32 R36, R3, R38, RZ ;  /* 0x0000002603247227 */ /* 0x000fe200078e00ff */
[----:B------:R-:W-:-:S03]  /*e1a0*/  IADD3 R11, -R11, RZ, RZ ;  /* 0x000000ff0b0b7210 */ /* 0x000fc60007ffe1ff */
[----:B-1----:R-:W-:Y:S01]  /*e1b0*/  IMAD.MOV.U32 R9, RZ, RZ, R41 ;  /* 0x000000ffff097224 */ /* 0x002fe200078e0029 */
[----:B------:R-:W-:Y:S01]  /*e1c0*/  IABS R41, R43 ;  /* 0x0000002b00297213 */ /* 0x000fe20000000000 */
[C---:B------:R-:W-:Y:S01]  /*e1d0*/  IMAD R37, R0.reuse, R4, R37 ;  /* 0x0000000400257224 */ /* 0x040fe200078e0225 */
[----:B------:R-:W-:Y:S01]  /*e1e0*/  IABS R4, R47 ;  /* 0x0000002f00047213 */ /* 0x000fe20000000000 */
[----:B------:R-:W-:Y:S01]  /*e1f0*/  IMAD.MOV R36, RZ, RZ, -R36 ;  /* 0x000000ffff247224 */ /* 0x000fe200078e0a24 */
[----:B------:R-:W-:Y:S01]  /*e200*/  @!P4 IADD3 R9, -R9, RZ, RZ ;  /* 0x000000ff0909c210 */ /* 0x000fe20007ffe1ff */
[C---:B------:R-:W-:Y:S01]  /*e210*/  IMAD R39, R0.reuse, R11, R39 ;  /* 0x0000000b00277224 */ /* 0x040fe200078e0227 */
[C---:B------:R-:W-:Y:S01]  /*e220*/  ISETP.GT.U32.AND P4, PT, R0.reuse, R37, PT ;  /* 0x000000250000720c */ /* 0x040fe20003f84070 */
[C---:B------:R-:W-:Y:S02]  /*e230*/  IMAD R38, R0.reuse, R36, R38 ;  /* 0x0000002400267224 */ /* 0x040fe400078e0226 */
[--C-:B------:R-:W-:Y:S01]  /*e240*/  @!P6 IMAD.IADD R35, R35, 0x1, -R0.reuse ;  /* 0x000000012323e824 */ /* 0x100fe200078e0a00 */
[----:B------:R-:W-:Y:S01]  /*e250*/  ISETP.GT.U32.AND P6, PT, R0, R39, PT ;  /* 0x000000270000720c */ /* 0x000fe20003fc4070 */
[----:B------:R-:W-:Y:S01]  /*e260*/  @!P5 IMAD.IADD R40, R40, 0x1, -R0 ;  /* 0x000000012828d824 */ /* 0x000fe200078e0a00 */
[----:B------:R-:W-:Y:S01]  /*e270*/  ISETP.GT.U32.AND P5, PT, R0, R38, PT ;  /* 0x000000260000720c */ /* 0x000fe20003fa4070 */
[----:B------:R-:W-:Y:S01]  /*e280*/  IMAD.HI.U32 R11, R3, R4, RZ ;  /* 0x00000004030b7227 */ /* 0x000fe200078e00ff */
[----:B------:R1:W-:Y:S03]  /*e290*/  STL [R1+0x4a4], R9 ;  /* 0x0004a40901007387 */ /* 0x0003e60000100800 */
[----:B------:R-:W-:-:S02]  /*e2a0*/  IMAD.MOV R11, RZ, RZ, -R11 ;  /* 0x000000ffff0b7224 */ /* 0x000fc400078e0a0b */
[----:B------:R-:W-:Y:S01]  /*e2b0*/  @!P4 IMAD.IADD R37, R37, 0x1, -R0 ;  /* 0x000000012525c824 */ /* 0x000fe200078e0a00 */
[C---:B------:R-:W-:Y:S01]  /*e2c0*/  ISETP.GT.U32.AND P4, PT, R0.reuse, R40, PT ;  /* 0x000000280000720c */ /* 0x040fe20003f84070 */
[----:B------:R-:W-:Y:S01]  /*e2d0*/  IMAD R4, R0, R11, R4 ;  /* 0x0000000b00047224 */ /* 0x000fe200078e0204 */
[----:B------:R-:W-:Y:S01]  /*e2e0*/  IADD3 R11, R6, 0x12b, RZ ;  /* 0x0000012b060b7810 */ /* 0x000fe20007ffe0ff */
[--C-:B------:R-:W-:Y:S01]  /*e2f0*/  @!P6 IMAD.IADD R39, R39, 0x1, -R0.reuse ;  /* 0x000000012727e824 */ /* 0x100fe200078e0a00 */
[----:B-1----:R-:W-:Y:S01]  /*e300*/  MOV R9, R35 ;  /* 0x0000002300097202 */ /* 0x002fe20000000f00 */
[----:B------:R-:W-:Y:S01]  /*e310*/  IMAD.HI.U32 R35, R3, R41, RZ ;  /* 0x0000002903237227 */ /* 0x000fe200078e00ff */
[----:B------:R-:W-:Y:S02]  /*e320*/  ISETP.GT.U32.AND P6, PT, R0, R37, PT ;  /* 0x000000250000720c */ /* 0x000fe40003fc4070 */
[----:B------:R-:W-:Y:S01]  /*e330*/  IABS R45, R11 ;  /* 0x0000000b002d7213 */ /* 0x000fe20000000000 */
[--C-:B------:R-:W-:Y:S01]  /*e340*/  @!P5 IMAD.IADD R38, R38, 0x1, -R0.reuse ;  /* 0x000000012626d824 */ /* 0x100fe200078e0a00 */
[----:B------:R-:W-:Y:S01]  /*e350*/  ISETP.GT.U32.AND P5, PT, R0, R39, PT ;  /* 0x000000270000720c */ /* 0x000fe20003fa4070 */
[----:B------:R-:W-:Y:S01]  /*e360*/  @!P1 IMAD.MOV R9, RZ, RZ, -R9 ;  /* 0x000000ffff099224 */ /* 0x000fe200078e0a09 */
[----:B------:R-:W-:Y:S01]  /*e370*/  IADD3 R35, -R35, RZ, RZ ;  /* 0x000000ff23237210 */ /* 0x000fe20007ffe1ff */
[--C-:B------:R-:W-:Y:S01]  /*e380*/  @!P4 IMAD.IADD R40, R40, 0x1, -R0.reuse ;  /* 0x000000012828c824 */ /* 0x100fe200078e0a00 */
[----:B------:R-:W-:Y:S01]  /*e390*/  ISETP.GT.U32.AND P1, PT, R0, R38, PT ;  /* 0x000000260000720c */ /* 0x000fe20003f24070 */
[----:B------:R-:W-:Y:S01]  /*e3a0*/  VIADD R36, R6, 0x12a ;  /* 0x0000012a06247836 */ /* 0x000fe20000000000 */
[C---:B------:R-:W-:Y:S01]  /*e3b0*/  ISETP.GT.U32.AND P4, PT, R0.reuse, R4, PT ;  /* 0x000000040000720c */ /* 0x040fe20003f84070 */
[----:B------:R-:W-:Y:S01]  /*e3c0*/  IMAD R41, R0, R35, R41 ;  /* 0x0000002300297224 */ /* 0x000fe200078e0229 */
[----:B------:R-:W-:Y:S01]  /*e3d0*/  IADD3 R35, R6, 0x12c, RZ ;  /* 0x0000012c06237810 */ /* 0x000fe20007ffe0ff */
[----:B------:R-:W-:Y:S01]  /*e3e0*/  @!P6 IMAD.IADD R37, R37, 0x1, -R0 ;  /* 0x000000012525e824 */ /* 0x000fe200078e0a00 */
[----:B------:R1:W-:Y:S01]  /*e3f0*/  STL [R1+0x4a0], R9 ;  /* 0x0004a00901007387 */ /* 0x0003e20000100800 */
[----:B------:R-:W-:Y:S01]  /*e400*/  IMAD.MOV.U32 R12, RZ, RZ, R40 ;  /* 0x000000ffff0c7224 */ /* 0x000fe200078e0028 */
[----:B------:R-:W-:Y:S01]  /*e410*/  IABS R46, R36 ;  /* 0x00000024002e7213 */ /* 0x000fe20000000000 */
[----:B------:R-:W-:Y:S01]  /*e420*/  @!P5 IMAD.IADD R39, R39, 0x1, -R0 ;  /* 0x000000012727d824 */ /* 0x000fe200078e0a00 */
[----:B------:R-:W-:Y:S01]  /*e430*/  ISETP.GT.U32.AND P5, PT, R0, R41, PT ;  /* 0x000000290000720c */ /* 0x000fe20003fa4070 */
[----:B------:R-:W-:Y:S01]  /*e440*/  @!P0 IMAD.MOV R12, RZ, RZ, -R12 ;  /* 0x000000ffff0c8224 */ /* 0x000fe200078e0a0c */
[----:B------:R-:W-:Y:S01]  /*e450*/  ISETP.GE.AND P6, PT, R5, RZ, PT ;  /* 0x000000ff0500720c */ /* 0x000fe20003fc6270 */
[--C-:B------:R-:W-:Y:S01]  /*e460*/  @!P1 IMAD.IADD R38, R38, 0x1, -R0.reuse ;  /* 0x0000000126269824 */ /* 0x100fe200078e0a00 */
[----:B------:R-:W-:Y:S01]  /*e470*/  ISETP.GE.AND P1, PT, R47, RZ, PT ;  /* 0x000000ff2f00720c */ /* 0x000fe20003f26270 */
[----:B------:R-:W-:Y:S01]  /*e480*/  @!P4 IMAD.IADD R4, R4, 0x1, -R0 ;  /* 0x000000010404c824 */ /* 0x000fe200078e0a00 */
[----:B------:R-:W-:Y:S01]  /*e490*/  IABS R47, R35 ;  /* 0x00000023002f7213 */ /* 0x000fe20000000000 */
[----:B-1----:R-:W-:Y:S01]  /*e4a0*/  IMAD.MOV.U32 R9, RZ, RZ, R37 ;  /* 0x000000ffff097224 */ /* 0x002fe200078e0025 */
[----:B------:R-:W-:Y:S01]  /*e4b0*/  ISETP.GE.AND P4, PT, R43, RZ, PT ;  /* 0x000000ff2b00720c */ /* 0x000fe20003f86270 */
[----:B------:R-:W-:Y:S01]  /*e4c0*/  IMAD.HI.U32 R5, R3, R45, RZ ;  /* 0x0000002d03057227 */ /* 0x000fe200078e00ff */
[----:B------:R-:W-:Y:S01]  /*e4d0*/  MOV R43, R47 ;  /* 0x0000002f002b7202 */ /* 0x000fe20000000f00 */
[----:B------:R1:W-:Y:S01]  /*e4e0*/  STL [R1+0x47c], R12 ;  /* 0x00047c0c01007387 */ /* 0x0003e20000100800 */
[----:B------:R-:W-:Y:S01]  /*e4f0*/  ISETP.GT.U32.AND P0, PT, R0, R4, PT ;  /* 0x000000040000720c */ /* 0x000fe20003f04070 */
[----:B------:R-:W-:Y:S01]  /*e500*/  @!P3 IMAD.MOV R9, RZ, RZ, -R9 ;  /* 0x000000ffff09b224 */ /* 0x000fe200078e0a09 */
[----:B------:R-:W-:Y:S01]  /*e510*/  @!P5 IADD3 R41, R41, -R0, RZ ;  /* 0x800000002929d210 */ /* 0x000fe20007ffe0ff */
[----:B------:R-:W-:-:S03]  /*e520*/  IMAD.HI.U32 R42, R3, R46, RZ ;  /* 0x0000002e032a7227 */ /* 0x000fc600078e00ff */
[----:B------:R-:W-:Y:S01]  /*e530*/  ISETP.GT.U32.AND P5, PT, R0, R41, PT ;  /* 0x000000290000720c */ /* 0x000fe20003fa4070 */
[----:B------:R-:W-:Y:S01]  /*e540*/  IMAD.HI.U32 R40, R3, R43, RZ ;  /* 0x0000002b03287227 */ /* 0x000fe200078e00ff */
[----:B------:R2:W-:Y:S01]  /*e550*/  STL [R1+0x480], R9 ;  /* 0x0004800901007387 */ /* 0x0005e20000100800 */
[----:B------:R-:W-:Y:S02]  /*e560*/  IADD3 R42, -R42, RZ, RZ ;  /* 0x000000ff2a2a7210 */ /* 0x000fe40007ffe1ff */
[----:B------:R-:W-:Y:S01]  /*e570*/  IMAD.MOV R5, RZ, RZ, -R5 ;  /* 0x000000ffff057224 */ /* 0x000fe200078e0a05 */
[----:B------:R-:W-:Y:S01]  /*e580*/  IADD3 R37, -R40, RZ, RZ ;  /* 0x000000ff28257210 */ /* 0x000fe20007ffe1ff */
[----:B-1----:R-:W-:Y:S01]  /*e590*/  IMAD.MOV.U32 R12, RZ, RZ, R39 ;  /* 0x000000ffff0c7224 */ /* 0x002fe200078e0027 */
[----:B------:R-:W-:Y:S01]  /*e5a0*/  @!P0 IADD3 R4, R4, -R0, RZ ;  /* 0x8000000004048210 */ /* 0x000fe20007ffe0ff */
[C---:B------:R-:W-:Y:S01]  /*e5b0*/  IMAD R45, R0.reuse, R5, R45 ;  /* 0x00000005002d7224 */ /* 0x040fe200078e022d */
[----:B------:R-:W-:Y:S01]  /*e5c0*/  ISETP.GE.AND P0, PT, R11, RZ, PT ;  /* 0x000000ff0b00720c */ /* 0x000fe20003f06270 */
[C---:B------:R-:W-:Y:S01]  /*e5d0*/  IMAD R46, R0.reuse, R42, R46 ;  /* 0x0000002a002e7224 */ /* 0x040fe200078e022e */
[----:B--2---:R-:W-:Y:S01]  /*e5e0*/  MOV R9, R38 ;  /* 0x0000002600097202 */ /* 0x004fe20000000f00 */
[----:B------:R-:W-:-:S02]  /*e5f0*/  IMAD R43, R0, R37, R43 ;  /* 0x00000025002b7224 */ /* 0x000fc400078e022b */
[----:B------:R-:W-:Y:S01]  /*e600*/  @!P5 IMAD.IADD R41, R41, 0x1, -R0 ;  /* 0x000000012929d824 */ /* 0x000fe200078e0a00 */
[C---:B------:R-:W-:Y:S01]  /*e610*/  ISETP.GT.U32.AND P3, PT, R0.reuse, R46, PT ;  /* 0x0000002e0000720c */ /* 0x040fe20003f64070 */
[----:B------:R-:W-:Y:S01]  /*e620*/  @!P6 IMAD.MOV R9, RZ, RZ, -R9 ;  /* 0x000000ffff09e224 */ /* 0x000fe200078e0a09 */
[C---:B------:R-:W-:Y:S01]  /*e630*/  ISETP.GT.U32.AND P6, PT, R0.reuse, R45, PT ;  /* 0x0000002d0000720c */ /* 0x040fe20003fc4070 */
[----:B------:R-:W-:Y:S01]  /*e640*/  @!P2 IMAD.MOV R12, RZ, RZ, -R12 ;  /* 0x000000ffff0ca224 */ /* 0x000fe200078e0a0c */
[----:B------:R-:W-:Y:S01]  /*e650*/  ISETP.GT.U32.AND P5, PT, R0, R43, PT ;  /* 0x0000002b0000720c */ /* 0x000fe20003fa4070 */
[----:B------:R-:W-:Y:S01]  /*e660*/  VIADD R11, R6, 0x12e ;  /* 0x0000012e060b7836 */ /* 0x000fe20000000000 */
[----:B------:R-:W-:Y:S01]  /*e670*/  ISETP.GE.AND P2, PT, R36, RZ, PT ;  /* 0x000000ff2400720c */ /* 0x000fe20003f46270 */
[C---:B------:R-:W-:Y:S01]  /*e680*/  VIADD R5, R6.reuse, 0x12d ;  /* 0x0000012d06057836 */ /* 0x040fe20000000000 */
[----:B------:R1:W-:Y:S01]  /*e690*/  STL [R1+0x484], R12 ;  /* 0x0004840c01007387 */ /* 0x0003e20000100800 */
[----:B------:R-:W-:-:S03]  /*e6a0*/  VIADD R37, R6, 0x12f ;  /* 0x0000012f06257836 */ /* 0x000fc60000000000 */
[----:B------:R2:W-:Y:S01]  /*e6b0*/  STL [R1+0x488], R9 ;  /* 0x0004880901007387 */ /* 0x0005e20000100800 */
[-C--:B------:R-:W-:Y:S02]  /*e6c0*/  @!P3 IADD3 R46, R46, -R0.reuse, RZ ;  /* 0x800000002e2eb210 */ /* 0x080fe40007ffe0ff */
[----:B------:R-:W-:Y:S02]  /*e6d0*/  @!P6 IADD3 R45, R45, -R0, RZ ;  /* 0x800000002d2de210 */ /* 0x000fe40007ffe0ff */
[----:B------:R-:W-:Y:S01]  /*e6e0*/  ISETP.GE.AND P3, PT, R35, RZ, PT ;  /* 0x000000ff2300720c */ /* 0x000fe20003f66270 */
[----:B------:R-:W-:Y:S01]  /*e6f0*/  @!P5 IMAD.IADD R43, R43, 0x1, -R0 ;  /* 0x000000012b2bd824 */ /* 0x000fe200078e0a00 */
[----:B------:R-:W-:Y:S01]  /*e700*/  IABS R35, R11 ;  /* 0x0000000b00237213 */ /* 0x000fe20000000000 */
[----:B-1----:R-:W-:Y:S01]  /*e710*/  IMAD.MOV.U32 R12, RZ, RZ, R41 ;  /* 0x000000ffff0c7224 */ /* 0x002fe200078e0029 */
[----:B------:R-:W-:Y:S01]  /*e720*/  IABS R40, R5 ;  /* 0x0000000500287213 */ /* 0x000fe20000000000 */
[----:B--2---:R-:W-:Y:S01]  /*e730*/  IMAD.MOV.U32 R9, RZ, RZ, R4 ;  /* 0x000000ffff097224 */ /* 0x004fe200078e0004 */
[C---:B------:R-:W-:Y:S01]  /*e740*/  ISETP.GT.U32.AND P5, PT, R0.reuse, R43, PT ;  /* 0x0000002b0000720c */ /* 0x040fe20003fa4070 */
[----:B------:R-:W-:Y:S01]  /*e750*/  IMAD.HI.U32 R38, R3, R35, RZ ;  /* 0x0000002303267227 */ /* 0x000fe200078e00ff */
[----:B------:R-:W-:-:S02]  /*e760*/  ISETP.GT.U32.AND P6, PT, R0, R46, PT ;  /* 0x0000002e0000720c */ /* 0x000fc40003fc4070 */
[----:B------:R-:W-:Y:S01]  /*e770*/  IADD3 R4, R6, 0x130, RZ ;  /* 0x0000013006047810 */ /* 0x000fe20007ffe0ff */
[----:B------:R-:W-:Y:S01]  /*e780*/  @!P1 IMAD.MOV R9, RZ, RZ, -R9 ;  /* 0x000000ffff099224 */ /* 0x000fe200078e0a09 */
[----:B------:R-:W-:Y:S01]  /*e790*/  ISETP.GT.U32.AND P1, PT, R0, R45, PT ;  /* 0x0000002d0000720c */ /* 0x000fe20003f24070 */
[----:B------:R-:W-:Y:S01]  /*e7a0*/  IMAD.HI.U32 R36, R3, R40, RZ ;  /* 0x0000002803247227 */ /* 0x000fe200078e00ff */
[----:B------:R-:W-:Y:S02]  /*e7b0*/  IABS R42, R37 ;  /* 0x00000025002a7213 */ /* 0x000fe40000000000 */
[----:B------:R1:W-:Y:S01]  /*e7c0*/  STL [R1+0x48c], R9 ;  /* 0x00048c0901007387 */ /* 0x0003e20000100800 */
[----:B------:R-:W-:Y:S02]  /*e7d0*/  IMAD.MOV R38, RZ, RZ, -R38 ;  /* 0x000000ffff267224 */ /* 0x000fe400078e0a26 */
[----:B------:R-:W-:Y:S01]  /*e7e0*/  IMAD.MOV R36, RZ, RZ, -R36 ;  /* 0x000000ffff247224 */ /* 0x000fe200078e0a24 */
[-C--:B------:R-:W-:Y:S01]  /*e7f0*/  @!P5 IADD3 R43, R43, -R0.reuse, RZ ;  /* 0x800000002b2bd210 */ /* 0x080fe20007ffe0ff */
[----:B------:R-:W-:Y:S01]  /*e800*/  @!P4 IMAD.MOV R12, RZ, RZ, -R12 ;  /* 0x000000ffff0cc224 */ /* 0x000fe200078e0a0c */
[----:B------:R-:W-:Y:S01]  /*e810*/  @!P6 IADD3 R46, R46, -R0, RZ ;  /* 0x800000002e2ee210 */ /* 0x000fe20007ffe0ff */
[C---:B------:R-:W-:Y:S01]  /*e820*/  IMAD R40, R0.reuse, R36, R40 ;  /* 0x0000002400287224 */ /* 0x040fe200078e0228 */
[----:B------:R-:W-:Y:S01]  /*e830*/  IABS R36, R4 ;  /* 0x0000000400247213 */ /* 0x000fe20000000000 */
[----:B------:R-:W-:Y:S01]  /*e840*/  @!P1 IMAD.IADD R45, R45, 0x1, -R0 ;  /* 0x000000012d2d9824 */ /* 0x000fe200078e0a00 */
[----:B------:R-:W-:Y:S01]  /*e850*/  ISETP.GE.AND P1, PT, R5, RZ, PT ;  /* 0x000000ff0500720c */ /* 0x000fe20003f26270 */
[C---:B------:R-:W-:Y:S01]  /*e860*/  IMAD R5, R0.reuse, R38, R35 ;  /* 0x0000002600057224 */ /* 0x040fe200078e0223 */
[----:B------:R-:W-:Y:S01]  /*e870*/  ISETP.GT.U32.AND P6, PT, R0, R40, PT ;  /* 0x000000280000720c */ /* 0x000fe20003fc4070 */
[----:B------:R-:W-:Y:S01]  /*e880*/  VIADD R35, R6, 0x131 ;  /* 0x0000013106237836 */ /* 0x000fe20000000000 */
[----:B------:R2:W-:Y:S01]  /*e890*/  STL [R1+0x420], R12 ;  /* 0x0004200c01007387 */ /* 0x0005e20000100800 */
[----:B-1----:R-:W-:Y:S01]  /*e8a0*/  IMAD.MOV.U32 R9, RZ, RZ, R46 ;  /* 0x000000ffff097224 */ /* 0x002fe200078e002e */
[----:B------:R-:W-:Y:S01]  /*e8b0*/  ISETP.GT.U32.AND P5, PT, R0, R5, PT ;  /* 0x000000050000720c */ /* 0x000fe20003fa4070 */
[----:B------:R-:W-:Y:S01]  /*e8c0*/  IMAD.HI.U32 R47, R3, R42, RZ ;  /* 0x0000002a032f7227 */ /* 0x000fe200078e00ff */
[----:B------:R-:W-:-:S03]  /*e8d0*/  IABS R38, R35 ;  /* 0x0000002300267213 */ /* 0x000fc60000000000 */
[----:B------:R-:W-:Y:S02]  /*e8e0*/  @!P2 IMAD.MOV R9, RZ, RZ, -R9 ;  /* 0x000000ffff09a224 */ /* 0x000fe400078e0a09 */
[----:B------:R-:W-:Y:S02]  /*e8f0*/  IMAD.HI.U32 R41, R3, R38, RZ ;  /* 0x0000002603297227 */ /* 0x000fe400078e00ff */
[----:B------:R-:W-:Y:S01]  /*e900*/  @!P6 IADD3 R40, R40, -R0, RZ ;  /* 0x800000002828e210 */ /* 0x000fe20007ffe0ff */
[----:B------:R1:W-:Y:S01]  /*e910*/  STL [R1+0x424], R9 ;  /* 0x0004240901007387 */ /* 0x0003e20000100800 */
[----:B--2---:R-:W-:Y:S01]  /*e920*/  IMAD.MOV.U32 R12, RZ, RZ, R45 ;  /* 0x000000ffff0c7224 */ /* 0x004fe200078e002d */
[----:B------:R-:W-:Y:S01]  /*e930*/  IADD3 R41, -R41, RZ, RZ ;  /* 0x000000ff29297210 */ /* 0x000fe20007ffe1ff */
[----:B------:R-:W-:Y:S01]  /*e940*/  IMAD.HI.U32 R39, R3, R36, RZ ;  /* 0x0000002403277227 */ /* 0x000fe200078e00ff */
[----:B------:R-:W-:Y:S02]  /*e950*/  @!P5 IADD3 R5, R5, -R0, RZ ;  /* 0x800000000505d210 */ /* 0x000fe40007ffe0ff */
[C---:B------:R-:W-:Y:S01]  /*e960*/  ISETP.GT.U32.AND P4, PT, R0.reuse, R40, PT ;  /* 0x000000280000720c */ /* 0x040fe20003f84070 */
[----:B------:R-:W-:Y:S01]  /*e970*/  IMAD.MOV R47, RZ, RZ, -R47 ;  /* 0x000000ffff2f7224 */ /* 0x000fe200078e0a2f */
[C---:B------:R-:W-:Y:S01]  /*e980*/  ISETP.GT.U32.AND P5, PT, R0.reuse, R5, PT ;  /* 0x000000050000720c */ /* 0x040fe20003fa4070 */
[----:B------:R-:W-:Y:S01]  /*e990*/  @!P0 IMAD.MOV R12, RZ, RZ, -R12 ;  /* 0x000000ffff0c8224 */ /* 0x000fe200078e0a0c */
[----:B-1----:R-:W-:Y:S01]  /*e9a0*/  MOV R9, R43 ;  /* 0x0000002b00097202 */ /* 0x002fe20000000f00 */
[----:B------:R-:W-:Y:S01]  /*e9b0*/  IMAD.MOV R39, RZ, RZ, -R39 ;  /* 0x000000ffff277224 */ /* 0x000fe200078e0a27 */
[----:B------:R-:W-:Y:S01]  /*e9c0*/  ISETP.GE.AND P0, PT, R37, RZ, PT ;  /* 0x000000ff2500720c */ /* 0x000fe20003f06270 */
[C---:B------:R-:W-:Y:S01]  /*e9d0*/  IMAD R37, R0.reuse, R41, R38 ;  /* 0x0000002900257224 */ /* 0x040fe200078e0226 */
[----:B------:R-:W-:Y:S01]  /*e9e0*/  STL [R1+0x448], R12 ;  /* 0x0004480c01007387 */ /* 0x000fe20000100800 */
[----:B------:R-:W-:Y:S01]  /*e9f0*/  IMAD R42, R0, R47, R42 ;  /* 0x0000002f002a7224 */ /* 0x000fe200078e022a */
[----:B------:R-:W-:Y:S01]  /*ea00*/  ISETP.GE.AND P6, PT, R11, RZ, PT ;  /* 0x000000ff0b00720c */ /* 0x000fe20003fc6270 */
[----:B------:R-:W-:-:S02]  /*ea10*/  @!P3 IMAD.MOV R9, RZ, RZ, -R9 ;  /* 0x000000ffff09b224 */ /* 0x000fc400078e0a09 */
[----:B------:R-:W-:Y:S01]  /*ea20*/  IMAD R36, R0, R39, R36 ;  /* 0x0000002700247224 */ /* 0x000fe200078e0224 */
[----:B------:R-:W-:Y:S01]  /*ea30*/  @!P4 IADD3 R40, R40, -R0, RZ ;  /* 0x800000002828c210 */ /* 0x000fe20007ffe0ff */
[----:B------:R-:W-:Y:S01]  /*ea40*/  @!P5 IMAD.IADD R5, R5, 0x1, -R0 ;  /* 0x000000010505d824 */ /* 0x000fe200078e0a00 */
[C---:B------:R-:W-:Y:S01]  /*ea50*/  ISETP.GT.U32.AND P5, PT, R0.reuse, R37, PT ;  /* 0x000000250000720c */ /* 0x040fe20003fa4070 */
[----:B------:R1:W-:Y:S01]  /*ea60*/  STL [R1+0x46c], R9 ;  /* 0x00046c0901007387 */ /* 0x0003e20000100800 */
[----:B------:R-:W-:Y:S01]  /*ea70*/  ISETP.GT.U32.AND P2, PT, R0, R42, PT ;  /* 0x0000002a0000720c */ /* 0x000fe20003f44070 */
[----:B------:R-:W-:Y:S01]  /*ea80*/  VIADD R11, R6, 0x132 ;  /* 0x00000132060b7836 */ /* 0x000fe20000000000 */
[----:B------:R-:W-:Y:S01]  /*ea90*/  ISETP.GT.U32.AND P3, PT, R0, R36, PT ;  /* 0x000000240000720c */ /* 0x000fe20003f64070 */
[----:B------:R-:W-:Y:S01]  /*eaa0*/  VIADD R46, R6, 0x147 ;  /* 0x00000147062e7836 */ /* 0x000fe20000000000 */
[----:B------:R-:W-:Y:S01]  /*eab0*/  ISETP.GE.AND P4, PT, R4, RZ, PT ;  /* 0x000000ff0400720c */ /* 0x000fe20003f86270 */
[----:B------:R-:W-:Y:S01]  /*eac0*/  VIADD R4, R6, 0x133 ;  /* 0x0000013306047836 */ /* 0x000fe20000000000 */
[----:B------:R-:W-:-:S02]  /*ead0*/  IABS R39, R11 ;  /* 0x0000000b00277213 */ /* 0x000fc40000000000 */
[----:B------:R-:W-:Y:S01]  /*eae0*/  IABS R47, R46 ;  /* 0x0000002e002f7213 */ /* 0x000fe20000000000 */
[----:B-1----:R-:W-:Y:S01]  /*eaf0*/  IMAD.MOV.U32 R9, RZ, RZ, R40 ;  /* 0x000000ffff097224 */ /* 0x002fe200078e0028 */
[----:B------:R-:W-:Y:S01]  /*eb00*/  IABS R41, R4 ;  /* 0x0000000400297213 */ /* 0x000fe20000000000 */
[----:B------:R-:W-:Y:S01]  /*eb10*/  IMAD.HI.U32 R38, R3, R39, RZ ;  /* 0x0000002703267227 */ /* 0x000fe200078e00ff */
[-C--:B------:R-:W-:Y:S02]  /*eb20*/  @!P5 IADD3 R37, R37, -R0.reuse, RZ ;  /* 0x800000002525d210 */ /* 0x080fe40007ffe0ff */
[----:B------:R-:W-:Y:S01]  /*eb30*/  @!P2 IADD3 R42, R42, -R0, RZ ;  /* 0x800000002a2aa210 */ /* 0x000fe20007ffe0ff */
[----:B------:R-:W-:Y:S01]  /*eb40*/  @!P1 IMAD.MOV R9, RZ, RZ, -R9 ;  /* 0x000000ffff099224 */ /* 0x000fe200078e0a09 */
[----:B------:R-:W-:Y:S01]  /*eb50*/  ISETP.GT.U32.AND P5, PT, R0, R37, PT ;  /* 0x000000250000720c */ /* 0x000fe20003fa4070 */
[----:B------:R-:W-:Y:S01]  /*eb60*/  @!P3 IMAD.IADD R36, R36, 0x1, -R0 ;  /* 0x000000012424b824 */ /* 0x000fe200078e0a00 */
[----:B------:R-:W-:Y:S01]  /*eb70*/  ISETP.GT.U32.AND P3, PT, R0, R42, PT ;  /* 0x0000002a0000720c */ /* 0x000fe20003f64070 */
[----:B------:R-:W-:Y:S01]  /*eb80*/  IMAD.HI.U32 R50, R3, R47, RZ ;  /* 0x0000002f03327227 */ /* 0x000fe200078e00ff */
[----:B------:R1:W-:Y:S01]  /*eb90*/  STL [R1+0x470], R9 ;  /* 0x0004700901007387 */ /* 0x0003e20000100800 */
[----:B------:R-:W-:-:S02]  /*eba0*/  IADD3 R38, -R38, RZ, RZ ;  /* 0x000000ff26267210 */ /* 0x000fc40007ffe1ff */
[C---:B------:R-:W-:Y:S01]  /*ebb0*/  ISETP.GT.U32.AND P1, PT, R0.reuse, R36, PT ;  /* 0x000000240000720c */ /* 0x040fe20003f24070 */
[----:B------:R-:W-:Y:S01]  /*ebc0*/  IMAD.MOV R50, RZ, RZ, -R50 ;  /* 0x000000ffff327224 */ /* 0x000fe200078e0a32 */
[----:B------:R-:W-:Y:S01]  /*ebd0*/  ISETP.GE.AND P2, PT, R35, RZ, PT ;  /* 0x000000ff2300720c */ /* 0x000fe20003f46270 */
[----:B------:R-:W-:Y:S02]  /*ebe0*/  IMAD R39, R0, R38, R39 ;  /* 0x0000002600277224 */ /* 0x000fe400078e0227 */
[----:B------:R-:W-:Y:S02]  /*ebf0*/  VIADD R35, R6, 0x134 ;  /* 0x0000013406237836 */ /* 0x000fe40000000000 */
[----:B-1----:R-:W-:Y:S02]  /*ec00*/  IMAD.MOV.U32 R9, RZ, RZ, R5 ;  /* 0x000000ffff097224 */ /* 0x002fe400078e0005 */
[----:B------:R-:W-:Y:S01]  /*ec10*/  IMAD.HI.U32 R5, R3, R41, RZ ;  /* 0x0000002903057227 */ /* 0x000fe200078e00ff */
[----:B------:R-:W-:-:S03]  /*ec20*/  IABS R38, R35 ;  /* 0x0000002300267213 */ /* 0x000fc60000000000 */
[--C-:B------:R-:W-:Y:S01]  /*ec30*/  @!P5 IMAD.IADD R37, R37, 0x1, -R0.reuse ;  /* 0x000000012525d824 */ /* 0x100fe200078e0a00 */
[----:B------:R-:W-:Y:S01]  /*ec40*/  IADD3 R5, -R5, RZ, RZ ;  /* 0x000000ff05057210 */ /* 0x000fe20007ffe1ff */
[--C-:B------:R-:W-:Y:S01]  /*ec50*/  @!P3 IMAD.IADD R42, R42, 0x1, -R0.reuse ;  /* 0x000000012a2ab824 */ /* 0x100fe200078e0a00 */
[----:B------:R-:W-:Y:S01]  /*ec60*/  ISETP.GT.U32.AND P3, PT, R0, R39, PT ;  /* 0x000000270000720c */ /* 0x000fe20003f64070 */
[----:B------:R-:W-:Y:S01]  /*ec70*/  @!P1 IMAD.IADD R36, R36, 0x1, -R0 ;  /* 0x0000000124249824 */ /* 0x000fe200078e0a00 */
[----:B------:R-:W-:Y:S01]  /*ec80*/  ISETP.GE.AND P1, PT, R4, RZ, PT ;  /* 0x000000ff0400720c */ /* 0x000fe20003f26270 */
[----:B------:R-:W-:Y:S01]  /*ec90*/  IMAD R41, R0, R5, R41 ;  /* 0x0000000500297224 */ /* 0x000fe200078e0229 */
[----:B------:R-:W-:Y:S01]  /*eca0*/  IADD3 R5, R6, 0x135, RZ ;  /* 0x0000013506057810 */ /* 0x000fe20007ffe0ff */
[----:B------:R-:W-:-:S03]  /*ecb0*/  IMAD.HI.U32 R43, R3, R38, RZ ;  /* 0x00000026032b7227 */ /* 0x000fc600078e00ff */
[----:B------:R-:W-:Y:S01]  /*ecc0*/  ISETP.GT.U32.AND P5, PT, R0, R41, PT ;  /* 0x000000290000720c */ /* 0x000fe20003fa4070 */
[----:B------:R-:W-:Y:S01]  /*ecd0*/  @!P6 IMAD.MOV R9, RZ, RZ, -R9 ;  /* 0x000000ffff09e224 */ /* 0x000fe200078e0a09 */
[----:B------:R-:W-:Y:S01]  /*ece0*/  IABS R4, R5 ;  /* 0x0000000500047213 */ /* 0x000fe20000000000 */
[----:B------:R-:W-:Y:S01]  /*ecf0*/  IMAD.MOV R43, RZ, RZ, -R43 ;  /* 0x000000ffff2b7224 */ /* 0x000fe200078e0a2b */
[----:B------:R-:W-:Y:S01]  /*ed00*/  ISETP.GE.AND P6, PT, R11, RZ, PT ;  /* 0x000000ff0b00720c */ /* 0x000fe20003fc6270 */
[----:B------:R-:W-:Y:S01]  /*ed10*/  @!P3 IMAD.IADD R39, R39, 0x1, -R0 ;  /* 0x000000012727b824 */ /* 0x000fe200078e0a00 */
[----:B------:R-:W-:Y:S01]  /*ed20*/  ISETP.GE.AND P3, PT, R35, RZ, PT ;  /* 0x000000ff2300720c */ /* 0x000fe20003f66270 */
[----:B------:R1:W-:Y:S01]  /*ed30*/  STL [R1+0x478], R9 ;  /* 0x0004780901007387 */ /* 0x0003e20000100800 */
[----:B------:R-:W-:-:S04]  /*ed40*/  IMAD.HI.U32 R35, R3, R4, RZ ;  /* 0x0000000403237227 */ /* 0x000fc800078e00ff */
[----:B------:R-:W-:Y:S01]  /*ed50*/  IMAD R38, R0, R43, R38 ;  /* 0x0000002b00267224 */ /* 0x000fe200078e0226 */
[----:B------:R-:W-:Y:S01]  /*ed60*/  IADD3 R35, -R35, RZ, RZ ;  /* 0x000000ff23237210 */ /* 0x000fe20007ffe1ff */
[----:B------:R-:W-:Y:S02]  /*ed70*/  @!P5 IMAD.IADD R41, R41, 0x1, -R0 ;  /* 0x000000012929d824 */ /* 0x000fe400078e0a00 */
[----:B------:R-:W-:Y:S01]  /*ed80*/  IMAD.MOV.U32 R12, RZ, RZ, R36 ;  /* 0x000000ffff0c7224 */ /* 0x000fe200078e0024 */
[----:B-1----:R-:W-:Y:S01]  /*ed90*/  MOV R9, R42 ;  /* 0x0000002a00097202 */ /* 0x002fe20000000f00 */
[----:B------:R-:W-:Y:S01]  /*eda0*/  VIADD R11, R6, 0x136 ;  /* 0x00000136060b7836 */ /* 0x000fe20000000000 */
[C---:B------:R-:W-:Y:S01]  /*edb0*/  ISETP.GT.U32.AND P5, PT, R0.reuse, R41, PT ;  /* 0x000000290000720c */ /* 0x040fe20003fa4070 */
[----:B------:R-:W-:Y:S01]  /*edc0*/  @!P4 IMAD.MOV R12, RZ, RZ, -R12 ;  /* 0x000000ffff0cc224 */ /* 0x000fe200078e0a0c */
[----:B------:R-:W-:Y:S01]  /*edd0*/  @!P0 IADD3 R9, -R9, RZ, RZ ;  /* 0x000000ff09098210 */ /* 0x000fe20007ffe1ff */
[C---:B------:R-:W-:Y:S01]  /*ede0*/  IMAD R4, R0.reuse, R35, R4 ;  /* 0x0000002300047224 */ /* 0x040fe200078e0204 */
[----:B------:R-:W-:Y:S01]  /*edf0*/  ISETP.GT.U32.AND P0, PT, R0, R39, PT ;  /* 0x000000270000720c */ /* 0x000fe20003f04070 */
[----:B------:R-:W-:Y:S01]  /*ee00*/  VIADD R43, R6, 0x13a ;  /* 0x0000013a062b7836 */ /* 0x000fe20000000000 */
[C---:B------:R-:W-:Y:S01]  /*ee10*/  ISETP.GT.U32.AND P4, PT, R0.reuse, R38, PT ;  /* 0x000000260000720c */ /* 0x040fe20003f84070 */
[----:B------:R1:W-:Y:S01]  /*ee20*/  STL [R1+0x474], R9 ;  /* 0x0004740901007387 */ /* 0x0003e20000100800 */
[----:B------:R-:W-:Y:S01]  /*ee30*/  IABS R40, R11 ;  /* 0x0000000b00287213 */ /* 0x000fe20000000000 */
[----:B------:R-:W-:-:S02]  /*ee40*/  IMAD R47, R0, R50, R47 ;  /* 0x00000032002f7224 */ /* 0x000fc400078e022f */
[----:B------:R2:W-:Y:S02]  /*ee50*/  STL [R1+0x450], R12 ;  /* 0x0004500c01007387 */ /* 0x0005e40000100800 */
[----:B------:R-:W-:Y:S01]  /*ee60*/  @!P5 IMAD.IADD R41, R41, 0x1, -R0 ;  /* 0x000000012929d824 */ /* 0x000fe200078e0a00 */
[----:B------:R-:W-:Y:S01]  /*ee70*/  ISETP.GT.U32.AND P5, PT, R0, R4, PT ;  /* 0x000000040000720c */ /* 0x000fe20003fa4070 */
[----:B------:R-:W-:Y:S01]  /*ee80*/  IMAD.HI.U32 R36, R3, R40, RZ ;  /* 0x0000002803247227 */ /* 0x000fe200078e00ff */
[----:B-1----:R-:W-:-:S03]  /*ee90*/  MOV R9, R37 ;  /* 0x0000002500097202 */ /* 0x002fc60000000f00 */
[----:B------:R-:W-:Y:S01]  /*eea0*/  IMAD.MOV R36, RZ, RZ, -R36 ;  /* 0x000000ffff247224 */ /* 0x000fe200078e0a24 */
[----:B------:R-:W-:Y:S01]  /*eeb0*/  @!P4 IADD3 R38, R38, -R0, RZ ;  /* 0x800000002626c210 */ /* 0x000fe20007ffe0ff */
[----:B------:R-:W-:Y:S01]  /*eec0*/  @!P0 IMAD.IADD R39, R39, 0x1, -R0 ;  /* 0x0000000127278824 */ /* 0x000fe200078e0a00 */
[----:B------:R-:W-:Y:S01]  /*eed0*/  ISETP.GE.AND P0, PT, R11, RZ, PT ;  /* 0x000000ff0b00720c */ /* 0x000fe20003f06270 */
[----:B------:R-:W-:Y:S01]  /*eee0*/  @!P2 IMAD.MOV R9, RZ, RZ, -R9 ;  /* 0x000000ffff09a224 */ /* 0x000fe200078e0a09 */
[C---:B------:R-:W-:Y:S01]  /*eef0*/  ISETP.GT.U32.AND P4, PT, R0.reuse, R38, PT ;  /* 0x000000260000720c */ /* 0x040fe20003f84070 */
[----:B------:R-:W-:Y:S01]  /*ef00*/  IMAD R40, R0, R36, R40 ;  /* 0x0000002400287224 */ /* 0x000fe200078e0228 */
[----:B------:R-:W-:Y:S01]  /*ef10*/  IADD3 R37, R6, 0x137, RZ ;  /* 0x0000013706257810 */ /* 0x000fe20007ffe0ff */
[----:B--2---:R-:W-:Y:S01]  /*ef20*/  IMAD.MOV.U32 R12, RZ, RZ, R39 ;  /* 0x000000ffff0c7224 */ /* 0x004fe200078e0027 */
[----:B------:R1:W-:Y:S01]  /*ef30*/  STL [R1+0x458], R9 ;  /* 0x0004580901007387 */ /* 0x0003e20000100800 */
[----:B------:R-:W-:Y:S01]  /*ef40*/  @!P5 IADD3 R4, R4, -R0, RZ ;  /* 0x800000000404d210 */ /* 0x000fe20007ffe0ff */
[----:B------:R-:W-:Y:S01]  /*ef50*/  VIADD R11, R6, 0x138 ;  /* 0x00000138060b7836 */ /* 0x000fe20000000000 */
[----:B------:R-:W-:Y:S01]  /*ef60*/  IABS R35, R37 ;  /* 0x0000002500237213 */ /* 0x000fe20000000000 */
[----:B------:R-:W-:Y:S01]  /*ef70*/  @!P6 IMAD.MOV R12, RZ, RZ, -R12 ;  /* 0x000000ffff0ce224 */ /* 0x000fe200078e0a0c */
[----:B------:R-:W-:-:S02]  /*ef80*/  ISETP.GT.U32.AND P6, PT, R0, R40, PT ;  /* 0x000000280000720c */ /* 0x000fc40003fc4070 */
[----:B------:R-:W-:Y:S02]  /*ef90*/  ISETP.GT.U32.AND P5, PT, R0, R4, PT ;  /* 0x000000040000720c */ /* 0x000fe40003fa4070 */
[----:B------:R-:W-:Y:S01]  /*efa0*/  @!P4 IMAD.IADD R38, R38, 0x1, -R0 ;  /* 0x000000012626c824 */ /* 0x000fe200078e0a00 */
[----:B-1----:R-:W-:Y:S01]  /*efb0*/  MOV R9, R41 ;  /* 0x0000002900097202 */ /* 0x002fe20000000f00 */
[----:B------:R-:W-:Y:S01]  /*efc0*/  STL [R1+0x468], R12 ;  /* 0x0004680c01007387 */ /* 0x000fe20000100800 */
[----:B------:R-:W-:Y:S01]  /*efd0*/  IABS R36, R11 ;  /* 0x0000000b00247213 */ /* 0x000fe20000000000 */
[----:B------:R-:W-:Y:S01]  /*efe0*/  IMAD.HI.U32 R41, R3, R35, RZ ;  /* 0x0000002303297227 */ /* 0x000fe200078e00ff */
[----:B------:R-:W-:Y:S02]  /*eff0*/  ISETP.GE.AND P2, PT, R5, RZ, PT ;  /* 0x000000ff0500720c */ /* 0x000fe40003f46270 */
[----:B------:R-:W-:Y:S01]  /*f000*/  ISETP.GE.AND P4, PT, R11, RZ, PT ;  /* 0x000000ff0b00720c */ /* 0x000fe20003f86270 */
[----:B------:R-:W-:Y:S01]  /*f010*/  @!P1 IMAD.MOV R9, RZ, RZ, -R9 ;  /* 0x000000ffff099224 */ /* 0x000fe200078e0a09 */
[----:B------:R-:W-:Y:S01]  /*f020*/  @!P6 IADD3 R40, R40, -R0, RZ ;  /* 0x800000002828e210 */ /* 0x000fe20007ffe0ff */
[----:B------:R-:W-:Y:S01]  /*f030*/  VIADD R5, R6, 0x139 ;  /* 0x0000013906057836 */ /* 0x000fe20000000000 */
[----:B------:R-:W-:Y:S01]  /*f040*/  ISETP.GE.AND P1, PT, R37, RZ, PT ;  /* 0x000000ff2500720c */ /* 0x000fe20003f26270 */
[----:B------:R-:W-:Y:S01]  /*f050*/  IMAD.HI.U32 R11, R3, R36, RZ ;  /* 0x00000024030b7227 */ /* 0x000fe200078e00ff */
[----:B------:R1:W-:Y:S01]  /*f060*/  STL [R1+0x464], R9 ;  /* 0x0004640901007387 */ /* 0x0003e20000100800 */
[----:B------:R-:W-:-:S02]  /*f070*/  ISETP.GT.U32.AND P6, PT, R0, R40, PT ;  /* 0x000000280000720c */ /* 0x000fc40003fc4070 */
[----:B------:R-:W-:Y:S01]  /*f080*/  IMAD.MOV R41, RZ, RZ, -R41 ;  /* 0x000000ffff297224 */ /* 0x000fe200078e0a29 */
[----:B------:R-:W-:Y:S01]  /*f090*/  IABS R39, R5 ;  /* 0x0000000500277213 */ /* 0x000fe20000000000 */
[----:B------:R-:W-:Y:S02]  /*f0a0*/  @!P5 IMAD.IADD R4, R4, 0x1, -R0 ;  /* 0x000000010404d824 */ /* 0x000fe400078e0a00 */
[----:B------:R-:W-:Y:S02]  /*f0b0*/  IMAD.MOV R11, RZ, RZ, -R11 ;  /* 0x000000ffff0b7224 */ /* 0x000fe400078e0a0b */
[C---:B------:R-:W-:Y:S02]  /*f0c0*/  IMAD R35, R0.reuse, R41, R35 ;  /* 0x0000002900237224 */ /* 0x040fe400078e0223 */
[----:B-1----:R-:W-:Y:S02]  /*f0d0*/  IMAD.MOV.U32 R9, RZ, RZ, R38 ;  /* 0x000000ffff097224 */ /* 0x002fe400078e0026 */
[C---:B------:R-:W-:Y:S01]  /*f0e0*/  IMAD R36, R0.reuse, R11, R36 ;  /* 0x0000000b00247224 */ /* 0x040fe200078e0224 */
[----:B------:R-:W-:Y:S01]  /*f0f0*/  ISETP.GT.U32.AND P5, PT, R0, R35, PT ;  /* 0x000000230000720c */ /* 0x000fe20003fa4070 */
[----:B------:R-:W-:Y:S01]  /*f100*/  @!P3 IMAD.MOV R9, RZ, RZ, -R9 ;  /* 0x000000ffff09b224 */ /* 0x000fe200078e0a09 */
[----:B------:R-:W-:Y:S01]  /*f110*/  @!P6 IADD3 R40, R40, -R0, RZ ;  /* 0x800000002828e210 */ /* 0x000fe20007ffe0ff */
[----:B------:R-:W-:Y:S01]  /*f120*/  IMAD.HI.U32 R37, R3, R39, RZ ;  /* 0x0000002703257227 */ /* 0x000fe200078e00ff */
[----:B------:R-:W-:-:S02]  /*f130*/  ISETP.GE.AND P6, PT, R43, RZ, PT ;  /* 0x000000ff2b00720c */ /* 0x000fc40003fc6270 */
[----:B------:R1:W-:Y:S01]  /*f140*/  STL [R1+0x460], R9 ;  /* 0x0004600901007387 */ /* 0x0003e20000100800 */
[----:B------:R-:W-:Y:S01]  /*f150*/  VIADD R38, R6, 0x13b ;  /* 0x0000013b06267836 */ /* 0x000fe20000000000 */
[----:B------:R-:W-:Y:S02]  /*f160*/  IADD3 R37, -R37, RZ, RZ ;  /* 0x000000ff25257210 */ /* 0x000fe40007ffe1ff */
[----:B------:R-:W-:Y:S02]  /*f170*/  IABS R43, R43 ;  /* 0x0000002b002b7213 */ /* 0x000fe40000000000 */
[----:B------:R-:W-:Y:S01]  /*f180*/  IABS R42, R38 ;  /* 0x00000026002a7213 */ /* 0x000fe20000000000 */
[----:B------:R-:W-:Y:S01]  /*f190*/  IMAD R39, R0, R37, R39 ;  /* 0x0000002500277224 */ /* 0x000fe200078e0227 */
[----:B------:R-:W-:Y:S01]  /*f1a0*/  ISETP.GE.AND P3, PT, R5, RZ, PT ;  /* 0x000000ff0500720c */ /* 0x000fe20003f66270 */
[----:B------:R-:W-:Y:S01]  /*f1b0*/  @!P5 IMAD.IADD R35, R35, 0x1, -R0 ;  /* 0x000000012323d824 */ /* 0x000fe200078e0a00 */
[----:B-1----:R-:W-:Y:S01]  /*f1c0*/  MOV R9, R4 ;  /* 0x0000000400097202 */ /* 0x002fe20000000f00 */
[----:B------:R-:W-:Y:S01]  /*f1d0*/  IMAD.HI.U32 R45, R3, R43, RZ ;  /* 0x0000002b032d7227 */ /* 0x000fe200078e00ff */
[----:B------:R-:W-:-:S02]  /*f1e0*/  IADD3 R5, R6, 0x13c, RZ ;  /* 0x0000013c06057810 */ /* 0x000fc40007ffe0ff */
[C---:B------:R-:W-:Y:S01]  /*f1f0*/  ISETP.GT.U32.AND P5, PT, R0.reuse, R35, PT ;  /* 0x000000230000720c */ /* 0x040fe20003fa4070 */
[----:B------:R-:W-:Y:S01]  /*f200*/  @!P2 IMAD.MOV R9, RZ, RZ, -R9 ;  /* 0x000000ffff09a224 */ /* 0x000fe200078e0a09 */
[----:B------:R-:W-:Y:S01]  /*f210*/  ISETP.GT.U32.AND P2, PT, R0, R36, PT ;  /* 0x000000240000720c */ /* 0x000fe20003f44070 */
[----:B------:R-:W-:Y:S01]  /*f220*/  IMAD.HI.U32 R41, R3, R42, RZ ;  /* 0x0000002a03297227 */ /* 0x000fe200078e00ff */
[----:B------:R-:W-:Y:S02]  /*f230*/  IABS R11, R5 ;  /* 0x00000005000b7213 */ /* 0x000fe40000000000 */
[----:B------:R1:W-:Y:S01]  /*f240*/  STL [R1+0x45c], R9 ;  /* 0x00045c0901007387 */ /* 0x0003e20000100800 */
[----:B------:R-:W-:Y:S01]  /*f250*/  VIADD R37, R6, 0x13d ;  /* 0x0000013d06257836 */ /* 0x000fe20000000000 */
[----:B------:R-:W-:Y:S01]  /*f260*/  IADD3 R41, -R41, RZ, RZ ;  /* 0x000000ff29297210 */ /* 0x000fe20007ffe1ff */
[----:B------:R-:W-:-:S03]  /*f270*/  IMAD.MOV R45, RZ, RZ, -R45 ;  /* 0x000000ffff2d7224 */ /* 0x000fc600078e0a2d */
[----:B------:R-:W-:Y:S01]  /*f280*/  IABS R4, R37 ;  /* 0x0000002500047213 */ /* 0x000fe20000000000 */
[--C-:B------:R-:W-:Y:S01]  /*f290*/  @!P5 IMAD.IADD R35, R35, 0x1, -R0.reuse ;  /* 0x000000012323d824 */ /* 0x100fe200078e0a00 */
[----:B------:R-:W-:Y:S01]  /*f2a0*/  ISETP.GE.AND P5, PT, R38, RZ, PT ;  /* 0x000000ff2600720c */ /* 0x000fe20003fa6270 */
[----:B------:R-:W-:Y:S01]  /*f2b0*/  @!P2 IMAD.IADD R36, R36, 0x1, -R0 ;  /* 0x000000012424a824 */ /* 0x000fe200078e0a00 */
[----:B-1----:R-:W-:Y:S01]  /*f2c0*/  MOV R9, R40 ;  /* 0x0000002800097202 */ /* 0x002fe20000000f00 */
[C---:B------:R-:W-:Y:S02]  /*f2d0*/  IMAD R38, R0.reuse, R45, R43 ;  /* 0x0000002d00267224 */ /* 0x040fe400078e022b */
[C---:B------:R-:W-:Y:S01]  /*f2e0*/  IMAD R42, R0.reuse, R41, R42 ;  /* 0x00000029002a7224 */ /* 0x040fe200078e022a */
[C---:B------:R-:W-:Y:S01]  /*f2f0*/  ISETP.GT.U32.AND P2, PT, R0.reuse, R36, PT ;  /* 0x000000240000720c */ /* 0x040fe20003f44070 */
[----:B------:R-:W-:Y:S01]  /*f300*/  @!P0 IMAD.MOV R9, RZ, RZ, -R9 ;  /* 0x000000ffff098224 */ /* 0x000fe200078e0a09 */
[----:B------:R-:W-:Y:S01]  /*f310*/  ISETP.GT.U32.AND P0, PT, R0, R39, PT ;  /* 0x000000270000720c */ /* 0x000fe20003f04070 */
[----:B------:R-:W-:-:S02]  /*f320*/  IMAD.MOV.U32 R12, RZ, RZ, R35 ;  /* 0x000000ffff0c7224 */ /* 0x000fc400078e0023 */
[----:B------:R-:W-:Y:S01]  /*f330*/  IMAD.HI.U32 R41, R3, R4, RZ ;  /* 0x0000000403297227 */ /* 0x000fe200078e00ff */
[----:B------:R1:W-:Y:S03]  /*f340*/  STL [R1+0x454], R9 ;  /* 0x0004540901007387 */ /* 0x0003e60000100800 */
[----:B------:R-:W-:Y:S01]  /*f350*/  @!P1 IMAD.MOV R12, RZ, RZ, -R12 ;  /* 0x000000ffff0c9224 */ /* 0x000fe200078e0a0c */
[----:B------:R-:W-:Y:S01]  /*f360*/  IADD3 R35, -R41, RZ, RZ ;  /* 0x000000ff29237210 */ /* 0x000fe20007ffe1ff */
[----:B------:R-:W-:Y:S01]  /*f370*/  IMAD.HI.U32 R40, R3, R11, RZ ;  /* 0x0000000b03287227 */ /* 0x000fe200078e00ff */
[----:B------:R-:W-:Y:S02]  /*f380*/  ISETP.GT.U32.AND P1, PT, R0, R42, PT ;  /* 0x0000002a0000720c */ /* 0x000fe40003f24070 */
[----:B------:R-:W-:Y:S01]  /*f390*/  @!P2 IADD3 R36, R36, -R0, RZ ;  /* 0x800000002424a210 */ /* 0x000fe20007ffe0ff */
[----:B------:R-:W-:Y:S01]  /*f3a0*/  @!P0 IMAD.IADD R39, R39, 0x1, -R0 ;  /* 0x0000000127278824 */ /* 0x000fe200078e0a00 */
[C---:B------:R-:W-:Y:S01]  /*f3b0*/  ISETP.GT.U32.AND P2, PT, R0.reuse, R38, PT ;  /* 0x000000260000720c */ /* 0x040fe20003f44070 */
[----:B------:R-:W-:Y:S01]  /*f3c0*/  STL [R1+0x44c], R12 ;  /* 0x00044c0c01007387 */ /* 0x000fe20000100800 */
[----:B------:R-:W-:Y:S01]  /*f3d0*/  IMAD R4, R0, R35, R4 ;  /* 0x0000002300047224 */ /* 0x000fe200078e0204 */
[----:B------:R-:W-:Y:S01]  /*f3e0*/  IADD3 R35, R6, 0x13f, RZ ;  /* 0x0000013f06237810 */ /* 0x000fe20007ffe0ff */
[----:B-1----:R-:W-:Y:S01]  /*f3f0*/  IMAD.MOV.U32 R9, RZ, RZ, R36 ;  /* 0x000000ffff097224 */ /* 0x002fe200078e0024 */
[----:B------:R-:W-:Y:S01]  /*f400*/  ISETP.GT.U32.AND P0, PT, R0, R39, PT ;  /* 0x000000270000720c */ /* 0x000fe20003f04070 */
[----:B------:R-:W-:-:S02]  /*f410*/  IMAD.MOV R40, RZ, RZ, -R40 ;  /* 0x000000ffff287224 */ /* 0x000fc400078e0a28 */
[----:B------:R-:W-:Y:S01]  /*f420*/  VIADD R36, R6, 0x140 ;  /* 0x0000014006247836 */ /* 0x000fe20000000000 */
[----:B------:R-:W-:Y:S02]  /*f430*/  @!P4 IADD3 R9, -R9, RZ, RZ ;  /* 0x000000ff0909c210 */ /* 0x000fe40007ffe1ff */
[----:B------:R-:W-:Y:S01]  /*f440*/  ISETP.GE.AND P4, PT, R5, RZ, PT ;  /* 0x000000ff0500720c */ /* 0x000fe20003f86270 */
[----:B------:R-:W-:Y:S01]  /*f450*/  IMAD R5, R0, R40, R11 ;  /* 0x0000002800057224 */ /* 0x000fe200078e020b */
[----:B------:R-:W-:Y:S01]  /*f460*/  IABS R40, R35 ;  /* 0x0000002300287213 */ /* 0x000fe20000000000 */
[----:B------:R1:W-:Y:S01]  /*f470*/  STL [R1+0x444], R9 ;  /* 0x0004440901007387 */ /* 0x0003e20000100800 */
[--C-:B------:R-:W-:Y:S01]  /*f480*/  @!P2 IMAD.IADD R38, R38, 0x1, -R0.reuse ;  /* 0x000000012626a824 */ /* 0x100fe200078e0a00 */
[----:B------:R-:W-:Y:S01]  /*f490*/  @!P1 IADD3 R42, R42, -R0, RZ ;  /* 0x800000002a2a9210 */ /* 0x000fe20007ffe0ff */
[----:B------:R-:W-:Y:S02]  /*f4a0*/  VIADD R11, R6, 0x13e ;  /* 0x0000013e060b7836 */ /* 0x000fe40000000000 */
[----:B------:R-:W-:Y:S01]  /*f4b0*/  @!P0 IMAD.IADD R39, R39, 0x1, -R0 ;  /* 0x0000000127278824 */ /* 0x000fe200078e0a00 */
[----:B------:R-:W-:-:S02]  /*f4c0*/  ISETP.GT.U32.AND P2, PT, R0, R38, PT ;  /* 0x000000260000720c */ /* 0x000fc40003f44070 */
[C---:B------:R-:W-:Y:S01]  /*f4d0*/  ISETP.GT.U32.AND P0, PT, R0.reuse, R5, PT ;  /* 0x000000050000720c */ /* 0x040fe20003f04070 */
[----:B-1----:R-:W-:Y:S01]  /*f4e0*/  IMAD.MOV.U32 R9, RZ, RZ, R39 ;  /* 0x000000ffff097224 */ /* 0x002fe200078e0027 */
[----:B------:R-:W-:Y:S02]  /*f4f0*/  IABS R41, R11 ;  /* 0x0000000b00297213 */ /* 0x000fe40000000000 */
[C---:B------:R-:W-:Y:S01]  /*f500*/  ISETP.GT.U32.AND P1, PT, R0.reuse, R42, PT ;  /* 0x0000002a0000720c */ /* 0x040fe20003f24070 */
[----:B------:R-:W-:Y:S01]  /*f510*/  @!P3 IMAD.MOV R9, RZ, RZ, -R9 ;  /* 0x000000ffff09b224 */ /* 0x000fe200078e0a09 */
[----:B------:R-:W-:Y:S01]  /*f520*/  ISETP.GT.U32.AND P3, PT, R0, R4, PT ;  /* 0x000000040000720c */ /* 0x000fe20003f64070 */
[----:B------:R-:W-:Y:S01]  /*f530*/  IMAD.HI.U32 R43, R3, R41, RZ ;  /* 0x00000029032b7227 */ /* 0x000fe200078e00ff */
[----:B------:R-:W-:Y:S02]  /*f540*/  IABS R39, R36 ;  /* 0x0000002400277213 */ /* 0x000fe40000000000 */
[----:B------:R1:W-:Y:S01]  /*f550*/  STL [R1+0x440], R9 ;  /* 0x0004400901007387 */ /* 0x0003e20000100800 */
[----:B------:R-:W-:Y:S01]  /*f560*/  @!P2 IMAD.IADD R38, R38, 0x1, -R0 ;  /* 0x000000012626a824 */ /* 0x000fe200078e0a00 */
[----:B------:R-:W-:Y:S01]  /*f570*/  ISETP.GE.AND P2, PT, R37, RZ, PT ;  /* 0x000000ff2500720c */ /* 0x000fe20003f46270 */
[----:B------:R-:W-:Y:S01]  /*f580*/  IMAD.HI.U32 R37, R3, R40, RZ ;  /* 0x0000002803257227 */ /* 0x000fe200078e00ff */
[----:B------:R-:W-:-:S03]  /*f590*/  IADD3 R43, -R43, RZ, RZ ;  /* 0x000000ff2b2b7210 */ /* 0x000fc60007ffe1ff */
[--C-:B------:R-:W-:Y:S01]  /*f5a0*/  @!P0 IMAD.IADD R5, R5, 0x1, -R0.reuse ;  /* 0x0000000105058824 */ /* 0x100fe200078e0a00 */
[----:B------:R-:W-:Y:S01]  /*f5b0*/  IADD3 R37, -R37, RZ, RZ ;  /* 0x000000ff25257210 */ /* 0x000fe20007ffe1ff */
[----:B------:R-:W-:Y:S01]  /*f5c0*/  @!P3 IMAD.IADD R4, R4, 0x1, -R0 ;  /* 0x000000010404b824 */ /* 0x000fe200078e0a00 */
[----:B------:R-:W-:Y:S01]  /*f5d0*/  @!P1 IADD3 R42, R42, -R0, RZ ;  /* 0x800000002a2a9210 */ /* 0x000fe20007ffe0ff */
[C---:B------:R-:W-:Y:S01]  /*f5e0*/  IMAD R41, R0.reuse, R43, R41 ;  /* 0x0000002b00297224 */ /* 0x040fe200078e0229 */
[C---:B------:R-:W-:Y:S01]  /*f5f0*/  ISETP.GT.U32.AND P0, PT, R0.reuse, R5, PT ;  /* 0x000000050000720c */ /* 0x040fe20003f04070 */
[C---:B------:R-:W-:Y:S01]  /*f600*/  IMAD R40, R0.reuse, R37, R40 ;  /* 0x0000002500287224 */ /* 0x040fe200078e0228 */
[C---:B------:R-:W-:Y:S01]  /*f610*/  ISETP.GT.U32.AND P3, PT, R0.reuse, R4, PT ;  /* 0x000000040000720c */ /* 0x040fe20003f64070 */
[----:B------:R-:W-:Y:S01]  /*f620*/  IMAD.MOV.U32 R12, RZ, RZ, R38 ;  /* 0x000000ffff0c7224 */ /* 0x000fe200078e0026 */
[----:B------:R-:W-:Y:S01]  /*f630*/  ISETP.GT.U32.AND P1, PT, R0, R41, PT ;  /* 0x000000290000720c */ /* 0x000fe20003f24070 */
[----:B------:R-:W-:Y:S01]  /*f640*/  IMAD.HI.U32 R38, R3, R39, RZ ;  /* 0x0000002703267227 */ /* 0x000fe200078e00ff */
[----:B-1----:R-:W-:-:S02]  /*f650*/  MOV R9, R42 ;  /* 0x0000002a00097202 */ /* 0x002fc40000000f00 */
[C---:B------:R-:W-:Y:S01]  /*f660*/  IADD3 R42, R6.reuse, 0x148, RZ ;  /* 0x00000148062a7810 */ /* 0x040fe20007ffe0ff */
[----:B------:R-:W-:Y:S01]  /*f670*/  @!P6 IMAD.MOV R12, RZ, RZ, -R12 ;  /* 0x000000ffff0ce224 */ /* 0x000fe200078e0a0c */
[----:B------:R-:W-:Y:S01]  /*f680*/  ISETP.GE.AND P6, PT, R11, RZ, PT ;  /* 0x000000ff0b00720c */ /* 0x000fe20003fc6270 */
[----:B------:R-:W-:Y:S01]  /*f690*/  VIADD R11, R6, 0x141 ;  /* 0x00000141060b7836 */ /* 0x000fe20000000000 */
[----:B------:R-:W-:Y:S01]  /*f6a0*/  IABS R45, R42 ;  /* 0x0000002a002d7213 */ /* 0x000fe20000000000 */
[----:B------:R-:W-:Y:S01]  /*f6b0*/  IMAD.MOV R38, RZ, RZ, -R38 ;  /* 0x000000ffff267224 */ /* 0x000fe200078e0a26 */
[----:B------:R1:W-:Y:S01]  /*f6c0*/  STL [R1+0x43c], R12 ;  /* 0x00043c0c01007387 */ /* 0x0003e20000100800 */
[--C-:B------:R-:W-:Y:S01]  /*f6d0*/  @!P3 IMAD.IADD R4, R4, 0x1, -R0.reuse ;  /* 0x000000010404b824 */ /* 0x100fe200078e0a00 */
[C---:B------:R-:W-:Y:S01]  /*f6e0*/  ISETP.GT.U32.AND P3, PT, R0.reuse, R40, PT ;  /* 0x000000280000720c */ /* 0x040fe20003f64070 */
[----:B------:R-:W-:Y:S01]  /*f6f0*/  @!P0 IMAD.IADD R5, R5, 0x1, -R0 ;  /* 0x0000000105058824 */ /* 0x000fe200078e0a00 */
[----:B------:R-:W-:Y:S01]  /*f700*/  IABS R37, R11 ;  /* 0x0000000b00257213 */ /* 0x000fe20000000000 */
[----:B------:R-:W-:Y:S01]  /*f710*/  IMAD R39, R0, R38, R39 ;  /* 0x0000002600277224 */ /* 0x000fe200078e0227 */
[----:B------:R-:W-:Y:S01]  /*f720*/  @!P1 IADD3 R41, R41, -R0, RZ ;  /* 0x8000000029299210 */ /* 0x000fe20007ffe0ff */
[----:B------:R-:W-:Y:S01]  /*f730*/  @!P5 IMAD.MOV R9, RZ, RZ, -R9 ;  /* 0x000000ffff09d224 */ /* 0x000fe200078e0a09 */
[----:B------:R-:W-:Y:S01]  /*f740*/  ISETP.GE.AND P5, PT, R35, RZ, PT ;  /* 0x000000ff2300720c */ /* 0x000fe20003fa6270 */
[----:B------:R-:W-:Y:S01]  /*f750*/  IMAD.HI.U32 R38, R3, R37, RZ ;  /* 0x0000002503267227 */ /* 0x000fe200078e00ff */
[----:B-1----:R-:W-:-:S02]  /*f760*/  MOV R12, R5 ;  /* 0x00000005000c7202 */ /* 0x002fc40000000f00 */
[----:B------:R-:W-:Y:S01]  /*f770*/  ISETP.GT.U32.AND P1, PT, R0, R41, PT ;  /* 0x000000290000720c */ /* 0x000fe20003f24070 */
[----:B------:R-:W-:Y:S01]  /*f780*/  VIADD R5, R6, 0x142 ;  /* 0x0000014206057836 */ /* 0x000fe20000000000 */
[----:B------:R1:W-:Y:S01]  /*f790*/  STL [R1+0x438], R9 ;  /* 0x0004380901007387 */ /* 0x0003e20000100800 */
[----:B------:R-:W-:Y:S01]  /*f7a0*/  @!P3 IMAD.IADD R40, R40, 0x1, -R0 ;  /* 0x000000012828b824 */ /* 0x000fe200078e0a00 */
[----:B------:R-:W-:Y:S01]  /*f7b0*/  IADD3 R38, -R38, RZ, RZ ;  /* 0x000000ff26267210 */ /* 0x000fe20007ffe1ff */
[----:B------:R-:W-:Y:S01]  /*f7c0*/  IMAD.HI.U32 R51, R3, R45, RZ ;  /* 0x0000002d03337227 */ /* 0x000fe200078e00ff */
[----:B------:R-:W-:Y:S02]  /*f7d0*/  IABS R43, R5 ;  /* 0x00000005002b7213 */ /* 0x000fe40000000000 */
[C---:B------:R-:W-:Y:S01]  /*f7e0*/  ISETP.GT.U32.AND P3, PT, R0.reuse, R40, PT ;  /* 0x000000280000720c */ /* 0x040fe20003f64070 */
[----:B------:R-:W-:Y:S01]  /*f7f0*/  IMAD R37, R0, R38, R37 ;  /* 0x0000002600257224 */ /* 0x000fe200078e0225 */
[----:B------:R-:W-:Y:S01]  /*f800*/  @!P4 IADD3 R12, -R12, RZ, RZ ;  /* 0x000000ff0c0cc210 */ /* 0x000fe20007ffe1ff */
[----:B-1----:R-:W-:Y:S01]  /*f810*/  IMAD.MOV.U32 R9, RZ, RZ, R4 ;  /* 0x000000ffff097224 */ /* 0x002fe200078e0004 */
[----:B------:R-:W-:Y:S01]  /*f820*/  IADD3 R4, R6, 0x143, RZ ;  /* 0x0000014306047810 */ /* 0x000fe20007ffe0ff */
[----:B------:R-:W-:-:S02]  /*f830*/  @!P1 IMAD.IADD R41, R41, 0x1, -R0 ;  /* 0x0000000129299824 */ /* 0x000fc400078e0a00 */
[----:B------:R1:W-:Y:S01]  /*f840*/  STL [R1+0x434], R12 ;  /* 0x0004340c01007387 */ /* 0x0003e20000100800 */
[----:B------:R-:W-:Y:S01]  /*f850*/  @!P2 IMAD.MOV R9, RZ, RZ, -R9 ;  /* 0x000000ffff09a224 */ /* 0x000fe200078e0a09 */
[----:B------:R-:W-:Y:S01]  /*f860*/  ISETP.GE.AND P2, PT, R5, RZ, PT ;  /* 0x000000ff0500720c */ /* 0x000fe20003f46270 */
[----:B------:R-:W-:Y:S01]  /*f870*/  IMAD.HI.U32 R5, R3, R43, RZ ;  /* 0x0000002b03057227 */ /* 0x000fe200078e00ff */
[----:B------:R-:W-:Y:S02]  /*f880*/  ISETP.GE.AND P4, PT, R11, RZ, PT ;  /* 0x000000ff0b00720c */ /* 0x000fe40003f86270 */
[----:B------:R-:W-:Y:S01]  /*f890*/  @!P3 IADD3 R40, R40, -R0, RZ ;  /* 0x800000002828b210 */ /* 0x000fe20007ffe0ff */
[----:B------:R-:W-:Y:S01]  /*f8a0*/  IMAD.MOV R5, RZ, RZ, -R5 ;  /* 0x000000ffff057224 */ /* 0x000fe200078e0a05 */
[C---:B------:R-:W-:Y:S01]  /*f8b0*/  ISETP.GT.U32.AND P3, PT, R0.reuse, R37, PT ;  /* 0x000000250000720c */ /* 0x040fe20003f64070 */
[----:B------:R2:W-:Y:S01]  /*f8c0*/  STL [R1+0x430], R9 ;  /* 0x0004300901007387 */ /* 0x0005e20000100800 */
[----:B-1----:R-:W-:Y:S01]  /*f8d0*/  IMAD.MOV.U32 R12, RZ, RZ, R41 ;  /* 0x000000ffff0c7224 */ /* 0x002fe200078e0029 */
[----:B------:R-:W-:Y:S01]  /*f8e0*/  IABS R11, R4 ;  /* 0x00000004000b7213 */ /* 0x000fe20000000000 */
[C---:B------:R-:W-:Y:S01]  /*f8f0*/  IMAD R43, R0.reuse, R5, R43 ;  /* 0x00000005002b7224 */ /* 0x040fe200078e022b */
[----:B------:R-:W-:Y:S01]  /*f900*/  ISETP.GT.U32.AND P1, PT, R0, R39, PT ;  /* 0x000000270000720c */ /* 0x000fe20003f24070 */
[----:B------:R-:W-:Y:S01]  /*f910*/  @!P6 IMAD.MOV R12, RZ, RZ, -R12 ;  /* 0x000000ffff0ce224 */ /* 0x000fe200078e0a0c */
[----:B------:R-:W-:Y:S01]  /*f920*/  ISETP.GE.AND P0, PT, R36, RZ, PT ;  /* 0x000000ff2400720c */ /* 0x000fe20003f06270 */
[----:B------:R-:W-:Y:S01]  /*f930*/  VIADD R36, R6, 0x144 ;  /* 0x0000014406247836 */ /* 0x000fe20000000000 */
[----:B------:R-:W-:Y:S01]  /*f940*/  ISETP.GT.U32.AND P6, PT, R0, R43, PT ;  /* 0x0000002b0000720c */ /* 0x000fe20003fc4070 */
[----:B------:R-:W-:Y:S01]  /*f950*/  IMAD.HI.U32 R38, R3, R11, RZ ;  /* 0x0000000b03267227 */ /* 0x000fe200078e00ff */
[----:B--2---:R-:W-:Y:S01]  /*f960*/  MOV R9, R40 ;  /* 0x0000002800097202 */ /* 0x004fe20000000f00 */
[----:B------:R-:W-:Y:S01]  /*f970*/  STL [R1+0x42c], R12 ;  /* 0x00042c0c01007387 */ /* 0x000fe20000100800 */
[----:B------:R-:W-:Y:S01]  /*f980*/  @!P3 IADD3 R37, R37, -R0, RZ ;  /* 0x800000002525b210 */ /* 0x000fe20007ffe0ff */
[----:B------:R-:W-:Y:S01]  /*f990*/  IMAD.MOV R38, RZ, RZ, -R38 ;  /* 0x000000ffff267224 */ /* 0x000fe200078e0a26 */
[----:B------:R-:W-:Y:S01]  /*f9a0*/  IABS R35, R36 ;  /* 0x0000002400237213 */ /* 0x000fe20000000000 */
[----:B------:R-:W-:Y:S01]  /*f9b0*/  VIADD R41, R6, 0x149 ;  /* 0x0000014906297836 */ /* 0x000fe20000000000 */
[----:B------:R-:W-:Y:S01]  /*f9c0*/  ISETP.GT.U32.AND P3, PT, R0, R37, PT ;  /* 0x000000250000720c */ /* 0x000fe20003f64070 */
[----:B------:R-:W-:Y:S01]  /*f9d0*/  @!P1 IMAD.IADD R39, R39, 0x1, -R0 ;  /* 0x0000000127279824 */ /* 0x000fe200078e0a00 */
[----:B------:R-:W-:Y:S01]  /*f9e0*/  @!P5 IADD3 R9, -R9, RZ, RZ ;  /* 0x000000ff0909d210 */ /* 0x000fe20007ffe1ff */
[----:B------:R-:W-:Y:S01]  /*f9f0*/  IMAD.HI.U32 R5, R3, R35, RZ ;  /* 0x0000002303057227 */ /* 0x000fe200078e00ff */
[----:B------:R-:W-:-:S02]  /*fa00*/  ISETP.GE.AND P5, PT, R4, RZ, PT ;  /* 0x000000ff0400720c */ /* 0x000fc40003fa6270 */
[C---:B------:R-:W-:Y:S01]  /*fa10*/  ISETP.GT.U32.AND P1, PT, R0.reuse, R39, PT ;  /* 0x000000270000720c */ /* 0x040fe20003f24070 */
[----:B------:R-:W-:Y:S01]  /*fa20*/  IMAD R4, R0, R38, R11 ;  /* 0x0000002600047224 */ /* 0x000fe200078e020b */
[----:B------:R1:W-:Y:S01]  /*fa30*/  STL [R1+0x428], R9 ;  /* 0x0004280901007387 */ /* 0x0003e20000100800 */
[----:B------:R-:W-:Y:S01]  /*fa40*/  VIADD R11, R6, 0x145 ;  /* 0x00000145060b7836 */ /* 0x000fe20000000000 */
[----:B------:R-:W-:Y:S01]  /*fa50*/  IADD3 R51, -R51, RZ, RZ ;  /* 0x000000ff33337210 */ /* 0x000fe20007ffe1ff */
[----:B------:R-:W-:Y:S02]  /*fa60*/  @!P6 IMAD.IADD R43, R43, 0x1, -R0 ;  /* 0x000000012b2be824 */ /* 0x000fe400078e0a00 */
[----:B------:R-:W-:Y:S01]  /*fa70*/  IMAD.MOV R5, RZ, RZ, -R5 ;  /* 0x000000ffff057224 */ /* 0x000fe200078e0a05 */
[----:B------:R-:W-:Y:S01]  /*fa80*/  IABS R40, R11 ;  /* 0x0000000b00287213 */ /* 0x000fe20000000000 */
[C---:B------:R-:W-:Y:S01]  /*fa90*/  IMAD R45, R0.reuse, R51, R45 ;  /* 0x00000033002d7224 */ /* 0x040fe200078e022d */
[C---:B------:R-:W-:Y:S01]  /*faa0*/  ISETP.GT.U32.AND P6, PT, R0.reuse, R43, PT ;  /* 0x0000002b0000720c */ /* 0x040fe20003fc4070 */
[----:B------:R-:W-:Y:S01]  /*fab0*/  IMAD R35, R0, R5, R35 ;  /* 0x0000000500237224 */ /* 0x000fe200078e0223 */
[----:B------:R-:W-:Y:S01]  /*fac0*/  @!P3 IADD3 R37, R37, -R0, RZ ;  /* 0x800000002525b210 */ /* 0x000fe20007ffe0ff */
[----:B------:R-:W-:Y:S01]  /*fad0*/  VIADD R5, R6, 0x146 ;  /* 0x0000014606057836 */ /* 0x000fe20000000000 */
[----:B------:R-:W-:Y:S01]  /*fae0*/  ISETP.GT.U32.AND P3, PT, R0, R4, PT ;  /* 0x000000040000720c */ /* 0x000fe20003f64070 */
[----:B------:R-:W-:-:S03]  /*faf0*/  IMAD.HI.U32 R38, R3, R40, RZ ;  /* 0x0000002803267227 */ /* 0x000fc600078e00ff */
[----:B------:R-:W-:Y:S01]  /*fb00*/  IABS R49, R5 ;  /* 0x0000000500317213 */ /* 0x000fe20000000000 */
[----:B------:R-:W-:Y:S02]  /*fb10*/  IMAD.MOV R38, RZ, RZ, -R38 ;  /* 0x000000ffff267224 */ /* 0x000fe400078e0a26 */
[----:B------:R-:W-:Y:S01]  /*fb20*/  @!P1 IMAD.IADD R39, R39, 0x1, -R0 ;  /* 0x0000000127279824 */ /* 0x000fe200078e0a00 */
[----:B------:R-:W-:Y:S01]  /*fb30*/  ISETP.GE.AND P1, PT, R36, RZ, PT ;  /* 0x000000ff2400720c */ /* 0x000fe20003f26270 */
[----:B------:R-:W-:Y:S01]  /*fb40*/  IMAD R40, R0, R38, R40 ;  /* 0x0000002600287224 */ /* 0x000fe200078e0228 */
[----:B------:R-:W-:Y:S01]  /*fb50*/  IABS R36, R41 ;  /* 0x0000002900247213 */ /* 0x000fe20000000000 */
[----:B------:R-:W-:-:S04]  /*fb60*/  IMAD.HI.U32 R48, R3, R49, RZ ;  /* 0x0000003103307227 */ /* 0x000fc800078e00ff */
[--C-:B------:R-:W-:Y:S01]  /*fb70*/  @!P6 IMAD.IADD R43, R43, 0x1, -R0.reuse ;  /* 0x000000012b2be824 */ /* 0x100fe200078e0a00 */
[----:B------:R-:W-:Y:S01]  /*fb80*/  ISETP.GT.U32.AND P6, PT, R0, R35, PT ;  /* 0x000000230000720c */ /* 0x000fe20003fc4070 */
[----:B------:R-:W-:Y:S01]  /*fb90*/  @!P3 IMAD.IADD R4, R4, 0x1, -R0 ;  /* 0x000000010404b824 */ /* 0x000fe200078e0a00 */
[----:B------:R-:W-:Y:S01]  /*fba0*/  ISETP.GT.U32.AND P3, PT, R0, R40, PT ;  /* 0x000000280000720c */ /* 0x000fe20003f64070 */
[----:B-1----:R-:W-:Y:S01]  /*fbb0*/  IMAD.MOV.U32 R9, RZ, RZ, R39 ;  /* 0x000000ffff097224 */ /* 0x002fe200078e0027 */
[----:B------:R-:W-:Y:S01]  /*fbc0*/  IADD3 R48, -R48, RZ, RZ ;  /* 0x000000ff30307210 */ /* 0x000fe20007ffe1ff */
[----:B------:R-:W-:-:S04]  /*fbd0*/  IMAD.HI.U32 R38, R3, R36, RZ ;  /* 0x0000002403267227 */ /* 0x000fc800078e00ff */
[----:B------:R-:W-:Y:S02]  /*fbe0*/  @!P0 IMAD.MOV R9, RZ, RZ, -R9 ;  /* 0x000000ffff098224 */ /* 0x000fe400078e0a09 */
[----:B------:R-:W-:Y:S01]  /*fbf0*/  IMAD R48, R0, R48, R49 ;  /* 0x0000003000307224 */ /* 0x000fe200078e0231 */
[----:B------:R-:W-:Y:S01]  /*fc00*/  IADD3 R49, R6, 0x14a, RZ ;  /* 0x0000014a06317810 */ /* 0x000fe20007ffe0ff */
[----:B------:R-:W-:Y:S01]  /*fc10*/  @!P6 IMAD.IADD R35, R35, 0x1, -R0 ;  /* 0x000000012323e824 */ /* 0x000fe200078e0a00 */
[----:B------:R1:W-:Y:S01]  /*fc20*/  STL [R1+0x41c], R9 ;  /* 0x00041c0901007387 */ /* 0x0003e20000100800 */
[----:B------:R-:W-:Y:S01]  /*fc30*/  @!P3 IADD3 R40, R40, -R0, RZ ;  /* 0x800000002828b210 */ /* 0x000fe20007ffe0ff */
[----:B------:R-:W-:Y:S01]  /*fc40*/  IMAD.MOV R38, RZ, RZ, -R38 ;  /* 0x000000ffff267224 */ /* 0x000fe200078e0a26 */
[----:B------:R-:W-:Y:S01]  /*fc50*/  ISETP.GT.U32.AND P6, PT, R0, R48, PT ;  /* 0x000000300000720c */ /* 0x000fe20003fc4070 */
[----:B------:R-:W-:Y:S01]  /*fc60*/  VIADD R39, R6, 0x14b ;  /* 0x0000014b06277836 */ /* 0x000fe20000000000 */
[C---:B------:R-:W-:Y:S01]  /*fc70*/  ISETP.GT.U32.AND P3, PT, R0.reuse, R4, PT ;  /* 0x000000040000720c */ /* 0x040fe20003f64070 */
[C---:B------:R-:W-:Y:S01]  /*fc80*/  IMAD R36, R0.reuse, R38, R36 ;  /* 0x0000002600247224 */ /* 0x040fe200078e0224 */
[----:B------:R-:W-:-:S02]  /*fc90*/  ISETP.GT.U32.AND P0, PT, R0, R35, PT ;  /* 0x000000230000720c */ /* 0x000fc40003f04070 */
[----:B------:R-:W-:Y:S01]  /*fca0*/  IABS R38, R49 ;  /* 0x0000003100267213 */ /* 0x000fe20000000000 */
[----:B-1----:R-:W-:Y:S01]  /*fcb0*/  IMAD.MOV.U32 R9, RZ, RZ, R37 ;  /* 0x000000ffff097224 */ /* 0x002fe200078e0025 */
[----:B------:R-:W-:-:S03]  /*fcc0*/  IABS R37, R39 ;  /* 0x0000002700257213 */ /* 0x000fc60000000000 */
[----:B------:R-:W-:Y:S02]  /*fcd0*/  @!P4 IMAD.MOV R9, RZ, RZ, -R9 ;  /* 0x000000ffff09c224 */ /* 0x000fe400078e0a09 */
[----:B------:R-:W-:Y:S02]  /*fce0*/  @!P6 IADD3 R48, R48, -R0, RZ ;  /* 0x800000003030e210 */ /* 0x000fe40007ffe0ff */
[----:B------:R-:W-:Y:S01]  /*fcf0*/  ISETP.GT.U32.AND P6, PT, R0, R40, PT ;  /* 0x000000280000720c */ /* 0x000fe20003fc4070 */
[----:B------:R1:W-:Y:S01]  /*fd00*/  STL [R1+0x418], R9 ;  /* 0x0004180901007387 */ /* 0x0003e20000100800 */
[--C-:B------:R-:W-:Y:S01]  /*fd10*/  @!P3 IMAD.IADD R4, R4, 0x1, -R0.reuse ;  /* 0x000000010404b824 */ /* 0x100fe200078e0a00 */
[C---:B------:R-:W-:Y:S01]  /*fd20*/  ISETP.GT.U32.AND P3, PT, R0.reuse, R45, PT ;  /* 0x0000002d0000720c */ /* 0x040fe20003f64070 */
[----:B------:R-:W-:Y:S01]  /*fd30*/  @!P0 IMAD.IADD R35, R35, 0x1, -R0 ;  /* 0x0000000123238824 */ /* 0x000fe200078e0a00 */
[----:B------:R-:W-:Y:S02]  /*fd40*/  ISETP.GT.U32.AND P4, PT, R0, R48, PT ;  /* 0x000000300000720c */ /* 0x000fe40003f84070 */
[----:B------:R-:W-:Y:S01]  /*fd50*/  MOV R12, R4 ;  /* 0x00000004000c7202 */ /* 0x000fe20000000f00 */
[----:B------:R-:W-:Y:S01]  /*fd60*/  VIADD R4, R6, 0x14c ;  /* 0x0000014c06047836 */ /* 0x000fe20000000000 */
[----:B------:R-:W-:Y:S01]  /*fd70*/  ISETP.GE.AND P0, PT, R11, RZ, PT ;  /* 0x000000ff0b00720c */ /* 0x000fe20003f06270 */
[----:B------:R-:W-:-:S03]  /*fd80*/  IMAD.HI.U32 R11, R3, R38, RZ ;  /* 0x00000026030b7227 */ /* 0x000fc600078e00ff */
[----:B------:R-:W-:Y:S01]  /*fd90*/  @!P6 IADD3 R40, R40, -R0, RZ ;  /* 0x800000002828e210 */ /* 0x000fe20007ffe0ff */
[----:B-1----:R-:W-:Y:S01]  /*fda0*/  IMAD.MOV.U32 R9, RZ, RZ, R43 ;  /* 0x000000ffff097224 */ /* 0x002fe200078e002b */
[----:B------:R-:W-:Y:S01]  /*fdb0*/  ISETP.GT.U32.AND P6, PT, R0, R36, PT ;  /* 0x000000240000720c */ /* 0x000fe20003fc4070 */
[----:B------:R-:W-:Y:S01]  /*fdc0*/  @!P3 IMAD.IADD R45, R45, 0x1, -R0 ;  /* 0x000000012d2db824 */ /* 0x000fe200078e0a00 */
[----:B------:R-:W-:Y:S01]  /*fdd0*/  ISETP.GE.AND P3, PT, R42, RZ, PT ;  /* 0x000000ff2a00720c */ /* 0x000fe20003f66270 */
[----:B------:R-:W-:Y:S01]  /*fde0*/  @!P5 IMAD.MOV R12, RZ, RZ, -R12 ;  /* 0x000000ffff0cd224 */ /* 0x000fe200078e0a0c */
[----:B------:R-:W-:Y:S01]  /*fdf0*/  @!P2 IADD3 R9, -R9, RZ, RZ ;  /* 0x000000ff0909a210 */ /* 0x000fe20007ffe1ff */
[----:B------:R-:W-:Y:S01]  /*fe00*/  @!P4 IMAD.IADD R48, R48, 0x1, -R0 ;  /* 0x000000013030c824 */ /* 0x000fe200078e0a00 */
[----:B------:R-:W-:Y:S01]  /*fe10*/  ISETP.GT.U32.AND P2, PT, R0, R47, PT ;  /* 0x0000002f0000720c */ /* 0x000fe20003f44070 */
[----:B------:R-:W-:Y:S01]  /*fe20*/  IMAD.HI.U32 R43, R3, R37, RZ ;  /* 0x00000025032b7227 */ /* 0x000fe200078e00ff */
[----:B------:R-:W-:Y:S01]  /*fe30*/  ISETP.GE.AND P4, PT, R5, RZ, PT ;  /* 0x000000ff0500720c */ /* 0x000fe20003f86270 */
[----:B------:R1:W-:Y:S02]  /*fe40*/  STL [R1+0x414], R9 ;  /* 0x0004140901007387 */ /* 0x0003e40000100800 */
[----:B------:R-:W-:Y:S01]  /*fe50*/  IMAD.MOV R11, RZ, RZ, -R11 ;  /* 0x000000ffff0b7224 */ /* 0x000fe200078e0a0b */
[----:B------:R-:W-:Y:S01]  /*fe60*/  IADD3 R43, -R43, RZ, RZ ;  /* 0x000000ff2b2b7210 */ /* 0x000fe20007ffe1ff */
[----:B------:R2:W-:Y:S01]  /*fe70*/  STL [R1+0x40c], R12 ;  /* 0x00040c0c01007387 */ /* 0x0005e20000100800 */
[----:B------:R-:W-:Y:S01]  /*fe80*/  @!P6 IADD3 R36, R36, -R0, RZ ;  /* 0x800000002424e210 */ /* 0x000fe20007ffe0ff */
[----:B------:R-:W-:-:S02]  /*fe90*/  IMAD R11, R0, R11, R38 ;  /* 0x0000000b000b7224 */ /* 0x000fc400078e0226 */
[C---:B------:R-:W-:Y:S01]  /*fea0*/  IMAD R37, R0.reuse, R43, R37 ;  /* 0x0000002b00257224 */ /* 0x040fe200078e0225 */
[----:B------:R-:W-:Y:S01]  /*feb0*/  ISETP.GT.U32.AND P6, PT, R0, R36, PT ;  /* 0x000000240000720c */ /* 0x000fe20003fc4070 */
[----:B------:R-:W-:Y:S01]  /*fec0*/  @!P2 IMAD.IADD R47, R47, 0x1, -R0 ;  /* 0x000000012f2fa824 */ /* 0x000fe200078e0a00 */
[----:B------:R-:W-:Y:S01]  /*fed0*/  ISETP.GE.AND P2, PT, R46, RZ, PT ;  /* 0x000000ff2e00720c */ /* 0x000fe20003f46270 */
[----:B-1----:R-:W-:Y:S01]  /*fee0*/  IMAD.MOV.U32 R9, RZ, RZ, R35 ;  /* 0x000000ffff097224 */ /* 0x002fe200078e0023 */
[----:B--2---:R-:W-:Y:S01]  /*fef0*/  MOV R12, R40 ;  /* 0x00000028000c7202 */ /* 0x004fe20000000f00 */
[----:B------:R-:W-:Y:S01]  /*ff00*/  VIADD R5, R6, 0x14d ;  /* 0x0000014d06057836 */ /* 0x000fe20000000000 */
[C---:B------:R-:W-:Y:S01]  /*ff10*/  ISETP.GT.U32.AND P5, PT, R0.reuse, R47, PT ;  /* 0x0000002f0000720c */ /* 0x040fe20003fa4070 */
[----:B------:R-:W-:Y:S01]  /*ff20*/  @!P1 IMAD.MOV R9, RZ, RZ, -R9 ;  /* 0x000000ffff099224 */ /* 0x000fe200078e0a09 */
[----:B------:R-:W-:Y:S01]  /*ff30*/  ISETP.GT.U32.AND P1, PT, R0, R45, PT ;  /* 0x0000002d0000720c */ /* 0x000fe20003f24070 */
[----:B------:R-:W-:Y:S01]  /*ff40*/  VIADD R42, R6, 0x152 ;  /* 0x00000152062a7836 */ /* 0x000fe20000000000 */
[----:B------:R-:W-:-:S02]  /*ff50*/  @!P0 IADD3 R12, -R12, RZ, RZ ;  /* 0x000000ff0c0c8210 */ /* 0x000fc40007ffe1ff */
[----:B------:R1:W-:Y:S01]  /*ff60*/  STL [R1+0x408], R9 ;  /* 0x0004080901007387 */ /* 0x0003e20000100800 */
[----:B------:R-:W-:Y:S01]  /*ff70*/  ISETP.GT.U32.AND P0, PT, R0, R11, PT ;  /* 0x0000000b0000720c */ /* 0x000fe20003f04070 */
[--C-:B------:R-:W-:Y:S01]  /*ff80*/  @!P6 IMAD.IADD R36, R36, 0x1, -R0.reuse ;  /* 0x000000012424e824 */ /* 0x100fe200078e0a00 */
[----:B------:R-:W-:Y:S01]  /*ff90*/  IABS R40, R4 ;  /* 0x0000000400287213 */ /* 0x000fe20000000000 */
[----:B------:R2:W-:Y:S01]  /*ffa0*/  STL [R1+0x404], R12 ;  /* 0x0004040c01007387 */ /* 0x0005e20000100800 */
[----:B------:R-:W-:Y:S02]  /*ffb0*/  IABS R43, R5 ;  /* 0x00000005002b7213 */ /* 0x000fe40000000000 */
[----:B------:R-:W-:Y:S01]  /*ffc0*/  @!P5 IMAD.IADD R47, R47, 0x1, -R0 ;  /* 0x000000012f2fd824 */ /* 0x000fe200078e0a00 */
[----:B------:R-:W-:Y:S01]  /*ffd0*/  ISETP.GT.U32.AND P5, PT, R0, R37, PT ;  /* 0x000000250000720c */ /* 0x000fe20003fa4070 */
[----:B------:R-:W-:Y:S01]  /*ffe0*/  IMAD.HI.U32 R35, R3, R40, RZ ;  /* 0x0000002803237227 */ /* 0x000fe200078e00ff */
[----:B------:R-:W-:-:S02]  /*fff0*/  @!P1 IADD3 R45, R45, -R0, RZ ;  /* 0x800000002d2d9210 */ /* 0x000fc40007ffe0ff */
[----:B------:R-:W-:Y:S01]  /*10000*/  ISETP.GE.AND P1, PT, R49, RZ, PT ;  /* 0x000000ff3100720c */ /* 0x000fe20003f26270 */
[----:B-1----:R-:W-:Y:S01]  /*10010*/  IMAD.MOV.U32 R9, RZ, RZ, R48 ;  /* 0x000000ffff097224 */ /* 0x002fe200078e0030 */
[----:B--2---:R-:W-:Y:S01]  /*10020*/  MOV R12, R47 ;  /* 0x0000002f000c7202 */ /* 0x004fe20000000f00 */
[----:B------:R-:W-:Y:S01]  /*10030*/  IMAD.MOV R35, RZ, RZ, -R35 ;  /* 0x000000ffff237224 */ /* 0x000fe200078e0a23 */
[----:B------:R-:W-:Y:S01]  /*10040*/  ISETP.GE.AND P6, PT, R39, RZ, PT ;  /* 0x000000ff2700720c */ /* 0x000fe20003fc6270 */
[----:B------:R-:W-:Y:S01]  /*10050*/  @!P4 IMAD.MOV R9, RZ, RZ, -R9 ;  /* 0x000000ffff09c224 */ /* 0x000fe200078e0a09 */
[----:B------:R-:W-:Y:S01]  /*10060*/  ISETP.GE.AND P4, PT, R41, RZ, PT ;  /* 0x000000ff2900720c */ /* 0x000fe20003f86270 */
[----:B------:R-:W-:Y:S02]  /*10070*/  @!P2 IMAD.MOV R12, RZ, RZ, -R12 ;  /* 0x000000ffff0ca224 */ /* 0x000fe400078e0a0c */
[--C-:B------:R-:W-:Y:S01]  /*10080*/  @!P0 IMAD.IADD R11, R11, 0x1, -R0.reuse ;  /* 0x000000010b0b8824 */ /* 0x100fe200078e0a00 */
[----:B------:R1:W-:Y:S01]  /*10090*/  STL [R1+0x400], R9 ;  /* 0x0004000901007387 */ /* 0x0003e20000100800 */
[----:B------:R-:W-:Y:S01]  /*100a0*/  @!P5 IMAD.IADD R37, R37, 0x1, -R0 ;  /* 0x000000012525d824 */ /* 0x000fe200078e0a00 */
[----:B------:R-:W-:Y:S01]  /*100b0*/  ISETP.GE.AND P0, PT, R4, RZ, PT ;  /* 0x000000ff0400720c */ /* 0x000fe20003f06270 */
[C---:B------:R-:W-:Y:S01]  /*100c0*/  IMAD R40, R0.reuse, R35, R40 ;  /* 0x0000002300287224 */ /* 0x040fe200078e0228 */
[----:B------:R-:W-:Y:S01]  /*100d0*/  STL [R1+0x3fc], R12 ;  /* 0x0003fc0c01007387 */ /* 0x000fe20000100800 */
[C---:B------:R-:W-:Y:S01]  /*100e0*/  ISETP.GT.U32.AND P2, PT, R0.reuse, R11, PT ;  /* 0x0000000b0000720c */ /* 0x040fe20003f44070 */
[----:B------:R-:W-:Y:S01]  /*100f0*/  IMAD.HI.U32 R4, R3, R43, RZ ;  /* 0x0000002b03047227 */ /* 0x000fe200078e00ff */
[----:B------:R-:W-:-:S02]  /*10100*/  ISETP.GT.U32.AND P5, PT, R0, R37, PT ;  /* 0x000000250000720c */ /* 0x000fc40003fa4070 */
[----:B-1----:R-:W-:Y:S01]  /*10110*/  MOV R9, R45 ;  /* 0x0000002d00097202 */ /* 0x002fe20000000f00 */
[----:B------:R-:W-:Y:S01]  /*10120*/  IMAD.MOV R4, RZ, RZ, -R4 ;  /* 0x000000ffff047224 */ /* 0x000fe200078e0a04 */
[----:B------:R-:W-:Y:S01]  /*10130*/  IABS R45, R42 ;  /* 0x0000002a002d7213 */ /* 0x000fe20000000000 */
[----:B------:R-:W-:Y:S01]  /*10140*/  VIADD R41, R6, 0x14e ;  /* 0x0000014e06297836 */ /* 0x000fe20000000000 */
[----:B------:R-:W-:Y:S01]  /*10150*/  @!P3 IADD3 R9, -R9, RZ, RZ ;  /* 0x000000ff0909b210 */ /* 0x000fe20007ffe1ff */
[----:B------:R-:W-:Y:S01]  /*10160*/  IMAD R43, R0, R4, R43 ;  /* 0x00000004002b7224 */ /* 0x000fe200078e022b */
[----:B------:R-:W-:Y:S01]  /*10170*/  ISETP.GE.AND P3, PT, R5, RZ, PT ;  /* 0x000000ff0500720c */ /* 0x000fe20003f66270 */
[----:B------:R-:W-:Y:S02]  /*10180*/  VIADD R4, R6, 0x150 ;  /* 0x0000015006047836 */ /* 0x000fe40000000000 */
[----:B------:R-:W-:Y:S01]  /*10190*/  @!P2 IADD3 R11, R11, -R0, RZ ;  /* 0x800000000b0ba210 */ /* 0x000fe20007ffe0ff */
[----:B------:R1:W-:Y:S01]  /*101a0*/  STL [R1+0x3f8], R9 ;  /* 0x0003f80901007387 */ /* 0x0003e20000100800 */
[----:B------:R-:W-:Y:S01]  /*101b0*/  @!P5 IMAD.IADD R37, R37, 0x1, -R0 ;  /* 0x000000012525d824 */ /* 0x000fe200078e0a00 */
[----:B------:R-:W-:-:S02]  /*101c0*/  ISETP.GE.AND P2, PT, R41, RZ, PT ;  /* 0x000000ff2900720c */ /* 0x000fc40003f46270 */
[----:B------:R-:W-:Y:S02]  /*101d0*/  ISETP.GT.U32.AND P5, PT, R0, R43, PT ;  /* 0x0000002b0000720c */ /* 0x000fe40003fa4070 */
[----:B------:R-:W-:Y:S02]  /*101e0*/  IABS R41, R41 ;  /* 0x0000002900297213 */ /* 0x000fe40000000000 */
[----:B------:R-:W-:Y:S01]  /*101f0*/  IADD3 R5, R6, 0x14f, RZ ;  /* 0x0000014f06057810 */ /* 0x000fe20007ffe0ff */
[----:B-1----:R-:W-:Y:S01]  /*10200*/  IMAD.MOV.U32 R9, RZ, RZ, R36 ;  /* 0x000000ffff097224 */ /* 0x002fe200078e0024 */
[----:B------:R-:W-:Y:S01]  /*10210*/  IABS R39, R4 ;  /* 0x0000000400277213 */ /* 0x000fe20000000000 */
[----:B------:R-:W-:Y:S01]  /*10220*/  IMAD.HI.U32 R36, R3, R41, RZ ;  /* 0x0000002903247227 */ /* 0x000fe200078e00ff */
[----:B------:R-:W-:-:S03]  /*10230*/  IABS R35, R5 ;  /* 0x0000000500237213 */ /* 0x000fc60000000000 */
[----:B------:R-:W-:Y:S01]  /*10240*/  @!P4 IMAD.MOV R9, RZ, RZ, -R9 ;  /* 0x000000ffff09c224 */ /* 0x000fe200078e0a09 */
[C---:B------:R-:W-:Y:S01]  /*10250*/  ISETP.GT.U32.AND P4, PT, R0.reuse, R40, PT ;  /* 0x000000280000720c */ /* 0x040fe20003f84070 */
[----:B------:R-:W-:Y:S01]  /*10260*/  IMAD.MOV R36, RZ, RZ, -R36 ;  /* 0x000000ffff247224 */ /* 0x000fe200078e0a24 */
[----:B------:R-:W-:Y:S02]  /*10270*/  @!P5 IADD3 R43, R43, -R0, RZ ;  /* 0x800000002b2bd210 */ /* 0x000fe40007ffe0ff */
[----:B------:R1:W-:Y:S01]  /*10280*/  STL [R1+0x3f4], R9 ;  /* 0x0003f40901007387 */ /* 0x0003e20000100800 */
[C---:B------:R-:W-:Y:S01]  /*10290*/  IMAD R41, R0.reuse, R36, R41 ;  /* 0x0000002400297224 */ /* 0x040fe200078e0229 */
[----:B------:R-:W-:-:S07]  /*102a0*/  ISETP.GT.U32.AND P5, PT, R0, R43, PT ;  /* 0x0000002b0000720c */ /* 0x000fce0003fa4070 */
[----:B------:R-:W-:Y:S02]  /*102b0*/  @!P4 IMAD.IADD R40, R40, 0x1, -R0 ;  /* 0x000000012828c824 */ /* 0x000fe400078e0a00 */
[----:B-1----:R-:W-:Y:S01]  /*102c0*/  IMAD.MOV.U32 R9, RZ, RZ, R11 ;  /* 0x000000ffff097224 */ /* 0x002fe200078e000b */
[----:B------:R-:W-:Y:S02]  /*102d0*/  MOV R11, R35 ;  /* 0x00000023000b7202 */ /* 0x000fe40000000f00 */
[----:B------:R-:W-:Y:S01]  /*102e0*/  ISETP.GT.U32.AND P4, PT, R0, R40, PT ;  /* 0x000000280000720c */ /* 0x000fe20003f84070 */
[----:B------:R-:W-:Y:S01]  /*102f0*/  @!P1 IMAD.MOV R9, RZ, RZ, -R9 ;  /* 0x000000ffff099224 */ /* 0x000fe200078e0a09 */
[----:B------:R-:W-:Y:S01]  /*10300*/  ISETP.GE.AND P1, PT, R5, RZ, PT ;  /* 0x000000ff0500720c */ /* 0x000fe20003f26270 */
[----:B------:R-:W-:-:S03]  /*10310*/  IMAD.HI.U32 R35, R3, R11, RZ ;  /* 0x0000000b03237227 */ /* 0x000fc600078e00ff */
[----:B------:R1:W-:Y:S01]  /*10320*/  STL [R1+0x3f0], R9 ;  /* 0x0003f00901007387 */ /* 0x0003e20000100800 */
[----:B------:R-:W-:Y:S01]  /*10330*/  IMAD.HI.U32 R5, R3, R39, RZ ;  /* 0x0000002703057227 */ /* 0x000fe200078e00ff */
[----:B------:R-:W-:-:S03]  /*10340*/  IADD3 R35, -R35, RZ, RZ ;  /* 0x000000ff23237210 */ /* 0x000fc60007ffe1ff */
[----:B------:R-:W-:Y:S02]  /*10350*/  IMAD.MOV R5, RZ, RZ, -R5 ;  /* 0x000000ffff057224 */ /* 0x000fe400078e0a05 */
[--C-:B------:R-:W-:Y:S01]  /*10360*/  @!P4 IMAD.IADD R40, R40, 0x1, -R0.reuse ;  /* 0x000000012828c824 */ /* 0x100fe200078e0a00 */
[C---:B------:R-:W-:Y:S01]  /*10370*/  ISETP.GT.U32.AND P4, PT, R0.reuse, R41, PT ;  /* 0x000000290000720c */ /* 0x040fe20003f84070 */
[----:B------:R-:W-:Y:S02]  /*10380*/  IMAD R39, R0, R5, R39 ;  /* 0x0000000500277224 */ /* 0x000fe400078e0227 */
[----:B-1----:R-:W-:Y:S01]  /*10390*/  IMAD.MOV.U32 R9, RZ, RZ, R37 ;  /* 0x000000ffff097224 */ /* 0x002fe200078e0025 */
[----:B------:R-:W-:Y:S01]  /*103a0*/  IADD3 R37, R6, 0x153, RZ ;  /* 0x0000015306257810 */ /* 0x000fe20007ffe0ff */
[----:B------:R-:W-:Y:S02]  /*103b0*/  IMAD R11, R0, R35, R11 ;  /* 0x00000023000b7224 */ /* 0x000fe400078e020b */
[----:B------:R-:W-:Y:S01]  /*103c0*/  @!P6 IMAD.MOV R9, RZ, RZ, -R9 ;  /* 0x000000ffff09e224 */ /* 0x000fe200078e0a09 */
[----:B------:R-:W-:Y:S01]  /*103d0*/  ISETP.GE.AND P6, PT, R4, RZ, PT ;  /* 0x000000ff0400720c */ /* 0x000fe20003fc6270 */
[--C-:B------:R-:W-:Y:S01]  /*103e0*/  @!P5 IMAD.IADD R43, R43, 0x1, -R0.reuse ;  /* 0x000000012b2bd824 */ /* 0x100fe200078e0a00 */
[----:B------:R-:W-:Y:S01]  /*103f0*/  ISETP.GT.U32.AND P5, PT, R0, R11, PT ;  /* 0x0000000b0000720c */ /* 0x000fe20003fa4070 */
[C---:B------:R-:W-:Y:S01]  /*10400*/  VIADD R5, R6.reuse, 0x154 ;  /* 0x0000015406057836 */ /* 0x040fe20000000000 */
[----:B------:R1:W-:Y:S01]  /*10410*/  STL [R1+0x3ec], R9 ;  /* 0x0003ec0901007387 */ /* 0x0003e20000100800 */
[----:B------:R-:W-:Y:S01]  /*10420*/  IADD3 R4, R6, 0x151, RZ ;  /* 0x0000015106047810 */ /* 0x000fe20007ffe0ff */
[----:B------:R-:W-:Y:S01]  /*10430*/  @!P4 IMAD.IADD R41, R41, 0x1, -R0 ;  /* 0x000000012929c824 */ /* 0x000fe200078e0a00 */
[----:B------:R-:W-:-:S02]  /*10440*/  IABS R38, R37 ;  /* 0x0000002500267213 */ /* 0x000fc40000000000 */
[----:B------:R-:W-:Y:S02]  /*10450*/  IABS R35, R4 ;  /* 0x0000000400237213 */ /* 0x000fe40000000000 */
[----:B------:R-:W-:Y:S02]  /*10460*/  ISETP.GT.U32.AND P4, PT, R0, R41, PT ;  /* 0x000000290000720c */ /* 0x000fe40003f84070 */
[----:B------:R-:W-:Y:S02]  /*10470*/  IABS R36, R5 ;  /* 0x0000000500247213 */ /* 0x000fe40000000000 */
[----:B-1----:R-:W-:Y:S01]  /*10480*/  MOV R9, R40 ;  /* 0x0000002800097202 */ /* 0x002fe20000000f00 */
[----:B------:R-:W-:Y:S01]  /*10490*/  IMAD.HI.U32 R40, R3, R35, RZ ;  /* 0x0000002303287227 */ /* 0x000fe200078e00ff */
[----:B------:R-:W-:-:S03]  /*104a0*/  @!P5 IADD3 R11, R11, -R0, RZ ;  /* 0x800000000b0bd210 */ /* 0x000fc60007ffe0ff */
[----:B------:R-:W-:Y:S01]  /*104b0*/  @!P0 IMAD.MOV R9, RZ, RZ, -R9 ;  /* 0x000000ffff098224 */ /* 0x000fe200078e0a09 */
[C---:B------:R-:W-:Y:S01]  /*104c0*/  ISETP.GT.U32.AND P0, PT, R0.reuse, R39, PT ;  /* 0x000000270000720c */ /* 0x040fe20003f04070 */
[----:B------:R-:W-:Y:S01]  /*104d0*/  IMAD.MOV R40, RZ, RZ, -R40 ;  /* 0x000000ffff287224 */ /* 0x000fe200078e0a28 */
[----:B------:R-:W-:Y:S01]  /*104e0*/  ISETP.GT.U32.AND P5, PT, R0, R11, PT ;  /* 0x0000000b0000720c */ /* 0x000fe20003fa4070 */
[--C-:B------:R-:W-:Y:S01]  /*104f0*/  @!P4 IMAD.IADD R41, R41, 0x1, -R0.reuse ;  /* 0x000000012929c824 */ /* 0x100fe200078e0a00 */
[----:B------:R1:W-:Y:S09]  /*10500*/  STL [R1+0x3e8], R9 ;  /* 0x0003e80901007387 */ /* 0x0003f20000100800 */
[----:B------:R-:W-:-:S02]  /*10510*/  @!P0 IMAD.IADD R39, R39, 0x1, -R0 ;  /* 0x0000000127278824 */ /* 0x000fc400078e0a00 */
[----:B-1----:R-:W-:Y:S02]  /*10520*/  IMAD.MOV.U32 R9, RZ, RZ, R43 ;  /* 0x000000ffff097224 */ /* 0x002fe400078e002b */
[----:B------:R-:W-:Y:S01]  /*10530*/  IMAD.HI.U32 R43, R3, R45, RZ ;  /* 0x0000002d032b7227 */ /* 0x000fe200078e00ff */
[----:B------:R-:W-:Y:S02]  /*10540*/  ISETP.GT.U32.AND P0, PT, R0, R39, PT ;  /* 0x000000270000720c */ /* 0x000fe40003f04070 */
[----:B------:R-:W-:Y:S01]  /*10550*/  @!P3 IADD3 R9, -R9, RZ, RZ ;  /* 0x000000ff0909b210 */ /* 0x000fe20007ffe1ff */
[----:B------:R-:W-:Y:S01]  /*10560*/  @!P5 IMAD.IADD R11, R11, 0x1, -R0 ;  /* 0x000000010b0bd824 */ /* 0x000fe200078e0a00 */
[----:B------:R-:W-:Y:S01]  /*10570*/  ISETP.GE.AND P3, PT, R4, RZ, PT ;  /* 0x000000ff0400720c */ /* 0x000fe20003f66270 */
[----:B------:R-:W-:Y:S01]  /*10580*/  IMAD R4, R0, R40, R35 ;  /* 0x0000002800047224 */ /* 0x000fe200078e0223 */
[----:B------:R-:W-:Y:S01]  /*10590*/  IADD3 R43, -R43, RZ, RZ ;  /* 0x000000ff2b2b7210 */ /* 0x000fe20007ffe1ff */
[----:B------:R-:W-:Y:S01]  /*105a0*/  IMAD.HI.U32 R35, R3, R38, RZ ;  /* 0x0000002603237227 */ /* 0x000fe200078e00ff */
[----:B------:R1:W-:Y:S01]  /*105b0*/  STL [R1+0x3e4], R9 ;  /* 0x0003e40901007387 */ /* 0x0003e20000100800 */
[----:B------:R-:W-:-:S02]  /*105c0*/  MOV R12, R11 ;  /* 0x0000000b000c7202 */ /* 0x000fc40000000f00 */
[----:B------:R-:W-:Y:S01]  /*105d0*/  IMAD.HI.U32 R40, R3, R36, RZ ;  /* 0x0000002403287227 */ /* 0x000fe200078e00ff */
[----:B------:R-:W-:Y:S02]  /*105e0*/  ISETP.GT.U32.AND P4, PT, R0, R4, PT ;  /* 0x000000040000720c */ /* 0x000fe40003f84070 */
[----:B------:R-:W-:Y:S01]  /*105f0*/  @!P1 IADD3 R12, -R12, RZ, RZ ;  /* 0x000000ff0c0c9210 */ /* 0x000fe20007ffe1ff */
[----:B------:R-:W-:Y:S01]  /*10600*/  IMAD.MOV R35, RZ, RZ, -R35 ;  /* 0x000000ffff237224 */ /* 0x000fe200078e0a23 */
[----:B------:R-:W-:Y:S01]  /*10610*/  IADD3 R40, -R40, RZ, RZ ;  /* 0x000000ff28287210 */ /* 0x000fe20007ffe1ff */
[----:B------:R-:W-:Y:S01]  /*10620*/  @!P0 IMAD.IADD R39, R39, 0x1, -R0 ;  /* 0x0000000127278824 */ /* 0x000fe200078e0a00 */
[----:B------:R-:W-:Y:S01]  /*10630*/  ISETP.GE.AND P1, PT, R37, RZ, PT ;  /* 0x000000ff2500720c */ /* 0x000fe20003f26270 */
[----:B-1----:R-:W-:Y:S01]  /*10640*/  IMAD.MOV.U32 R9, RZ, RZ, R41 ;  /* 0x000000ffff097224 */ /* 0x002fe200078e0029 */
[----:B------:R-:W-:Y:S01]  /*10650*/  ISETP.GE.AND P5, PT, R42, RZ, PT ;  /* 0x000000ff2a00720c */ /* 0x000fe20003fa6270 */
[----:B------:R-:W-:-:S02]  /*10660*/  IMAD R38, R0, R35, R38 ;  /* 0x0000002300267224 */ /* 0x000fc400078e0226 */
[----:B------:R-:W-:Y:S02]  /*10670*/  @!P2 IMAD.MOV R9, RZ, RZ, -R9 ;  /* 0x000000ffff09a224 */ /* 0x000fe400078e0a09 */
[----:B------:R-:W-:Y:S01]  /*10680*/  VIADD R35, R6, 0x155 ;  /* 0x0000015506237836 */ /* 0x000fe20000000000 */
[C---:B------:R-:W-:Y:S01]  /*10690*/  ISETP.GT.U32.AND P0, PT, R0.reuse, R38, PT ;  /* 0x000000260000720c */ /* 0x040fe20003f04070 */
[C---:B------:R-:W-:Y:S01]  /*106a0*/  IMAD R45, R0.reuse, R43, R45 ;  /* 0x0000002b002d7224 */ /* 0x040fe200078e022d */
[----:B------:R1:W-:Y:S01]  /*106b0*/  STL [R1+0x3e0], R9 ;  /* 0x0003e00901007387 */ /* 0x0003e20000100800 */
[----:B------:R-:W-:Y:S01]  /*106c0*/  IMAD R36, R0, R40, R36 ;  /* 0x0000002800247224 */ /* 0x000fe200078e0224 */
[----:B------:R-:W-:Y:S01]  /*106d0*/  IABS R40, R35 ;  /* 0x0000002300287213 */ /* 0x000fe20000000000 */
[----:B------:R-:W-:Y:S01]  /*106e0*/  VIADD R37, R6, 0x156 ;  /* 0x0000015606257836 */ /* 0x000fe20000000000 */
[----:B------:R-:W-:Y:S01]  /*106f0*/  @!P4 IADD3 R4, R4, -R0, RZ ;  /* 0x800000000404c210 */ /* 0x000fe20007ffe0ff */
[----:B------:R-:W-:Y:S01]  /*10700*/  STL [R1+0x3dc], R12 ;  /* 0x0003dc0c01007387 */ /* 0x000fe20000100800 */
[C---:B------:R-:W-:Y:S01]  /*10710*/  ISETP.GT.U32.AND P2, PT, R0.reuse, R45, PT ;  /* 0x0000002d0000720c */ /* 0x040fe20003f44070 */
[----:B------:R-:W-:Y:S01]  /*10720*/  IMAD.MOV.U32 R11, RZ, RZ, R40 ;  /* 0x000000ffff0b7224 */ /* 0x000fe200078e0028 */
[----:B------:R-:W-:Y:S01]  /*10730*/  ISETP.GT.U32.AND P4, PT, R0, R4, PT ;  /* 0x000000040000720c */ /* 0x000fe20003f84070 */
[----:B-1----:R-:W-:Y:S01]  /*10740*/  IMAD.MOV.U32 R9, RZ, RZ, R39 ;  /* 0x000000ffff097224 */ /* 0x002fe200078e0027 */
[----:B------:R-:W-:Y:S01]  /*10750*/  IABS R43, R37 ;  /* 0x00000025002b7213 */ /* 0x000fe20000000000 */
[----:B------:R-:W-:Y:S01]  /*10760*/  IMAD.HI.U32 R39, R3, R11, RZ ;  /* 0x0000000b03277227 */ /* 0x000fe200078e00ff */
[----:B------:R-:W-:-:S03]  /*10770*/  @!P0 IADD3 R38, R38, -R0, RZ ;  /* 0x8000000026268210 */ /* 0x000fc60007ffe0ff */
[----:B------:R-:W-:Y:S01]  /*10780*/  @!P6 IMAD.MOV R9, RZ, RZ, -R9 ;  /* 0x000000ffff09e224 */ /* 0x000fe200078e0a09 */
[----:B------:R-:W-:Y:S01]  /*10790*/  ISETP.GT.U32.AND P6, PT, R0, R36, PT ;  /* 0x000000240000720c */ /* 0x000fe20003fc4070 */
[----:B------:R-:W-:Y:S02]  /*107a0*/  IMAD.MOV R39, RZ, RZ, -R39 ;  /* 0x000000ffff277224 */ /* 0x000fe400078e0a27 */
[----:B------:R-:W-:Y:S02]  /*107b0*/  @!P2 IMAD.IADD R45, R45, 0x1, -R0 ;  /* 0x000000012d2da824 */ /* 0x000fe400078e0a00 */
[----:B------:R-:W-:Y:S01]  /*107c0*/  @!P4 IADD3 R4, R4, -R0, RZ ;  /* 0x800000000404c210 */ /* 0x000fe20007ffe0ff */
[C---:B------:R-:W-:Y:S01]  /*107d0*/  IMAD R11, R0.reuse, R39, R11 ;  /* 0x00000027000b7224 */ /* 0x040fe200078e020b */
[----:B------:R1:W-:Y:S01]  /*107e0*/  STL [R1+0x3d8], R9 ;  /* 0x0003d80901007387 */ /* 0x0003e20000100800 */
[----:B------:R-:W-:Y:S01]  /*107f0*/  IMAD.HI.U32 R39, R3, R43, RZ ;  /* 0x0000002b03277227 */ /* 0x000fe200078e00ff */
[----:B------:R-:W-:-:S02]  /*10800*/  ISETP.GT.U32.AND P0, PT, R0, R45, PT ;  /* 0x0000002d0000720c */ /* 0x000fc40003f04070 */
[----:B------:R-:W-:Y:S01]  /*10810*/  ISETP.GE.AND P2, PT, R35, RZ, PT ;  /* 0x000000ff2300720c */ /* 0x000fe20003f46270 */
[----:B------:R-:W-:Y:S01]  /*10820*/  VIADD R35, R6, 0x157 ;  /* 0x0000015706237836 */ /* 0x000fe20000000000 */
[----:B------:R-:W-:Y:S01]  /*10830*/  IADD3 R39, -R39, RZ, RZ ;  /* 0x000000ff27277210 */ /* 0x000fe20007ffe1ff */
[----:B------:R-:W-:Y:S01]  /*10840*/  @!P6 IMAD.IADD R36, R36, 0x1, -R0 ;  /* 0x000000012424e824 */ /* 0x000fe200078e0a00 */
[C---:B------:R-:W-:Y:S01]  /*10850*/  ISETP.GT.U32.AND P6, PT, R0.reuse, R38, PT ;  /* 0x000000260000720c */ /* 0x040fe20003fc4070 */
[----:B-1----:R-:W-:Y:S01]  /*10860*/  IMAD.MOV.U32 R9, RZ, RZ, R4 ;  /* 0x000000ffff097224 */ /* 0x002fe200078e0004 */
[----:B------:R-:W-:Y:S01]  /*10870*/  ISETP.GE.AND P4, PT, R5, RZ, PT ;  /* 0x000000ff0500720c */ /* 0x000fe20003f86270 */
[----:B------:R-:W-:Y:S01]  /*10880*/  IMAD R43, R0, R39, R43 ;  /* 0x00000027002b7224 */ /* 0x000fe200078e022b */
[----:B------:R-:W-:Y:S01]  /*10890*/  IABS R42, R35 ;  /* 0x00000023002a7213 */ /* 0x000fe20000000000 */
[----:B------:R-:W-:Y:S01]  /*108a0*/  VIADD R5, R6, 0x158 ;  /* 0x0000015806057836 */ /* 0x000fe20000000000 */
[----:B------:R-:W-:Y:S01]  /*108b0*/  @!P3 IADD3 R9, -R9, RZ, RZ ;  /* 0x000000ff0909b210 */ /* 0x000fe20007ffe1ff */
[----:B------:R-:W-:Y:S01]  /*108c0*/  @!P0 IMAD.IADD R45, R45, 0x1, -R0 ;  /* 0x000000012d2d8824 */ /* 0x000fe200078e0a00 */
[----:B------:R-:W-:Y:S01]  /*108d0*/  ISETP.GT.U32.AND P3, PT, R0, R36, PT ;  /* 0x000000240000720c */ /* 0x000fe20003f64070 */
[----:B------:R-:W-:Y:S01]  /*108e0*/  VIADD R4, R6, 0x159 ;  /* 0x0000015906047836 */ /* 0x000fe20000000000 */
[----:B------:R-:W-:Y:S01]  /*108f0*/  ISETP.GT.U32.AND P0, PT, R0, R11, PT ;  /* 0x0000000b0000720c */ /* 0x000fe20003f04070 */
[----:B------:R1:W-:Y:S02]  /*10900*/  STL [R1+0x3d4], R9 ;  /* 0x0003d40901007387 */ /* 0x0003e40000100800 */
[----:B------:R-:W-:Y:S01]  /*10910*/  @!P6 IADD3 R38, R38, -R0, RZ ;  /* 0x800000002626e210 */ /* 0x000fe20007ffe0ff */
[----:B------:R-:W-:Y:S01]  /*10920*/  IMAD.HI.U32 R39, R3, R42, RZ ;  /* 0x0000002a03277227 */ /* 0x000fe200078e00ff */
[----:B------:R-:W-:-:S02]  /*10930*/  ISETP.GT.U32.AND P6, PT, R0, R43, PT ;  /* 0x0000002b0000720c */ /* 0x000fc40003fc4070 */
[----:B------:R-:W-:Y:S01]  /*10940*/  IABS R41, R5 ;  /* 0x0000000500297213 */ /* 0x000fe20000000000 */
[----:B------:R-:W-:Y:S01]  /*10950*/  IMAD.MOV R39, RZ, RZ, -R39 ;  /* 0x000000ffff277224 */ /* 0x000fe200078e0a27 */
[----:B------:R-:W-:Y:S02]  /*10960*/  IABS R40, R4 ;  /* 0x0000000400287213 */ /* 0x000fe40000000000 */
[----:B------:R-:W-:Y:S01]  /*10970*/  MOV R12, R38 ;  /* 0x00000026000c7202 */ /* 0x000fe20000000f00 */
[--C-:B------:R-:W-:Y:S01]  /*10980*/  @!P3 IMAD.IADD R36, R36, 0x1, -R0.reuse ;  /* 0x000000012424b824 */ /* 0x100fe200078e0a00 */
[----:B-1----:R-:W-:Y:S01]  /*10990*/  MOV R9, R45 ;  /* 0x0000002d00097202 */ /* 0x002fe20000000f00 */
[----:B------:R-:W-:Y:S01]  /*109a0*/  @!P0 IMAD.IADD R11, R11, 0x1, -R0 ;  /* 0x000000010b0b8824 */ /* 0x000fe200078e0a00 */
[----:B------:R-:W-:Y:S01]  /*109b0*/  ISETP.GE.AND P3, PT, R37, RZ, PT ;  /* 0x000000ff2500720c */ /* 0x000fe20003f66270 */
[----:B------:R-:W-:Y:S01]  /*109c0*/  IMAD.HI.U32 R37, R3, R41, RZ ;  /* 0x0000002903257227 */ /* 0x000fe200078e00ff */
[----:B------:R-:W-:-:S02]  /*109d0*/  ISETP.GE.AND P0, PT, R35, RZ, PT ;  /* 0x000000ff2300720c */ /* 0x000fc40003f06270 */
[----:B------:R-:W-:Y:S01]  /*109e0*/  @!P6 IADD3 R43, R43, -R0, RZ ;  /* 0x800000002b2be210 */ /* 0x000fe20007ffe0ff */
[----:B------:R-:W-:Y:S01]  /*109f0*/  @!P5 IMAD.MOV R9, RZ, RZ, -R9 ;  /* 0x000000ffff09d224 */ /* 0x000fe200078e0a09 */
[C---:B------:R-:W-:Y:S01]  /*10a00*/  ISETP.GT.U32.AND P5, PT, R0.reuse, R11, PT ;  /* 0x0000000b0000720c */ /* 0x040fe20003fa4070 */
[----:B------:R-:W-:Y:S01]  /*10a10*/  IMAD.HI.U32 R35, R3, R40, RZ ;  /* 0x0000002803237227 */ /* 0x000fe200078e00ff */
[C---:B------:R-:W-:Y:S02]  /*10a20*/  ISETP.GT.U32.AND P6, PT, R0.reuse, R43, PT ;  /* 0x0000002b0000720c */ /* 0x040fe40003fc4070 */
[----:B------:R1:W-:Y:S01]  /*10a30*/  STL [R1+0x3d0], R9 ;  /* 0x0003d00901007387 */ /* 0x0003e20000100800 */
[----:B------:R-:W-:Y:S02]  /*10a40*/  IMAD.MOV R37, RZ, RZ, -R37 ;  /* 0x000000ffff257224 */ /* 0x000fe400078e0a25 */
[----:B------:R-:W-:Y:S01]  /*10a50*/  IMAD R42, R0, R39, R42 ;  /* 0x00000027002a7224 */ /* 0x000fe200078e022a */
[----:B------:R-:W-:Y:S01]  /*10a60*/  IADD3 R39, R6, 0x15a, RZ ;  /* 0x0000015a06277810 */ /* 0x000fe20007ffe0ff */
[----:B------:R-:W-:-:S02]  /*10a70*/  IMAD.MOV R35, RZ, RZ, -R35 ;  /* 0x000000ffff237224 */ /* 0x000fc400078e0a23 */
[C---:B------:R-:W-:Y:S02]  /*10a80*/  IMAD R41, R0.reuse, R37, R41 ;  /* 0x0000002500297224 */ /* 0x040fe400078e0229 */
[----:B------:R-:W-:Y:S01]  /*10a90*/  @!P1 IMAD.MOV R12, RZ, RZ, -R12 ;  /* 0x000000ffff0c9224 */ /* 0x000fe200078e0a0c */
[----:B------:R-:W-:Y:S01]  /*10aa0*/  ISETP.GT.U32.AND P1, PT, R0, R42, PT ;  /* 0x0000002a0000720c */ /* 0x000fe20003f24070 */
[----:B-1----:R-:W-:Y:S01]  /*10ab0*/  IMAD.MOV.U32 R9, RZ, RZ, R36 ;  /* 0x000000ffff097224 */ /* 0x002fe200078e0024 */
[----:B------:R-:W-:Y:S01]  /*10ac0*/  IADD3 R36, R6, 0x15b, RZ ;  /* 0x0000015b06247810 */ /* 0x000fe20007ffe0ff */
[C---:B------:R-:W-:Y:S01]  /*10ad0*/  IMAD R40, R0.reuse, R35, R40 ;  /* 0x0000002300287224 */ /* 0x040fe200078e0228 */
[----:B------:R-:W-:Y:S01]  /*10ae0*/  IABS R35, R39 ;  /* 0x0000002700237213 */ /* 0x000fe20000000000 */
[----:B------:R-:W-:Y:S01]  /*10af0*/  @!P4 IMAD.MOV R9, RZ, RZ, -R9 ;  /* 0x000000ffff09c224 */ /* 0x000fe200078e0a09 */
[C---:B------:R-:W-:Y:S01]  /*10b00*/  ISETP.GT.U32.AND P4, PT, R0.reuse, R41, PT ;  /* 0x000000290000720c */ /* 0x040fe20003f84070 */
[--C-:B------:R-:W-:Y:S01]  /*10b10*/  @!P6 IMAD.IADD R43, R43, 0x1, -R0.reuse ;  /* 0x000000012b2be824 */ /* 0x100fe200078e0a00 */
[----:B------:R-:W-:Y:S01]  /*10b20*/  ISETP.GT.U32.AND P6, PT, R0, R40, PT ;  /* 0x000000280000720c */ /* 0x000fe20003fc4070 */
[--C-:B------:R-:W-:Y:S01]  /*10b30*/  @!P5 IMAD.IADD R11, R11, 0x1, -R0.reuse ;  /* 0x000000010b0bd824 */ /* 0x100fe200078e0a00 */
[----:B------:R-:W-:Y:S01]  /*10b40*/  ISETP.GE.AND P5, PT, R5, RZ, PT ;  /* 0x000000ff0500720c */ /* 0x000fe20003fa6270 */
[----:B------:R-:W-:Y:S01]  /*10b50*/  IMAD.HI.U32 R5, R3, R35, RZ ;  /* 0x0000002303057227 */ /* 0x000fe200078e00ff */
[----:B------:R-:W-:Y:S01]  /*10b60*/  IABS R38, R36 ;  /* 0x0000002400267213 */ /* 0x000fe20000000000 */
[----:B------:R-:W-:Y:S02]  /*10b70*/  STL [R1+0x3cc], R12 ;  /* 0x0003cc0c01007387 */ /* 0x000fe40000100800 */
[--C-:B------:R-:W-:Y:S01]  /*10b80*/  @!P1 IMAD.IADD R42, R42, 0x1, -R0.reuse ;  /* 0x000000012a2a9824 */ /* 0x100fe200078e0a00 */
[----:B------:R-:W-:Y:S01]  /*10b90*/  IADD3 R5, -R5, RZ, RZ ;  /* 0x000000ff05057210 */ /* 0x000fe20007ffe1ff */
[----:B------:R1:W-:Y:S01]  /*10ba0*/  STL [R1+0x3c8], R9 ;  /* 0x0003c80901007387 */ /* 0x0003e20000100800 */
[----:B------:R-:W-:Y:S01]  /*10bb0*/  ISETP.GE.AND P1, PT, R4, RZ, PT ;  /* 0x000000ff0400720c */ /* 0x000fe20003f26270 */
[--C-:B------:R-:W-:Y:S01]  /*10bc0*/  @!P4 IMAD.IADD R41, R41, 0x1, -R0.reuse ;  /* 0x000000012929c824 */ /* 0x100fe200078e0a00 */
[----:B------:R-:W-:Y:S01]  /*10bd0*/  ISETP.GT.U32.AND P4, PT, R0, R42, PT ;  /* 0x0000002a0000720c */ /* 0x000fe20003f84070 */
[----:B------:R-:W-:Y:S01]  /*10be0*/  @!P6 IMAD.IADD R40, R40, 0x1, -R0 ;  /* 0x000000012828e824 */ /* 0x000fe200078e0a00 */
[----:B------:R-:W-:Y:S01]  /*10bf0*/  IADD3 R4, R6, 0x15c, RZ ;  /* 0x0000015c06047810 */ /* 0x000fe20007ffe0ff */
[C---:B------:R-:W-:Y:S01]  /*10c00*/  IMAD R35, R0.reuse, R5, R35 ;  /* 0x0000000500237224 */ /* 0x040fe200078e0223 */
[----:B------:R-:W-:Y:S01]  /*10c10*/  ISETP.GT.U32.AND P6, PT, R0, R41, PT ;  /* 0x000000290000720c */ /* 0x000fe20003fc4070 */
[----:B------:R-:W-:Y:S01]  /*10c20*/  VIADD R5, R6, 0x15d ;  /* 0x0000015d06057836 */ /* 0x000fe20000000000 */
[----:B------:R-:W-:Y:S01]  /*10c30*/  IABS R45, R4 ;  /* 0x00000004002d7213 */ /* 0x000fe20000000000 */
[----:B-1----:R-:W-:-:S02]  /*10c40*/  IMAD.MOV.U32 R9, RZ, RZ, R11 ;  /* 0x000000ffff097224 */ /* 0x002fc400078e000b */
[----:B------:R-:W-:Y:S01]  /*10c50*/  IMAD.HI.U32 R11, R3, R38, RZ ;  /* 0x00000026030b7227 */ /* 0x000fe200078e00ff */
[----:B------:R-:W-:-:S03]  /*10c60*/  IABS R37, R5 ;  /* 0x0000000500257213 */ /* 0x000fc60000000000 */
[--C-:B------:R-:W-:Y:S01]  /*10c70*/  @!P4 IMAD.IADD R42, R42, 0x1, -R0.reuse ;  /* 0x000000012a2ac824 */ /* 0x100fe200078e0a00 */
[----:B------:R-:W-:Y:S01]  /*10c80*/  IADD3 R11, -R11, RZ, RZ ;  /* 0x000000ff0b0b7210 */ /* 0x000fe20007ffe1ff */
[----:B------:R-:W-:Y:S01]  /*10c90*/  @!P2 IMAD.MOV R9, RZ, RZ, -R9 ;  /* 0x000000ffff09a224 */ /* 0x000fe200078e0a09 */
[C---:B------:R-:W-:Y:S01]  /*10ca0*/  ISETP.GT.U32.AND P4, PT, R0.reuse, R35, PT ;  /* 0x000000230000720c */ /* 0x040fe20003f84070 */
[----:B------:R-:W-:Y:S01]  /*10cb0*/  @!P6 IMAD.IADD R41, R41, 0x1, -R0 ;  /* 0x000000012929e824 */ /* 0x000fe200078e0a00 */
[C---:B------:R-:W-:Y:S01]  /*10cc0*/  ISETP.GT.U32.AND P2, PT, R0.reuse, R40, PT ;  /* 0x000000280000720c */ /* 0x040fe20003f44070 */
[----:B------:R-:W-:Y:S01]  /*10cd0*/  IMAD R38, R0, R11, R38 ;  /* 0x0000000b00267224 */ /* 0x000fe200078e0226 */
[----:B------:R1:W-:Y:S01]  /*10ce0*/  STL [R1+0x3c4], R9 ;  /* 0x0003c40901007387 */ /* 0x0003e20000100800 */
[----:B------:R-:W-:Y:S01]  /*10cf0*/  IMAD.MOV.U32 R12, RZ, RZ, R43 ;  /* 0x000000ffff0c7224 */ /* 0x000fe200078e002b */
[----:B------:R-:W-:Y:S01]  /*10d00*/  IADD3 R11, R6, 0x15e, RZ ;  /* 0x0000015e060b7810 */ /* 0x000fe20007ffe0ff */
[----:B------:R-:W-:Y:S01]  /*10d10*/  IMAD.HI.U32 R46, R3, R45, RZ ;  /* 0x0000002d032e7227 */ /* 0x000fe200078e00ff */
[----:B------:R-:W-:-:S02]  /*10d20*/  ISETP.GT.U32.AND P6, PT, R0, R38, PT ;  /* 0x000000260000720c */ /* 0x000fc40003fc4070 */
[----:B------:R-:W-:Y:S02]  /*10d30*/  @!P3 IADD3 R12, -R12, RZ, RZ ;  /* 0x000000ff0c0cb210 */ /* 0x000fe40007ffe1ff */
[----:B------:R-:W-:Y:S01]  /*10d40*/  IADD3 R46, -R46, RZ, RZ ;  /* 0x000000ff2e2e7210 */ /* 0x000fe20007ffe1ff */
[--C-:B------:R-:W-:Y:S01]  /*10d50*/  @!P4 IMAD.IADD R35, R35, 0x1, -R0.reuse ;  /* 0x000000012323c824 */ /* 0x100fe200078e0a00 */
[----:B------:R-:W-:Y:S01]  /*10d60*/  ISETP.GE.AND P4, PT, R36, RZ, PT ;  /* 0x000000ff2400720c */ /* 0x000fe20003f86270 */
[----:B------:R-:W-:Y:S01]  /*10d70*/  @!P2 IMAD.IADD R40, R40, 0x1, -R0 ;  /* 0x000000012828a824 */ /* 0x000fe200078e0a00 */
[----:B------:R-:W-:Y:S01]  /*10d80*/  ISETP.GE.AND P2, PT, R39, RZ, PT ;  /* 0x000000ff2700720c */ /* 0x000fe20003f46270 */
[----:B-1----:R-:W-:Y:S01]  /*10d90*/  IMAD.MOV.U32 R9, RZ, RZ, R42 ;  /* 0x000000ffff097224 */ /* 0x002fe200078e002a */
[----:B------:R1:W-:Y:S01]  /*10da0*/  STL [R1+0x3c0], R12 ;  /* 0x0003c00c01007387 */ /* 0x0003e20000100800 */
[----:B------:R-:W-:Y:S01]  /*10db0*/  IMAD.HI.U32 R39, R3, R37, RZ ;  /* 0x0000002503277227 */ /* 0x000fe200078e00ff */
[----:B------:R-:W-:-:S03]  /*10dc0*/  IABS R47, R11 ;  /* 0x0000000b002f7213 */ /* 0x000fc60000000000 */
[----:B------:R-:W-:Y:S01]  /*10dd0*/  @!P6 IMAD.IADD R38, R38, 0x1, -R0 ;  /* 0x000000012626e824 */ /* 0x000fe200078e0a00 */
[C---:B------:R-:W-:Y:S01]  /*10de0*/  ISETP.GT.U32.AND P6, PT, R0.reuse, R35, PT ;  /* 0x000000230000720c */ /* 0x040fe20003fc4070 */
[----:B------:R-:W-:Y:S01]  /*10df0*/  @!P0 IMAD.MOV R9, RZ, RZ, -R9 ;  /* 0x000000ffff098224 */ /* 0x000fe200078e0a09 */
[----:B------:R-:W-:Y:S01]  /*10e00*/  IADD3 R39, -R39, RZ, RZ ;  /* 0x000000ff27277210 */ /* 0x000fe20007ffe1ff */
[C---:B------:R-:W-:Y:S01]  /*10e10*/  IMAD R36, R0.reuse, R46, R45 ;  /* 0x0000002e00247224 */ /* 0x040fe200078e022d */
[C---:B------:R-:W-:Y:S01]  /*10e20*/  ISETP.GT.U32.AND P0, PT, R0.reuse, R38, PT ;  /* 0x000000260000720c */ /* 0x040fe20003f04070 */
[----:B-1----:R-:W-:Y:S01]  /*10e30*/  IMAD.MOV.U32 R12, RZ, RZ, R41 ;  /* 0x000000ffff0c7224 */ /* 0x002fe200078e0029 */
[----:B------:R1:W-:Y:S02]  /*10e40*/  STL [R1+0x3bc], R9 ;  /* 0x0003bc0901007387 */ /* 0x0003e40000100800 */
[----:B------:R-:W-:Y:S01]  /*10e50*/  ISETP.GT.U32.AND P3, PT, R0, R36, PT ;  /* 0x000000240000720c */ /* 0x000fe20003f64070 */
[----:B------:R-:W-:Y:S01]  /*10e60*/  @!P5 IMAD.MOV R12, RZ, RZ, -R12 ;  /* 0x000000ffff0cd224 */ /* 0x000fe200078e0a0c */
[----:B------:R-:W-:Y:S01]  /*10e70*/  ISETP.GE.AND P5, PT, R4, RZ, PT ;  /* 0x000000ff0400720c */ /* 0x000fe20003fa6270 */
[----:B------:R-:W-:Y:S01]  /*10e80*/  IMAD R4, R0, R39, R37 ;  /* 0x0000002700047224 */ /* 0x000fe200078e0225 */
[----:B------:R-:W-:Y:S01]  /*10e90*/  IADD3 R37, R6, 0x161, RZ ;  /* 0x0000016106257810 */ /* 0x000fe20007ffe0ff */
[----:B------:R-:W-:Y:S01]  /*10ea0*/  @!P6 IMAD.IADD R35, R35, 0x1, -R0 ;  /* 0x000000012323e824 */ /* 0x000fe200078e0a00 */
[----:B------:R-:W-:Y:S01]  /*10eb0*/  STL [R1+0x3b8], R12 ;  /* 0x0003b80c01007387 */ /* 0x000fe20000100800 */
[----:B-1----:R-:W-:Y:S01]  /*10ec0*/  MOV R9, R40 ;  /* 0x0000002800097202 */ /* 0x002fe20000000f00 */
[----:B------:R-:W-:Y:S01]  /*10ed0*/  IMAD.HI.U32 R40, R3, R47, RZ ;  /* 0x0000002f03287227 */ /* 0x000fe200078e00ff */
[----:B------:R-:W-:-:S02]  /*10ee0*/  ISETP.GT.U32.AND P6, PT, R0, R4, PT ;  /* 0x000000040000720c */ /* 0x000fc40003fc4070 */
[----:B------:R-:W-:Y:S01]  /*10ef0*/  @!P0 IADD3 R38, R38, -R0, RZ ;  /* 0x8000000026268210 */ /* 0x000fe20007ffe0ff */
[----:B------:R-:W-:Y:S01]  /*10f00*/  @!P1 IMAD.MOV R9, RZ, RZ, -R9 ;  /* 0x000000ffff099224 */ /* 0x000fe200078e0a09 */
[----:B------:R-:W-:Y:S01]  /*10f10*/  ISETP.GE.AND P1, PT, R5, RZ, PT ;  /* 0x000000ff0500720c */ /* 0x000fe20003f26270 */
[----:B------:R-:W-:Y:S01]  /*10f20*/  @!P3 IMAD.IADD R36, R36, 0x1, -R0 ;  /* 0x000000012424b824 */ /* 0x000fe200078e0a00 */
[C---:B------:R-:W-:Y:S01]  /*10f30*/  IADD3 R5, R6.reuse, 0x15f, RZ ;  /* 0x0000015f06057810 */ /* 0x040fe20007ffe0ff */
[----:B------:R-:W-:Y:S01]  /*10f40*/  IMAD.MOV R40, RZ, RZ, -R40 ;  /* 0x000000ffff287224 */ /* 0x000fe200078e0a28 */
[----:B------:R1:W-:Y:S01]  /*10f50*/  STL [R1+0x3b4], R9 ;  /* 0x0003b40901007387 */ /* 0x0003e20000100800 */
[----:B------:R-:W-:Y:S01]  /*10f60*/  ISETP.GE.AND P0, PT, R11, RZ, PT ;  /* 0x000000ff0b00720c */ /* 0x000fe20003f06270 */
[----:B------:R-:W-:Y:S01]  /*10f70*/  VIADD R11, R6, 0x160 ;  /* 0x00000160060b7836 */ /* 0x000fe20000000000 */
[----:B------:R-:W-:Y:S01]  /*10f80*/  IABS R46, R5 ;  /* 0x00000005002e7213 */ /* 0x000fe20000000000 */
[----:B------:R-:W-:Y:S01]  /*10f90*/  IMAD R47, R0, R40, R47 ;  /* 0x00000028002f7224 */ /* 0x000fe200078e022f */
[----:B------:R-:W-:Y:S01]  /*10fa0*/  @!P6 IADD3 R4, R4, -R0, RZ ;  /* 0x800000000404e210 */ /* 0x000fe20007ffe0ff */
[----:B------:R-:W-:Y:S01]  /*10fb0*/  VIADD R40, R6, 0x166 ;  /* 0x0000016606287836 */ /* 0x000fe20000000000 */
[----:B------:R-:W-:-:S02]  /*10fc0*/  ISETP.GT.U32.AND P6, PT, R0, R36, PT ;  /* 0x000000240000720c */ /* 0x000fc40003fc4070 */
[----:B------:R-:W-:Y:S01]  /*10fd0*/  IABS R41, R11 ;  /* 0x0000000b00297213 */ /* 0x000fe20000000000 */
[----:B-1----:R-:W-:Y:S01]  /*10fe0*/  IMAD.MOV.U32 R9, RZ, RZ, R35 ;  /* 0x000000ffff097224 */ /* 0x002fe200078e0023 */
[----:B------:R-:W-:Y:S01]  /*10ff0*/  IABS R45, R37 ;  /* 0x00000025002d7213 */ /* 0x000fe20000000000 */
[----:B------:R-:W-:Y:S01]  /*11000*/  IMAD.HI.U32 R35, R3, R46, RZ ;  /* 0x0000002e03237227 */ /* 0x000fe200078e00ff */
[----:B------:R-:W-:-:S03]  /*11010*/  ISETP.GE.AND P3, PT, R5, RZ, PT ;  /* 0x000000ff0500720c */ /* 0x000fc60003f66270 */
[----:B------:R-:W-:Y:S01]  /*11020*/  @!P2 IMAD.MOV R9, RZ, RZ, -R9 ;  /* 0x000000ffff09a224 */ /* 0x000fe200078e0a09 */
[----:B------:R-:W-:Y:S01]  /*11030*/  IADD3 R35, -R35, RZ, RZ ;  /* 0x000000ff23237210 */ /* 0x000fe20007ffe1ff */
[----:B------:R-:W-:Y:S01]  /*11040*/  VIADD R5, R6, 0x162 ;  /* 0x0000016206057836 */ /* 0x000fe20000000000 */
[----:B------:R-:W-:Y:S01]  /*11050*/  ISETP.GT.U32.AND P2, PT, R0, R4, PT ;  /* 0x000000040000720c */ /* 0x000fe20003f44070 */
[----:B------:R-:W-:Y:S01]  /*11060*/  @!P6 IMAD.IADD R36, R36, 0x1, -R0 ;  /* 0x000000012424e824 */ /* 0x000fe200078e0a00 */
[----:B------:R1:W-:Y:S01]  /*11070*/  STL [R1+0x3b0], R9 ;  /* 0x0003b00901007387 */ /* 0x0003e20000100800 */
[----:B------:R-:W-:Y:S01]  /*11080*/  IMAD R46, R0, R35, R46 ;  /* 0x00000023002e7224 */ /* 0x000fe200078e022e */
[----:B------:R-:W-:Y:S01]  /*11090*/  IABS R43, R5 ;  /* 0x00000005002b7213 */ /* 0x000fe20000000000 */
[----:B------:R-:W-:-:S03]  /*110a0*/  IMAD.HI.U32 R35, R3, R45, RZ ;  /* 0x0000002d03237227 */ /* 0x000fc600078e00ff */
[----:B------:R-:W-:Y:S01]  /*110b0*/  ISETP.GT.U32.AND P6, PT, R0, R46, PT ;  /* 0x0000002e0000720c */ /* 0x000fe20003fc4070 */
[----:B------:R-:W-:Y:S02]  /*110c0*/  IMAD.MOV R35, RZ, RZ, -R35 ;  /* 0x000000ffff237224 */ /* 0x000fe400078e0a23 */
[----:B-1----:R-:W-:Y:S02]  /*110d0*/  IMAD.MOV.U32 R9, RZ, RZ, R38 ;  /* 0x000000ffff097224 */ /* 0x002fe400078e0026 */
[----:B------:R-:W-:Y:S01]  /*110e0*/  @!P2 IADD3 R4, R4, -R0, RZ ;  /* 0x800000000404a210 */ /* 0x000fe20007ffe0ff */
[----:B------:R-:W-:Y:S01]  /*110f0*/  IMAD.HI.U32 R38, R3, R41, RZ ;  /* 0x0000002903267227 */ /* 0x000fe200078e00ff */
[----:B------:R-:W-:-:S03]  /*11100*/  ISETP.GE.AND P2, PT, R11, RZ, PT ;  /* 0x000000ff0b00720c */ /* 0x000fc60003f46270 */
[----:B------:R-:W-:Y:S01]  /*11110*/  @!P4 IMAD.MOV R9, RZ, RZ, -R9 ;  /* 0x000000ffff09c224 */ /* 0x000fe200078e0a09 */
[----:B------:R-:W-:Y:S01]  /*11120*/  ISETP.GT.U32.AND P4, PT, R0, R47, PT ;  /* 0x0000002f0000720c */ /* 0x000fe20003f84070 */
[----:B------:R-:W-:Y:S01]  /*11130*/  IMAD.MOV R38, RZ, RZ, -R38 ;  /* 0x000000ffff267224 */ /* 0x000fe200078e0a26 */
[----:B------:R-:W-:Y:S01]  /*11140*/  @!P6 IADD3 R46, R46, -R0, RZ ;  /* 0x800000002e2ee210 */ /* 0x000fe20007ffe0ff */
[C---:B------:R-:W-:Y:S01]  /*11150*/  IMAD R45, R0.reuse, R35, R45 ;  /* 0x00000023002d7224 */ /* 0x040fe200078e022d */
[----:B------:R1:W-:Y:S01]  /*11160*/  STL [R1+0x3ac], R9 ;  /* 0x0003ac0901007387 */ /* 0x0003e20000100800 */
[C---:B------:R-:W-:Y:S01]  /*11170*/  IMAD R41, R0.reuse, R38, R41 ;  /* 0x0000002600297224 */ /* 0x040fe200078e0229 */
[----:B------:R-:W-:Y:S01]  /*11180*/  ISETP.GT.U32.AND P6, PT, R0, R46, PT ;  /* 0x0000002e0000720c */ /* 0x000fe20003fc4070 */
[----:B------:R-:W-:-:S04]  /*11190*/  IMAD.HI.U32 R11, R3, R43, RZ ;  /* 0x0000002b030b7227 */ /* 0x000fc800078e00ff */
[----:B------:R-:W-:Y:S02]  /*111a0*/  IMAD.MOV R11, RZ, RZ, -R11 ;  /* 0x000000ffff0b7224 */ /* 0x000fe400078e0a0b */
[-C--:B------:R-:W-:Y:S01]  /*111b0*/  @!P4 IADD3 R47, R47, -R0.reuse, RZ ;  /* 0x800000002f2fc210 */ /* 0x080fe20007ffe0ff */
[----:B-1----:R-:W-:Y:S01]  /*111c0*/  IMAD.MOV.U32 R9, RZ, RZ, R36 ;  /* 0x000000ffff097224 */ /* 0x002fe200078e0024 */
[----:B------:R-:W-:Y:S01]  /*111d0*/  ISETP.GE.AND P4, PT, R37, RZ, PT ;  /* 0x000000ff2500720c */ /* 0x000fe20003f86270 */
[----:B------:R-:W-:Y:S02]  /*111e0*/  VIADD R37, R6, 0x163 ;  /* 0x0000016306257836 */ /* 0x000fe40000000000 */
[----:B------:R-:W-:Y:S01]  /*111f0*/  @!P5 IMAD.MOV R9, RZ, RZ, -R9 ;  /* 0x000000ffff09d224 */ /* 0x000fe200078e0a09 */
[C---:B------:R-:W-:Y:S01]  /*11200*/  ISETP.GT.U32.AND P5, PT, R0.reuse, R47, PT ;  /* 0x0000002f0000720c */ /* 0x040fe20003fa4070 */
[----:B------:R-:W-:Y:S01]  /*11210*/  IMAD R43, R0, R11, R43 ;  /* 0x0000000b002b7224 */ /* 0x000fe200078e022b */
[----:B------:R-:W-:Y:S01]  /*11220*/  IABS R39, R37 ;  /* 0x0000002500277213 */ /* 0x000fe20000000000 */
[----:B------:R-:W-:Y:S01]  /*11230*/  VIADD R38, R6, 0x165 ;  /* 0x0000016506267836 */ /* 0x000fe20000000000 */
[----:B------:R1:W-:Y:S01]  /*11240*/  STL [R1+0x3a4], R9 ;  /* 0x0003a40901007387 */ /* 0x0003e20000100800 */
[----:B------:R-:W-:-:S02]  /*11250*/  @!P6 IADD3 R46, R46, -R0, RZ ;  /* 0x800000002e2ee210 */ /* 0x000fc40007ffe0ff */
[C---:B------:R-:W-:Y:S01]  /*11260*/  ISETP.GT.U32.AND P6, PT, R0.reuse, R43, PT ;  /* 0x0000002b0000720c */ /* 0x040fe20003fc4070 */
[----:B------:R-:W-:Y:S01]  /*11270*/  IMAD.HI.U32 R42, R3, R39, RZ ;  /* 0x00000027032a7227 */ /* 0x000fe200078e00ff */
[----:B------:R-:W-:Y:S02]  /*11280*/  IABS R11, R40 ;  /* 0x00000028000b7213 */ /* 0x000fe40000000000 */
[----:B------:R-:W-:Y:S01]  /*11290*/  IABS R35, R38 ;  /* 0x0000002600237213 */ /* 0x000fe20000000000 */
[----:B------:R-:W-:Y:S01]  /*112a0*/  IMAD.MOV R42, RZ, RZ, -R42 ;  /* 0x000000ffff2a7224 */ /* 0x000fe200078e0a2a */
[----:B-1----:R-:W-:Y:S01]  /*112b0*/  MOV R9, R4 ;  /* 0x0000000400097202 */ /* 0x002fe20000000f00 */
[----:B------:R-:W-:Y:S01]  /*112c0*/  @!P5 IMAD.IADD R47, R47, 0x1, -R0 ;  /* 0x000000012f2fd824 */ /* 0x000fe200078e0a00 */
[----:B------:R-:W-:Y:S01]  /*112d0*/  ISETP.GT.U32.AND P5, PT, R0, R45, PT ;  /* 0x0000002d0000720c */ /* 0x000fe20003fa4070 */
[----:B------:R-:W-:Y:S01]  /*112e0*/  VIADD R4, R6, 0x164 ;  /* 0x0000016406047836 */ /* 0x000fe20000000000 */
[----:B------:R-:W-:Y:S01]  /*112f0*/  @!P1 IADD3 R9, -R9, RZ, RZ ;  /* 0x000000ff09099210 */ /* 0x000fe20007ffe1ff */
[C---:B------:R-:W-:Y:S01]  /*11300*/  IMAD R39, R0.reuse, R42, R39 ;  /* 0x0000002a00277224 */ /* 0x040fe200078e0227 */
[----:B------:R-:W-:Y:S01]  /*11310*/  ISETP.GT.U32.AND P1, PT, R0, R41, PT ;  /* 0x000000290000720c */ /* 0x000fe20003f24070 */
[----:B------:R-:W-:Y:S01]  /*11320*/  IMAD.MOV.U32 R12, RZ, RZ, R47 ;  /* 0x000000ffff0c7224 */ /* 0x000fe200078e002f */
[----:B------:R-:W-:Y:S01]  /*11330*/  IABS R36, R4 ;  /* 0x0000000400247213 */ /* 0x000fe20000000000 */
[----:B------:R1:W-:Y:S01]  /*11340*/  STL [R1+0x3a0], R9 ;  /* 0x0003a00901007387 */ /* 0x0003e20000100800 */
[----:B------:R-:W-:Y:S01]  /*11350*/  @!P6 IADD3 R43, R43, -R0, RZ ;  /* 0x800000002b2be210 */ /* 0x000fe20007ffe0ff */
[----:B------:R-:W-:-:S02]  /*11360*/  @!P0 IMAD.MOV R12, RZ, RZ, -R12 ;  /* 0x000000ffff0c8224 */ /* 0x000fc400078e0a0c */
[----:B------:R-:W-:Y:S01]  /*11370*/  IMAD.HI.U32 R42, R3, R35, RZ ;  /* 0x00000023032a7227 */ /* 0x000fe200078e00ff */
[----:B------:R-:W-:Y:S02]  /*11380*/  ISETP.GT.U32.AND P0, PT, R0, R43, PT ;  /* 0x0000002b0000720c */ /* 0x000fe40003f04070 */
[----:B------:R-:W-:Y:S01]  /*11390*/  @!P5 IADD3 R45, R45, -R0, RZ ;  /* 0x800000002d2dd210 */ /* 0x000fe20007ffe0ff */
[----:B------:R2:W-:Y:S01]  /*113a0*/  STL [R1+0x39c], R12 ;  /* 0x00039c0c01007387 */ /* 0x0005e20000100800 */
[----:B------:R-:W-:Y:S01]  /*113b0*/  IADD3 R42, -R42, RZ, RZ ;  /* 0x000000ff2a2a7210 */ /* 0x000fe20007ffe1ff */
[----:B------:R-:W-:Y:S01]  /*113c0*/  @!P1 IMAD.IADD R41, R41, 0x1, -R0 ;  /* 0x0000000129299824 */ /* 0x000fe200078e0a00 */
[----:B------:R-:W-:Y:S01]  /*113d0*/  ISETP.GE.AND P1, PT, R5, RZ, PT ;  /* 0x000000ff0500720c */ /* 0x000fe20003f26270 */
[----:B------:R-:W-:Y:S01]  /*113e0*/  IMAD.HI.U32 R5, R3, R36, RZ ;  /* 0x0000002403057227 */ /* 0x000fe200078e00ff */
[C---:B------:R-:W-:Y:S02]  /*113f0*/  ISETP.GT.U32.AND P6, PT, R0.reuse, R45, PT ;  /* 0x0000002d0000720c */ /* 0x040fe40003fc4070 */
[----:B------:R-:W-:Y:S01]  /*11400*/  ISETP.GT.U32.AND P5, PT, R0, R41, PT ;  /* 0x000000290000720c */ /* 0x000fe20003fa4070 */
[----:B-1----:R-:W-:-:S02]  /*11410*/  IMAD.MOV.U32 R9, RZ, RZ, R46 ;  /* 0x000000ffff097224 */ /* 0x002fc400078e002e */
[----:B------:R-:W-:Y:S01]  /*11420*/  IMAD.MOV R5, RZ, RZ, -R5 ;  /* 0x000000ffff057224 */ /* 0x000fe200078e0a05 */
[----:B------:R-:W-:Y:S01]  /*11430*/  @!P0 IADD3 R43, R43, -R0, RZ ;  /* 0x800000002b2b8210 */ /* 0x000fe20007ffe0ff */
[C---:B------:R-:W-:Y:S01]  /*11440*/  IMAD R35, R0.reuse, R42, R35 ;  /* 0x0000002a00237224 */ /* 0x040fe200078e0223 */
[----:B------:R-:W-:Y:S01]  /*11450*/  @!P3 IADD3 R9, -R9, RZ, RZ ;  /* 0x000000ff0909b210 */ /* 0x000fe20007ffe1ff */
[----:B------:R-:W-:Y:S01]  /*11460*/  IMAD R36, R0, R5, R36 ;  /* 0x0000000500247224 */ /* 0x000fe200078e0224 */
[----:B------:R-:W-:Y:S01]  /*11470*/  ISETP.GE.AND P3, PT, R37, RZ, PT ;  /* 0x000000ff2500720c */ /* 0x000fe20003f66270 */
[----:B------:R-:W-:Y:S01]  /*11480*/  IMAD.HI.U32 R37, R3, R11, RZ ;  /* 0x0000000b03257227 */ /* 0x000fe200078e00ff */
[----:B------:R-:W-:Y:S01]  /*11490*/  ISETP.GE.AND P0, PT, R4, RZ, PT ;  /* 0x000000ff0400720c */ /* 0x000fe20003f06270 */
[----:B------:R1:W-:Y:S02]  /*114a0*/  STL [R1+0x398], R9 ;  /* 0x0003980901007387 */ /* 0x0003e40000100800 */
[--C-:B------:R-:W-:Y:S01]  /*114b0*/  @!P5 IMAD.IADD R41, R41, 0x1, -R0.reuse ;  /* 0x000000012929d824 */ /* 0x100fe200078e0a00 */
[C---:B------:R-:W-:Y:S01]  /*114c0*/  ISETP.GT.U32.AND P5, PT, R0.reuse, R39, PT ;  /* 0x000000270000720c */ /* 0x040fe20003fa4070 */
[----:B------:R-:W-:Y:S01]  /*114d0*/  @!P6 IMAD.IADD R45, R45, 0x1, -R0 ;  /* 0x000000012d2de824 */ /* 0x000fe200078e0a00 */
[----:B------:R-:W-:Y:S01]  /*114e0*/  ISETP.GT.U32.AND P6, PT, R0, R36, PT ;  /* 0x000000240000720c */ /* 0x000fe20003fc4070 */
[----:B------:R-:W-:-:S02]  /*114f0*/  IMAD.MOV R37, RZ, RZ, -R37 ;  /* 0x000000ffff257224 */ /* 0x000fc400078e0a25 */
[----:B------:R-:W-:Y:S01]  /*11500*/  VIADD R5, R6, 0x167 ;  /* 0x0000016706057836 */ /* 0x000fe20000000000 */
[----:B--2---:R-:W-:Y:S01]  /*11510*/  MOV R12, R45 ;  /* 0x0000002d000c7202 */ /* 0x004fe20000000f00 */
[----:B------:R-:W-:Y:S01]  /*11520*/  IMAD R11, R0, R37, R11 ;  /* 0x00000025000b7224 */ /* 0x000fe200078e020b */
[----:B-1----:R-:W-:Y:S01]  /*11530*/  MOV R9, R41 ;  /* 0x0000002900097202 */ /* 0x002fe20000000f00 */
[----:B------:R-:W-:Y:S01]  /*11540*/  VIADD R37, R6, 0x168 ;  /* 0x0000016806257836 */ /* 0x000fe20000000000 */
[----:B------:R-:W-:Y:S01]  /*11550*/  @!P4 IADD3 R12, -R12, RZ, RZ ;  /* 0x000000ff0c0cc210 */ /* 0x000fe20007ffe1ff */
[----:B------:R-:W-:Y:S01]  /*11560*/  VIADD R47, R6, 0x169 ;  /* 0x00000169062f7836 */ /* 0x000fe20000000000 */
[C---:B------:R-:W-:Y:S01]  /*11570*/  ISETP.GT.U32.AND P4, PT, R0.reuse, R11, PT ;  /* 0x0000000b0000720c */ /* 0x040fe20003f84070 */
[--C-:B------:R-:W-:Y:S01]  /*11580*/  @!P5 IMAD.IADD R39, R39, 0x1, -R0.reuse ;  /* 0x000000012727d824 */ /* 0x100fe200078e0a00 */
[----:B------:R-:W-:Y:S01]  /*11590*/  IABS R4, R5 ;  /* 0x0000000500047213 */ /* 0x000fe20000000000 */
[----:B------:R-:W-:Y:S01]  /*115a0*/  @!P2 IMAD.MOV R9, RZ, RZ, -R9 ;  /* 0x000000ffff09a224 */ /* 0x000fe200078e0a09 */
[----:B------:R-:W-:Y:S01]  /*115b0*/  ISETP.GT.U32.AND P5, PT, R0, R35, PT ;  /* 0x000000230000720c */ /* 0x000fe20003fa4070 */
[----:B------:R-:W-:Y:S01]  /*115c0*/  @!P6 IMAD.IADD R36, R36, 0x1, -R0 ;  /* 0x000000012424e824 */ /* 0x000fe200078e0a00 */
[----:B------:R-:W-:Y:S01]  /*115d0*/  ISETP.GT.U32.AND P2, PT, R0, R39, PT ;  /* 0x000000270000720c */ /* 0x000fe20003f44070 */
[----:B------:R-:W-:Y:S01]  /*115e0*/  IMAD.HI.U32 R41, R3, R4, RZ ;  /* 0x0000000403297227 */ /* 0x000fe200078e00ff */
[----:B------:R1:W-:Y:S01]  /*115f0*/  STL [R1+0x394], R9 ;  /* 0x0003940901007387 */ /* 0x0003e20000100800 */
[----:B------:R-:W-:-:S02]  /*11600*/  IABS R42, R37 ;  /* 0x00000025002a7213 */ /* 0x000fc40000000000 */
[----:B------:R-:W-:Y:S01]  /*11610*/  ISETP.GT.U32.AND P6, PT, R0, R36, PT ;  /* 0x000000240000720c */ /* 0x000fe20003fc4070 */
[----:B------:R-:W-:Y:S01]  /*11620*/  STL [R1+0x390], R12 ;  /* 0x0003900c01007387 */ /* 0x000fe20000100800 */
[--C-:B------:R-:W-:Y:S01]  /*11630*/  @!P4 IMAD.IADD R11, R11, 0x1, -R0.reuse ;  /* 0x000000010b0bc824 */ /* 0x100fe200078e0a00 */
[----:B------:R-:W-:Y:S01]  /*11640*/  ISETP.GE.AND P4, PT, R5, RZ, PT ;  /* 0x000000ff0500720c */ /* 0x000fe20003f86270 */
[----:B------:R-:W-:Y:S02]  /*11650*/  IMAD.MOV R41, RZ, RZ, -R41 ;  /* 0x000000ffff297224 */ /* 0x000fe400078e0a29 */
[--C-:B------:R-:W-:Y:S02]  /*11660*/  @!P5 IMAD.IADD R35, R35, 0x1, -R0.reuse ;  /* 0x000000012323d824 */ /* 0x100fe400078e0a00 */
[----:B-1----:R-:W-:Y:S02]  /*11670*/  IMAD.MOV.U32 R9, RZ, RZ, R43 ;  /* 0x000000ffff097224 */ /* 0x002fe400078e002b */
[----:B------:R-:W-:Y:S01]  /*11680*/  @!P2 IMAD.IADD R39, R39, 0x1, -R0 ;  /* 0x000000012727a824 */ /* 0x000fe200078e0a00 */
[----:B------:R-:W-:Y:S01]  /*11690*/  ISETP.GE.AND P2, PT, R40, RZ, PT ;  /* 0x000000ff2800720c */ /* 0x000fe20003f46270 */
[----:B------:R-:W-:Y:S01]  /*116a0*/  @!P1 IMAD.MOV R9, RZ, RZ, -R9 ;  /* 0x000000ffff099224 */ /* 0x000fe200078e0a09 */
[----:B------:R-:W-:Y:S01]  /*116b0*/  ISETP.GE.AND P1, PT, R38, RZ, PT ;  /* 0x000000ff2600720c */ /* 0x000fe20003f26270 */
[----:B------:R-:W-:Y:S01]  /*116c0*/  IMAD R4, R0, R41, R4 ;  /* 0x0000002900047224 */ /* 0x000fe200078e0204 */
[----:B------:R-:W-:Y:S01]  /*116d0*/  MOV R38, R42 ;  /* 0x0000002a00267202 */ /* 0x000fe20000000f00 */
[----:B------:R-:W-:Y:S01]  /*116e0*/  @!P6 IMAD.IADD R36, R36, 0x1, -R0 ;  /* 0x000000012424e824 */ /* 0x000fe200078e0a00 */
[----:B------:R1:W-:Y:S01]  /*116f0*/  STL [R1+0x38c], R9 ;  /* 0x00038c0901007387 */ /* 0x0003e20000100800 */
[----:B------:R-:W-:Y:S01]  /*11700*/  ISETP.GT.U32.AND P5, PT, R0, R35, PT ;  /* 0x000000230000720c */ /* 0x000fe20003fa4070 */
[----:B------:R-:W-:Y:S01]  /*11710*/  VIADD R42, R6, 0x16e ;  /* 0x0000016e062a7836 */ /* 0x000fe20000000000 */
[----:B------:R-:W-:Y:S01]  /*11720*/  ISETP.GT.U32.AND P6, PT, R0, R4, PT ;  /* 0x000000040000720c */ /* 0x000fe20003fc4070 */
[----:B------:R-:W-:-:S03]  /*11730*/  IMAD.HI.U32 R40, R3, R38, RZ ;  /* 0x0000002603287227 */ /* 0x000fc600078e00ff */
[----:B------:R-:W-:Y:S01]  /*11740*/  IABS R45, R42 ;  /* 0x0000002a002d7213 */ /* 0x000fe20000000000 */
[----:B------:R-:W-:Y:S01]  /*11750*/  IMAD.MOV R40, RZ, RZ, -R40 ;  /* 0x000000ffff287224 */ /* 0x000fe200078e0a28 */
[----:B-1----:R-:W-:Y:S01]  /*11760*/  MOV R9, R39 ;  /* 0x0000002700097202 */ /* 0x002fe20000000f00 */
[C---:B------:R-:W-:Y:S01]  /*11770*/  VIADD R46, R6.reuse, 0x16d ;  /* 0x0000016d062e7836 */ /* 0x040fe20000000000 */
[----:B------:R-:W-:Y:S01]  /*11780*/  IADD3 R39, R6, 0x16a, RZ ;  /* 0x0000016a06277810 */ /* 0x000fe20007ffe0ff */
[C---:B------:R-:W-:Y:S01]  /*11790*/  IMAD R5, R0.reuse, R40, R38 ;  /* 0x0000002800057224 */ /* 0x040fe200078e0226 */
[----:B------:R-:W-:Y:S01]  /*117a0*/  @!P3 IADD3 R9, -R9, RZ, RZ ;  /* 0x000000ff0909b210 */ /* 0x000fe20007ffe1ff */
[----:B------:R-:W-:Y:S01]  /*117b0*/  @!P5 IMAD.IADD R35, R35, 0x1, -R0 ;  /* 0x000000012323d824 */ /* 0x000fe200078e0a00 */
[----:B------:R-:W-:Y:S02]  /*117c0*/  ISETP.GT.U32.AND P3, PT, R0, R11, PT ;  /* 0x0000000b0000720c */ /* 0x000fe40003f64070 */
[----:B------:R-:W-:Y:S01]  /*117d0*/  @!P6 IADD3 R4, R4, -R0, RZ ;  /* 0x800000000404e210 */ /* 0x000fe20007ffe0ff */
[----:B------:R1:W-:Y:S01]  /*117e0*/  STL [R1+0x388], R9 ;  /* 0x0003880901007387 */ /* 0x0003e20000100800 */
[----:B------:R-:W-:Y:S01]  /*117f0*/  IMAD.MOV.U32 R12, RZ, RZ, R35 ;  /* 0x000000ffff0c7224 */ /* 0x000fe200078e0023 */
[----:B------:R-:W-:Y:S01]  /*11800*/  ISETP.GE.AND P5, PT, R37, RZ, PT ;  /* 0x000000ff2500720c */ /* 0x000fe20003fa6270 */
[----:B------:R-:W-:Y:S01]  /*11810*/  VIADD R37, R6, 0x16b ;  /* 0x0000016b06257836 */ /* 0x000fe20000000000 */
[----:B------:R-:W-:-:S02]  /*11820*/  ISETP.GT.U32.AND P6, PT, R0, R4, PT ;  /* 0x000000040000720c */ /* 0x000fc40003fc4070 */
[----:B------:R-:W-:Y:S02]  /*11830*/  @!P1 IADD3 R12, -R12, RZ, RZ ;  /* 0x000000ff0c0c9210 */ /* 0x000fe40007ffe1ff */
[----:B------:R-:W-:Y:S02]  /*11840*/  ISETP.GE.AND P1, PT, R39, RZ, PT ;  /* 0x000000ff2700720c */ /* 0x000fe40003f26270 */
[----:B------:R-:W-:Y:S01]  /*11850*/  @!P3 IADD3 R11, R11, -R0, RZ ;  /* 0x800000000b0bb210 */ /* 0x000fe20007ffe0ff */
[----:B-1----:R-:W-:Y:S01]  /*11860*/  IMAD.MOV.U32 R9, RZ, RZ, R36 ;  /* 0x000000ffff097224 */ /* 0x002fe200078e0024 */
[----:B------:R-:W-:Y:S01]  /*11870*/  ISETP.GT.U32.AND P3, PT, R0, R5, PT ;  /* 0x000000050000720c */ /* 0x000fe20003f64070 */
[----:B------:R-:W-:Y:S01]  /*11880*/  VIADD R36, R6, 0x16c ;  /* 0x0000016c06247836 */ /* 0x000fe20000000000 */
[----:B------:R-:W-:Y:S01]  /*11890*/  IABS R39, R39 ;  /* 0x0000002700277213 */ /* 0x000fe20000000000 */
[----:B------:R-:W-:Y:S01]  /*118a0*/  @!P0 IMAD.MOV R9, RZ, RZ, -R9 ;  /* 0x000000ffff098224 */ /* 0x000fe200078e0a09 */
[----:B------:R-:W-:Y:S01]  /*118b0*/  ISETP.GE.AND P0, PT, R47, RZ, PT ;  /* 0x000000ff2f00720c */ /* 0x000fe20003f06270 */
[----:B------:R-:W-:Y:S01]  /*118c0*/  @!P6 IMAD.IADD R4, R4, 0x1, -R0 ;  /* 0x000000010404e824 */ /* 0x000fe200078e0a00 */
[----:B------:R-:W-:Y:S01]  /*118d0*/  IABS R47, R47 ;  /* 0x0000002f002f7213 */ /* 0x000fe20000000000 */
[----:B------:R-:W-:Y:S01]  /*118e0*/  IMAD.HI.U32 R35, R3, R39, RZ ;  /* 0x0000002703237227 */ /* 0x000fe200078e00ff */
[----:B------:R1:W-:Y:S01]  /*118f0*/  STL [R1+0x384], R9 ;  /* 0x0003840901007387 */ /* 0x0003e20000100800 */
[----:B------:R-:W-:-:S02]  /*11900*/  ISETP.GE.AND P6, PT, R36, RZ, PT ;  /* 0x000000ff2400720c */ /* 0x000fc40003fc6270 */
[----:B------:R-:W-:Y:S01]  /*11910*/  IMAD.HI.U32 R38, R3, R47, RZ ;  /* 0x0000002f03267227 */ /* 0x000fe200078e00ff */
[----:B------:R-:W-:Y:S01]  /*11920*/  STL [R1+0x380], R12 ;  /* 0x0003800c01007387 */ /* 0x000fe20000100800 */
[----:B------:R-:W-:Y:S02]  /*11930*/  @!P3 IADD3 R5, R5, -R0, RZ ;  /* 0x800000000505b210 */ /* 0x000fe40007ffe0ff */
[----:B------:R-:W-:Y:S01]  /*11940*/  IMAD.MOV R38, RZ, RZ, -R38 ;  /* 0x000000ffff267224 */ /* 0x000fe200078e0a26 */
[----:B------:R-:W-:Y:S01]  /*11950*/  IADD3 R35, -R35, RZ, RZ ;  /* 0x000000ff23237210 */ /* 0x000fe20007ffe1ff */
[----:B-1----:R-:W-:Y:S01]  /*11960*/  IMAD.MOV.U32 R9, RZ, RZ, R11 ;  /* 0x000000ffff097224 */ /* 0x002fe200078e000b */
[C---:B------:R-:W-:Y:S01]  /*11970*/  ISETP.GT.U32.AND P3, PT, R0.reuse, R5, PT ;  /* 0x000000050000720c */ /* 0x040fe20003f64070 */
[C---:B------:R-:W-:Y:S01]  /*11980*/  IMAD R47, R0.reuse, R38, R47 ;  /* 0x00000026002f7224 */ /* 0x040fe200078e022f */
[----:B------:R-:W-:Y:S01]  /*11990*/  IABS R36, R36 ;  /* 0x0000002400247213 */ /* 0x000fe20000000000 */
[----:B------:R-:W-:Y:S01]  /*119a0*/  @!P2 IMAD.MOV R9, RZ, RZ, -R9 ;  /* 0x000000ffff09a224 */ /* 0x000fe200078e0a09 */
[----:B------:R-:W-:Y:S01]  /*119b0*/  ISETP.GE.AND P2, PT, R37, RZ, PT ;  /* 0x000000ff2500720c */ /* 0x000fe20003f46270 */
[----:B------:R-:W-:Y:S01]  /*119c0*/  IMAD R39, R0, R35, R39 ;  /* 0x0000002300277224 */ /* 0x000fe200078e0227 */
[----:B------:R-:W-:Y:S01]  /*119d0*/  IABS R37, R37 ;  /* 0x0000002500257213 */ /* 0x000fe20000000000 */
[----:B------:R-:W-:Y:S01]  /*119e0*/  VIADD R35, R6, 0x16f ;  /* 0x0000016f06237836 */ /* 0x000fe20000000000 */
[----:B------:R1:W-:Y:S03]  /*119f0*/  STL [R1+0x37c], R9 ;  /* 0x00037c0901007387 */ /* 0x0003e60000100800 */
[----:B------:R-:W-:Y:S01]  /*11a00*/  IMAD.HI.U32 R11, R3, R37, RZ ;  /* 0x00000025030b7227 */ /* 0x000fe200078e00ff */
[----:B------:R-:W-:-:S03]  /*11a10*/  IABS R41, R35 ;  /* 0x0000002300297213 */ /* 0x000fc60000000000 */
[----:B------:R-:W-:Y:S01]  /*11a20*/  @!P3 IMAD.IADD R5, R5, 0x1, -R0 ;  /* 0x000000010505b824 */ /* 0x000fe200078e0a00 */
[C---:B------:R-:W-:Y:S01]  /*11a30*/  ISETP.GT.U32.AND P3, PT, R0.reuse, R39, PT ;  /* 0x000000270000720c */ /* 0x040fe20003f64070 */
[----:B------:R-:W-:Y:S02]  /*11a40*/  IMAD.MOV R11, RZ, RZ, -R11 ;  /* 0x000000ffff0b7224 */ /* 0x000fe400078e0a0b */
[----:B-1----:R-:W-:Y:S02]  /*11a50*/  IMAD.MOV.U32 R9, RZ, RZ, R4 ;  /* 0x000000ffff097224 */ /* 0x002fe400078e0004 */
[C---:B------:R-:W-:Y:S01]  /*11a60*/  IMAD R37, R0.reuse, R11, R37 ;  /* 0x0000000b00257224 */ /* 0x040fe200078e0225 */
[----:B------:R-:W-:Y:S01]  /*11a70*/  IABS R11, R46 ;  /* 0x0000002e000b7213 */ /* 0x000fe20000000000 */
[----:B------:R-:W-:Y:S01]  /*11a80*/  @!P4 IMAD.MOV R9, RZ, RZ, -R9 ;  /* 0x000000ffff09c224 */ /* 0x000fe200078e0a09 */
[----:B------:R-:W-:Y:S01]  /*11a90*/  ISETP.GT.U32.AND P4, PT, R0, R47, PT ;  /* 0x0000002f0000720c */ /* 0x000fe20003f84070 */
[----:B------:R-:W-:-:S03]  /*11aa0*/  IMAD.HI.U32 R4, R3, R36, RZ ;  /* 0x0000002403047227 */ /* 0x000fc600078e00ff */
[----:B------:R1:W-:Y:S01]  /*11ab0*/  STL [R1+0x378], R9 ;  /* 0x0003780901007387 */ /* 0x0003e20000100800 */
[----:B------:R-:W-:Y:S01]  /*11ac0*/  @!P3 IADD3 R39, R39, -R0, RZ ;  /* 0x800000002727b210 */ /* 0x000fe20007ffe0ff */
[----:B------:R-:W-:Y:S01]  /*11ad0*/  IMAD.HI.U32 R38, R3, R11, RZ ;  /* 0x0000000b03267227 */ /* 0x000fe200078e00ff */
[----:B------:R-:W-:Y:S02]  /*11ae0*/  IADD3 R4, -R4, RZ, RZ ;  /* 0x000000ff04047210 */ /* 0x000fe40007ffe1ff */
[C---:B------:R-:W-:Y:S01]  /*11af0*/  ISETP.GT.U32.AND P3, PT, R0.reuse, R39, PT ;  /* 0x000000270000720c */ /* 0x040fe20003f64070 */
[----:B------:R-:W-:Y:S02]  /*11b00*/  IMAD.MOV R38, RZ, RZ, -R38 ;  /* 0x000000ffff267224 */ /* 0x000fe400078e0a26 */
[----:B------:R-:W-:Y:S01]  /*11b10*/  IMAD R36, R0, R4, R36 ;  /* 0x0000000400247224 */ /* 0x000fe200078e0224 */
[----:B------:R-:W-:Y:S01]  /*11b20*/  @!P4 IADD3 R47, R47, -R0, RZ ;  /* 0x800000002f2fc210 */ /* 0x000fe20007ffe0ff */
[----:B------:R-:W-:Y:S01]  /*11b30*/  IMAD.HI.U32 R4, R3, R45, RZ ;  /* 0x0000002d03047227 */ /* 0x000fe200078e00ff */
[----:B-1----:R-:W-:-:S02]  /*11b40*/  MOV R9, R5 ;  /* 0x0000000500097202 */ /* 0x002fc40000000f00 */
[C---:B------:R-:W-:Y:S01]  /*11b50*/  ISETP.GT.U32.AND P4, PT, R0.reuse, R47, PT ;  /* 0x0000002f0000720c */ /* 0x040fe20003f84070 */
[----:B------:R-:W-:Y:S01]  /*11b60*/  IMAD R11, R0, R38, R11 ;  /* 0x00000026000b7224 */ /* 0x000fe200078e020b */
[----:B------:R-:W-:Y:S01]  /*11b70*/  IADD3 R4, -R4, RZ, RZ ;  /* 0x000000ff04047210 */ /* 0x000fe20007ffe1ff */
[----:B------:R-:W-:Y:S01]  /*11b80*/  @!P5 IMAD.MOV R9, RZ, RZ, -R9 ;  /* 0x000000ffff09d224 */ /* 0x000fe200078e0a09 */
[----:B------:R-:W-:Y:S01]  /*11b90*/  ISETP.GT.U32.AND P5, PT, R0, R37, PT ;  /* 0x000000250000720c */ /* 0x000fe20003fa4070 */
[----:B------:R-:W-:Y:S01]  /*11ba0*/  VIADD R5, R6, 0x170 ;  /* 0x0000017006057836 */ /* 0x000fe20000000000 */
[----:B------:R-:W-:Y:S01]  /*11bb0*/  @!P3 IADD3 R39, R39, -R0, RZ ;  /* 0x800000002727b210 */ /* 0x000fe20007ffe0ff */
[C---:B------:R-:W-:Y:S01]  /*11bc0*/  IMAD R45, R0.reuse, R4, R45 ;  /* 0x00000004002d7224 */ /* 0x040fe200078e022d */
[----:B------:R-:W-:Y:S01]  /*11bd0*/  ISETP.GT.U32.AND P3, PT, R0, R11, PT ;  /* 0x0000000b0000720c */ /* 0x000fe20003f64070 */
[----:B------:R1:W-:Y:S01]  /*11be0*/  STL [R1+0x374], R9 ;  /* 0x0003740901007387 */ /* 0x0003e20000100800 */
[----:B------:R-:W-:Y:S01]  /*11bf0*/  IABS R43, R5 ;  /* 0x00000005002b7213 */ /* 0x000fe20000000000 */
[----:B------:R-:W-:-:S02]  /*11c00*/  VIADD R4, R6, 0x171 ;  /* 0x0000017106047836 */ /* 0x000fc40000000000 */
[----:B------:R-:W-:Y:S01]  /*11c10*/  @!P4 IMAD.IADD R47, R47, 0x1, -R0 ;  /* 0x000000012f2fc824 */ /* 0x000fe200078e0a00 */
[----:B------:R-:W-:Y:S01]  /*11c20*/  ISETP.GT.U32.AND P4, PT, R0, R36, PT ;  /* 0x000000240000720c */ /* 0x000fe20003f84070 */
[----:B------:R-:W-:-:S04]  /*11c30*/  IMAD.HI.U32 R38, R3, R43, RZ ;  /* 0x0000002b03267227 */ /* 0x000fc800078e00ff */
[--C-:B------:R-:W-:Y:S01]  /*11c40*/  @!P5 IMAD.IADD R37, R37, 0x1, -R0.reuse ;  /* 0x000000012525d824 */ /* 0x100fe200078e0a00 */
[----:B------:R-:W-:Y:S01]  /*11c50*/  IADD3 R38, -R38, RZ, RZ ;  /* 0x000000ff26267210 */ /* 0x000fe20007ffe1ff */
[----:B-1----:R-:W-:Y:S02]  /*11c60*/  IMAD.MOV.U32 R9, RZ, RZ, R47 ;  /* 0x000000ffff097224 */ /* 0x002fe400078e002f */
[----:B------:R-:W-:Y:S01]  /*11c70*/  @!P3 IMAD.IADD R11, R11, 0x1, -R0 ;  /* 0x000000010b0bb824 */ /* 0x000fe200078e0a00 */
[----:B------:R-:W-:Y:S01]  /*11c80*/  ISETP.GT.U32.AND P5, PT, R0, R37, PT ;  /* 0x000000250000720c */ /* 0x000fe20003fa4070 */
[----:B------:R-:W-:Y:S01]  /*11c90*/  @!P0 IMAD.MOV R9, RZ, RZ, -R9 ;  /* 0x000000ffff098224 */ /* 0x000fe200078e0a09 */
[----:B------:R-:W-:Y:S01]  /*11ca0*/  ISETP.GE.AND P3, PT, R42, RZ, PT ;  /* 0x000000ff2a00720c */ /* 0x000fe20003f66270 */
[----:B------:R-:W-:Y:S01]  /*11cb0*/  IMAD.HI.U32 R40, R3, R41, RZ ;  /* 0x0000002903287227 */ /* 0x000fe200078e00ff */
[----:B------:R-:W-:Y:S02]  /*11cc0*/  @!P4 IADD3 R36, R36, -R0, RZ ;  /* 0x800000002424c210 */ /* 0x000fe40007ffe0ff */
[----:B------:R-:W-:Y:S01]  /*11cd0*/  ISETP.GE.AND P4, PT, R46, RZ, PT ;  /* 0x000000ff2e00720c */ /* 0x000fe20003f86270 */
[----:B------:R1:W-:Y:S01]  /*11ce0*/  STL [R1+0x370], R9 ;  /* 0x0003700901007387 */ /* 0x0003e20000100800 */
[----:B------:R-:W-:Y:S01]  /*11cf0*/  IABS R46, R4 ;  /* 0x00000004002e7213 */ /* 0x000fe20000000000 */
[C---:B------:R-:W-:Y:S01]  /*11d00*/  IMAD R43, R0.reuse, R38, R43 ;  /* 0x00000026002b7224 */ /* 0x040fe200078e022b */
[----:B------:R-:W-:Y:S01]  /*11d10*/  ISETP.GT.U32.AND P0, PT, R0, R36, PT ;  /* 0x000000240000720c */ /* 0x000fe20003f04070 */
[----:B------:R-:W-:-:S02]  /*11d20*/  IMAD.MOV R40, RZ, RZ, -R40 ;  /* 0x000000ffff287224 */ /* 0x000fc400078e0a28 */
[----:B------:R-:W-:Y:S01]  /*11d30*/  @!P5 IMAD.IADD R37, R37, 0x1, -R0 ;  /* 0x000000012525d824 */ /* 0x000fe200078e0a00 */
[C---:B------:R-:W-:Y:S01]  /*11d40*/  ISETP.GT.U32.AND P5, PT, R0.reuse, R45, PT ;  /* 0x0000002d0000720c */ /* 0x040fe20003fa4070 */
[----:B------:R-:W-:Y:S01]  /*11d50*/  IMAD.MOV.U32 R42, RZ, RZ, R46 ;  /* 0x000000ffff2a7224 */ /* 0x000fe200078e002e */
[----:B-1----:R-:W-:Y:S01]  /*11d60*/  MOV R9, R39 ;  /* 0x0000002700097202 */ /* 0x002fe20000000f00 */
[----:B------:R-:W-:Y:S02]  /*11d70*/  IMAD R41, R0, R40, R41 ;  /* 0x0000002800297224 */ /* 0x000fe400078e0229 */
[----:B------:R-:W-:-:S04]  /*11d80*/  IMAD.HI.U32 R38, R3, R42, RZ ;  /* 0x0000002a03267227 */ /* 0x000fc800078e00ff */
[----:B------:R-:W-:Y:S01]  /*11d90*/  @!P0 IADD3 R36, R36, -R0, RZ ;  /* 0x8000000024248210 */ /* 0x000fe20007ffe0ff */
[----:B------:R-:W-:Y:S01]  /*11da0*/  @!P1 IMAD.MOV R9, RZ, RZ, -R9 ;  /* 0x000000ffff099224 */ /* 0x000fe200078e0a09 */
[C---:B------:R-:W-:Y:S01]  /*11db0*/  ISETP.GT.U32.AND P1, PT, R0.reuse, R11, PT ;  /* 0x0000000b0000720c */ /* 0x040fe20003f24070 */
[----:B------:R-:W-:Y:S01]  /*11dc0*/  IMAD.MOV R38, RZ, RZ, -R38 ;  /* 0x000000ffff267224 */ /* 0x000fe200078e0a26 */
[C---:B------:R-:W-:Y:S01]  /*11dd0*/  ISETP.GT.U32.AND P0, PT, R0.reuse, R41, PT ;  /* 0x000000290000720c */ /* 0x040fe20003f04070 */
[----:B------:R-:W-:Y:S01]  /*11de0*/  @!P5 IMAD.IADD R45, R45, 0x1, -R0 ;  /* 0x000000012d2dd824 */ /* 0x000fe200078e0a00 */
[----:B------:R1:W-:Y:S01]  /*11df0*/  STL [R1+0x36c], R9 ;  /* 0x00036c0901007387 */ /* 0x0003e20000100800 */
[C---:B------:R-:W-:Y:S02]  /*11e00*/  IMAD R42, R0.reuse, R38, R42 ;  /* 0x00000026002a7224 */ /* 0x040fe400078e022a */
[----:B------:R-:W-:Y:S01]  /*11e10*/  IMAD.MOV.U32 R12, RZ, RZ, R37 ;  /* 0x000000ffff0c7224 */ /* 0x000fe200078e0025 */
[----:B------:R-:W-:Y:S01]  /*11e20*/  ISETP.GT.U32.AND P5, PT, R0, R45, PT ;  /* 0x0000002d0000720c */ /* 0x000fe20003fa4070 */
[----:B------:R-:W-:-:S02]  /*11e30*/  VIADD R38, R6, 0x172 ;  /* 0x0000017206267836 */ /* 0x000fc40000000000 */
[----:B------:R-:W-:Y:S01]  /*11e40*/  @!P2 IMAD.MOV R12, RZ, RZ, -R12 ;  /* 0x000000ffff0ca224 */ /* 0x000fe200078e0a0c */
[----:B------:R-:W-:Y:S01]  /*11e50*/  ISETP.GE.AND P2, PT, R35, RZ, PT ;  /* 0x000000ff2300720c */ /* 0x000fe20003f46270 */
[--C-:B------:R-:W-:Y:S01]  /*11e60*/  @!P1 IMAD.IADD R11, R11, 0x1, -R0.reuse ;  /* 0x000000010b0b9824 */ /* 0x100fe200078e0a00 */
[----:B-1----:R-:W-:Y:S01]  /*11e70*/  MOV R9, R36 ;  /* 0x0000002400097202 */ /* 0x002fe20000000f00 */
[--C-:B------:R-:W-:Y:S01]  /*11e80*/  @!P0 IMAD.IADD R41, R41, 0x1, -R0.reuse ;  /* 0x0000000129298824 */ /* 0x100fe200078e0a00 */
[----:B------:R-:W-:Y:S01]  /*11e90*/  IADD3 R35, R6, 0x173, RZ ;  /* 0x0000017306237810 */ /* 0x000fe20007ffe0ff */
[----:B------:R1:W-:Y:S01]  /*11ea0*/  STL [R1+0x368], R12 ;  /* 0x0003680c01007387 */ /* 0x0003e20000100800 */
[----:B------:R-:W-:Y:S02]  /*11eb0*/  @!P6 IADD3 R9, -R9, RZ, RZ ;  /* 0x000000ff0909e210 */ /* 0x000fe40007ffe1ff */
[C---:B------:R-:W-:Y:S01]  /*11ec0*/  ISETP.GT.U32.AND P6, PT, R0.reuse, R43, PT ;  /* 0x0000002b0000720c */ /* 0x040fe20003fc4070 */
[----:B------:R-:W-:Y:S01]  /*11ed0*/  @!P5 IMAD.IADD R45, R45, 0x1, -R0 ;  /* 0x000000012d2dd824 */ /* 0x000fe200078e0a00 */
[----:B------:R-:W-:Y:S01]  /*11ee0*/  ISETP.GT.U32.AND P5, PT, R0, R42, PT ;  /* 0x0000002a0000720c */ /* 0x000fe20003fa4070 */
[----:B------:R2:W-:Y:S01]  /*11ef0*/  STL [R1+0x364], R9 ;  /* 0x0003640901007387 */ /* 0x0005e20000100800 */
[----:B------:R-:W-:-:S02]  /*11f00*/  ISETP.GE.AND P1, PT, R5, RZ, PT ;  /* 0x000000ff0500720c */ /* 0x000fc40003f26270 */
[----:B------:R-:W-:Y:S02]  /*11f10*/  IABS R36, R38 ;  /* 0x0000002600247213 */ /* 0x000fe40000000000 */
[----:B------:R-:W-:Y:S02]  /*11f20*/  IABS R5, R35 ;  /* 0x0000002300057213 */ /* 0x000fe40000000000 */
[----:B------:R-:W-:Y:S01]  /*11f30*/  ISETP.GE.AND P0, PT, R4, RZ, PT ;  /* 0x000000ff0400720c */ /* 0x000fe20003f06270 */
[----:B------:R-:W-:Y:S01]  /*11f40*/  IMAD.HI.U32 R37, R3, R36, RZ ;  /* 0x0000002403257227 */ /* 0x000fe200078e00ff */
[----:B-1----:R-:W-:Y:S02]  /*11f50*/  MOV R12, R45 ;  /* 0x0000002d000c7202 */ /* 0x002fe40000000f00 */
[-C--:B------:R-:W-:Y:S01]  /*11f60*/  @!P6 IADD3 R43, R43, -R0.reuse, RZ ;  /* 0x800000002b2be210 */ /* 0x080fe20007ffe0ff */
[----:B--2---:R-:W-:Y:S01]  /*11f70*/  IMAD.MOV.U32 R9, RZ, RZ, R11 ;  /* 0x000000ffff097224 */ /* 0x004fe200078e000b */
[----:B------:R-:W-:Y:S01]  /*11f80*/  @!P5 IADD3 R42, R42, -R0, RZ ;  /* 0x800000002a2ad210 */ /* 0x000fe20007ffe0ff */
[----:B------:R-:W-:Y:S01]  /*11f90*/  IMAD.HI.U32 R39, R3, R5, RZ ;  /* 0x0000000503277227 */ /* 0x000fe200078e00ff */
[----:B------:R-:W-:-:S02]  /*11fa0*/  ISETP.GT.U32.AND P6, PT, R0, R41, PT ;  /* 0x000000290000720c */ /* 0x000fc40003fc4070 */
[C---:B------:R-:W-:Y:S01]  /*11fb0*/  ISETP.GT.U32.AND P5, PT, R0.reuse, R43, PT ;  /* 0x0000002b0000720c */ /* 0x040fe20003fa4070 */
[----:B------:R-:W-:Y:S01]  /*11fc0*/  @!P4 IMAD.MOV R9, RZ, RZ, -R9 ;  /* 0x000000ffff09c224 */ /* 0x000fe200078e0a09 */
[----:B------:R-:W-:Y:S01]  /*11fd0*/  ISETP.GT.U32.AND P4, PT, R0, R42, PT ;  /* 0x0000002a0000720c */ /* 0x000fe20003f84070 */
[----:B------:R-:W-:Y:S01]  /*11fe0*/  IMAD.MOV R37, RZ, RZ, -R37 ;  /* 0x000000ffff257224 */ /* 0x000fe200078e0a25 */
[----:B------:R-:W-:Y:S01]  /*11ff0*/  IADD3 R39, -R39, RZ, RZ ;  /* 0x000000ff27277210 */ /* 0x000fe20007ffe1ff */
[----:B------:R-:W-:Y:S01]  /*12000*/  VIADD R4, R6, 0x174 ;  /* 0x0000017406047836 */ /* 0x000fe20000000000 */
[----:B------:R1:W-:Y:S01]  /*12010*/  STL [R1+0x360], R9 ;  /* 0x0003600901007387 */ /* 0x0003e20000100800 */
[----:B------:R-:W-:Y:S01]  /*12020*/  IMAD R36, R0, R37, R36 ;  /* 0x0000002500247224 */ /* 0x000fe200078e0224 */
[----:B------:R-:W-:Y:S01]  /*12030*/  @!P3 IADD3 R12, -R12, RZ, RZ ;  /* 0x000000ff0c0cb210 */ /* 0x000fe20007ffe1ff */
[C---:B------:R-:W-:Y:S01]  /*12040*/  IMAD R5, R0.reuse, R39, R5 ;  /* 0x0000002700057224 */ /* 0x040fe200078e0205 */
[----:B------:R-:W-:Y:S01]  /*12050*/  IABS R37, R4 ;  /* 0x0000000400257213 */ /* 0x000fe20000000000 */
[----:B------:R-:W-:Y:S01]  /*12060*/  @!P6 IMAD.IADD R41, R41, 0x1, -R0 ;  /* 0x000000012929e824 */ /* 0x000fe200078e0a00 */
[----:B------:R-:W-:Y:S01]  /*12070*/  ISETP.GT.U32.AND P6, PT, R0, R36, PT ;  /* 0x000000240000720c */ /* 0x000fe20003fc4070 */
[----:B------:R-:W-:Y:S01]  /*12080*/  VIADD R11, R6, 0x175 ;  /* 0x00000175060b7836 */ /* 0x000fe20000000000 */
[----:B------:R2:W-:Y:S01]  /*12090*/  STL [R1+0x35c], R12 ;  /* 0x00035c0c01007387 */ /* 0x0005e20000100800 */
[----:B------:R-:W-:Y:S01]  /*120a0*/  @!P4 IADD3 R42, R42, -R0, RZ ;  /* 0x800000002a2ac210 */ /* 0x000fe20007ffe0ff */
[----:B------:R-:W-:Y:S01]  /*120b0*/  IMAD.HI.U32 R40, R3, R37, RZ ;  /* 0x0000002503287227 */ /* 0x000fe200078e00ff */
[----:B------:R-:W-:-:S02]  /*120c0*/  ISETP.GT.U32.AND P4, PT, R0, R5, PT ;  /* 0x000000050000720c */ /* 0x000fc40003f84070 */
[----:B------:R-:W-:Y:S01]  /*120d0*/  IABS R48, R11 ;  /* 0x0000000b00307213 */ /* 0x000fe20000000000 */
[----:B------:R-:W-:Y:S01]  /*120e0*/  @!P5 IMAD.IADD R43, R43, 0x1, -R0 ;  /* 0x000000012b2bd824 */ /* 0x000fe200078e0a00 */
[----:B------:R-:W-:Y:S01]  /*120f0*/  ISETP.GE.AND P5, PT, R38, RZ, PT ;  /* 0x000000ff2600720c */ /* 0x000fe20003fa6270 */
[----:B------:R-:W-:Y:S02]  /*12100*/  VIADD R38, R6, 0x176 ;  /* 0x0000017606267836 */ /* 0x000fe40000000000 */
[----:B------:R-:W-:-:S04]  /*12110*/  IMAD.HI.U32 R39, R3, R48, RZ ;  /* 0x0000003003277227 */ /* 0x000fc800078e00ff */
[--C-:B------:R-:W-:Y:S01]  /*12120*/  @!P6 IMAD.IADD R36, R36, 0x1, -R0.reuse ;  /* 0x000000012424e824 */ /* 0x100fe200078e0a00 */
[----:B------:R-:W-:Y:S01]  /*12130*/  IADD3 R39, -R39, RZ, RZ ;  /* 0x000000ff27277210 */ /* 0x000fe20007ffe1ff */
[----:B------:R-:W-:Y:S01]  /*12140*/  @!P4 IMAD.IADD R5, R5, 0x1, -R0 ;  /* 0x000000010505c824 */ /* 0x000fe200078e0a00 */
[----:B------:R-:W-:Y:S01]  /*12150*/  ISETP.GE.AND P6, PT, R35, RZ, PT ;  /* 0x000000ff2300720c */ /* 0x000fe20003fc6270 */
[----:B------:R-:W-:Y:S01]  /*12160*/  IMAD.MOV R40, RZ, RZ, -R40 ;  /* 0x000000ffff287224 */ /* 0x000fe200078e0a28 */
[C---:B------:R-:W-:Y:S01]  /*12170*/  ISETP.GT.U32.AND P3, PT, R0.reuse, R36, PT ;  /* 0x000000240000720c */ /* 0x040fe20003f64070 */
[----:B-1----:R-:W-:Y:S01]  /*12180*/  IMAD.MOV.U32 R9, RZ, RZ, R41 ;  /* 0x000000ffff097224 */ /* 0x002fe200078e0029 */
[----:B------:R-:W-:Y:S01]  /*12190*/  ISETP.GT.U32.AND P4, PT, R0, R5, PT ;  /* 0x000000050000720c */ /* 0x000fe20003f84070 */
[----:B------:R-:W-:Y:S02]  /*121a0*/  VIADD R35, R6, 0x177 ;  /* 0x0000017706237836 */ /* 0x000fe40000000000 */
[----:B------:R-:W-:Y:S01]  /*121b0*/  IMAD R37, R0, R40, R37 ;  /* 0x0000002800257224 */ /* 0x000fe200078e0225 */
[----:B------:R-:W-:Y:S01]  /*121c0*/  IABS R40, R38 ;  /* 0x0000002600287213 */ /* 0x000fe20000000000 */
[----:B------:R-:W-:-:S02]  /*121d0*/  @!P2 IMAD.MOV R9, RZ, RZ, -R9 ;  /* 0x000000ffff09a224 */ /* 0x000fc400078e0a09 */
[----:B------:R-:W-:Y:S01]  /*121e0*/  IMAD R48, R0, R39, R48 ;  /* 0x0000002700307224 */ /* 0x000fe200078e0230 */
[----:B------:R-:W-:Y:S01]  /*121f0*/  IABS R39, R35 ;  /* 0x0000002300277213 */ /* 0x000fe20000000000 */
[----:B--2---:R-:W-:Y:S01]  /*12200*/  IMAD.MOV.U32 R12, RZ, RZ, R43 ;  /* 0x000000ffff0c7224 */ /* 0x004fe200078e002b */
[----:B------:R1:W-:Y:S01]  /*12210*/  STL [R1+0x358], R9 ;  /* 0x0003580901007387 */ /* 0x0003e20000100800 */
[----:B------:R-:W-:Y:S01]  /*12220*/  IMAD.HI.U32 R41, R3, R40, RZ ;  /* 0x0000002803297227 */ /* 0x000fe200078e00ff */
[-C--:B------:R-:W-:Y:S02]  /*12230*/  @!P3 IADD3 R36, R36, -R0.reuse, RZ ;  /* 0x800000002424b210 */ /* 0x080fe40007ffe0ff */
[----:B------:R-:W-:Y:S01]  /*12240*/  @!P4 IADD3 R5, R5, -R0, RZ ;  /* 0x800000000505c210 */ /* 0x000fe20007ffe0ff */
[----:B------:R-:W-:Y:S01]  /*12250*/  @!P1 IMAD.MOV R12, RZ, RZ, -R12 ;  /* 0x000000ffff0c9224 */ /* 0x000fe200078e0a0c */
[----:B------:R-:W-:Y:S01]  /*12260*/  ISETP.GT.U32.AND P1, PT, R0, R48, PT ;  /* 0x000000300000720c */ /* 0x000fe20003f24070 */
[----:B------:R-:W-:Y:S01]  /*12270*/  IMAD.MOV R41, RZ, RZ, -R41 ;  /* 0x000000ffff297224 */ /* 0x000fe200078e0a29 */
[----:B------:R-:W-:-:S02]  /*12280*/  ISETP.GE.AND P4, PT, R38, RZ, PT ;  /* 0x000000ff2600720c */ /* 0x000fc40003f86270 */
[----:B-1----:R-:W-:Y:S01]  /*12290*/  MOV R9, R42 ;  /* 0x0000002a00097202 */ /* 0x002fe20000000f00 */
[----:B------:R-:W-:Y:S01]  /*122a0*/  IMAD.HI.U32 R42, R3, R39, RZ ;  /* 0x00000027032a7227 */ /* 0x000fe200078e00ff */
[----:B------:R1:W-:Y:S01]  /*122b0*/  STL [R1+0x354], R12 ;  /* 0x0003540c01007387 */ /* 0x0003e20000100800 */
[----:B------:R-:W-:Y:S02]  /*122c0*/  ISETP.GT.U32.AND P2, PT, R0, R37, PT ;  /* 0x000000250000720c */ /* 0x000fe40003f44070 */
[----:B------:R-:W-:Y:S01]  /*122d0*/  @!P0 IMAD.MOV R9, RZ, RZ, -R9 ;  /* 0x000000ffff098224 */ /* 0x000fe200078e0a09 */
[----:B------:R-:W-:Y:S01]  /*122e0*/  ISETP.GE.AND P0, PT, R4, RZ, PT ;  /* 0x000000ff0400720c */ /* 0x000fe20003f06270 */
[----:B------:R-:W-:Y:S01]  /*122f0*/  IMAD.MOV R42, RZ, RZ, -R42 ;  /* 0x000000ffff2a7224 */ /* 0x000fe200078e0a2a */
[----:B------:R-:W-:Y:S01]  /*12300*/  ISETP.GE.AND P3, PT, R11, RZ, PT ;  /* 0x000000ff0b00720c */ /* 0x000fe20003f66270 */
[C---:B------:R-:W-:Y:S01]  /*12310*/  IMAD R38, R0.reuse, R41, R40 ;  /* 0x0000002900267224 */ /* 0x040fe200078e0228 */
[----:B------:R2:W-:Y:S01]  /*12320*/  STL [R1+0x350], R9 ;  /* 0x0003500901007387 */ /* 0x0005e20000100800 */
[----:B------:R-:W-:Y:S01]  /*12330*/  IMAD R39, R0, R42, R39 ;  /* 0x0000002a00277224 */ /* 0x000fe200078e0227 */
[----:B------:R-:W-:Y:S01]  /*12340*/  @!P1 IADD3 R48, R48, -R0, RZ ;  /* 0x8000000030309210 */ /* 0x000fe20007ffe0ff */
[----:B-1----:R-:W-:-:S02]  /*12350*/  IMAD.MOV.U32 R12, RZ, RZ, R36 ;  /* 0x000000ffff0c7224 */ /* 0x002fc400078e0024 */
[----:B------:R-:W-:Y:S01]  /*12360*/  VIADD R4, R6, 0x178 ;  /* 0x0000017806047836 */ /* 0x000fe20000000000 */
[C---:B------:R-:W-:Y:S01]  /*12370*/  ISETP.GT.U32.AND P1, PT, R0.reuse, R48, PT ;  /* 0x000000300000720c */ /* 0x040fe20003f24070 */
[----:B------:R-:W-:Y:S01]  /*12380*/  @!P5 IMAD.MOV R12, RZ, RZ, -R12 ;  /* 0x000000ffff0cd224 */ /* 0x000fe200078e0a0c */
[----:B------:R-:W-:Y:S01]  /*12390*/  ISETP.GT.U32.AND P5, PT, R0, R38, PT ;  /* 0x000000260000720c */ /* 0x000fe20003fa4070 */
[----:B------:R-:W-:Y:S01]  /*123a0*/  @!P2 IMAD.IADD R37, R37, 0x1, -R0 ;  /* 0x000000012525a824 */ /* 0x000fe200078e0a00 */
[----:B--2---:R-:W-:Y:S01]  /*123b0*/  MOV R9, R5 ;  /* 0x0000000500097202 */ /* 0x004fe20000000f00 */
[----:B------:R-:W-:Y:S01]  /*123c0*/  VIADD R11, R6, 0x179 ;  /* 0x00000179060b7836 */ /* 0x000fe20000000000 */
[----:B------:R-:W-:Y:S01]  /*123d0*/  IABS R40, R4 ;  /* 0x0000000400287213 */ /* 0x000fe20000000000 */
[----:B------:R-:W-:Y:S01]  /*123e0*/  STL [R1+0x34c], R12 ;  /* 0x00034c0c01007387 */ /* 0x000fe20000100800 */
[C---:B------:R-:W-:Y:S01]  /*123f0*/  ISETP.GT.U32.AND P2, PT, R0.reuse, R37, PT ;  /* 0x000000250000720c */ /* 0x040fe20003f44070 */
[----:B------:R-:W-:Y:S01]  /*12400*/  @!P6 IMAD.MOV R9, RZ, RZ, -R9 ;  /* 0x000000ffff09e224 */ /* 0x000fe200078e0a09 */
[----:B------:R-:W-:Y:S01]  /*12410*/  ISETP.GT.U32.AND P6, PT, R0, R39, PT ;  /* 0x000000270000720c */ /* 0x000fe20003fc4070 */
[----:B------:R-:W-:Y:S01]  /*12420*/  IMAD.HI.U32 R36, R3, R40, RZ ;  /* 0x0000002803247227 */ /* 0x000fe200078e00ff */
[----:B------:R-:W-:-:S02]  /*12430*/  IABS R5, R11 ;  /* 0x0000000b00057213 */ /* 0x000fc40000000000 */
[----:B------:R1:W-:Y:S01]  /*12440*/  STL [R1+0x348], R9 ;  /* 0x0003480901007387 */ /* 0x0003e20000100800 */
[----:B------:R-:W-:Y:S01]  /*12450*/  @!P5 IADD3 R38, R38, -R0, RZ ;  /* 0x800000002626d210 */ /* 0x000fe20007ffe0ff */
[----:B------:R-:W-:Y:S01]  /*12460*/  @!P1 IMAD.IADD R48, R48, 0x1, -R0 ;  /* 0x0000000130309824 */ /* 0x000fe200078e0a00 */
[----:B------:R-:W-:Y:S01]  /*12470*/  ISETP.GE.AND P1, PT, R4, RZ, PT ;  /* 0x000000ff0400720c */ /* 0x000fe20003f26270 */
[----:B------:R-:W-:Y:S01]  /*12480*/  IMAD.HI.U32 R4, R3, R5, RZ ;  /* 0x0000000503047227 */ /* 0x000fe200078e00ff */
[C---:B------:R-:W-:Y:S02]  /*12490*/  ISETP.GT.U32.AND P5, PT, R0.reuse, R38, PT ;  /* 0x000000260000720c */ /* 0x040fe40003fa4070 */
[-C--:B------:R-:W-:Y:S01]  /*124a0*/  @!P2 IADD3 R37, R37, -R0.reuse, RZ ;  /* 0x800000002525a210 */ /* 0x080fe20007ffe0ff */
[----:B------:R-:W-:Y:S01]  /*124b0*/  IMAD.MOV R36, RZ, RZ, -R36 ;  /* 0x000000ffff247224 */ /* 0x000fe200078e0a24 */
[----:B------:R-:W-:Y:S01]  /*124c0*/  @!P6 IADD3 R39, R39, -R0, RZ ;  /* 0x800000002727e210 */ /* 0x000fe20007ffe0ff */
[----:B------:R-:W-:Y:S01]  /*124d0*/  IMAD.MOV R4, RZ, RZ, -R4 ;  /* 0x000000ffff047224 */ /* 0x000fe200078e0a04 */
[----:B------:R-:W-:Y:S01]  /*124e0*/  ISETP.GE.AND P2, PT, R35, RZ, PT ;  /* 0x000000ff2300720c */ /* 0x000fe20003f46270 */
[C---:B------:R-:W-:Y:S01]  /*124f0*/  IMAD R40, R0.reuse, R36, R40 ;  /* 0x0000002400287224 */ /* 0x040fe200078e0228 */
[C---:B------:R-:W-:Y:S01]  /*12500*/  ISETP.GT.U32.AND P6, PT, R0.reuse, R39, PT ;  /* 0x000000270000720c */ /* 0x040fe20003fc4070 */
[----:B------:R-:W-:Y:S01]  /*12510*/  IMAD R5, R0, R4, R5 ;  /* 0x0000000400057224 */ /* 0x000fe200078e0205 */
[----:B------:R-:W-:Y:S01]  /*12520*/  IADD3 R36, R6, 0x17b, RZ ;  /* 0x0000017b06247810 */ /* 0x000fe20007ffe0ff */
[----:B-1----:R-:W-:-:S02]  /*12530*/  IMAD.MOV.U32 R9, RZ, RZ, R37 ;  /* 0x000000ffff097224 */ /* 0x002fc400078e0025 */
[----:B------:R-:W-:Y:S01]  /*12540*/  @!P5 IADD3 R38, R38, -R0, RZ ;  /* 0x800000002626d210 */ /* 0x000fe20007ffe0ff */
[----:B------:R-:W-:Y:S01]  /*12550*/  VIADD R35, R6, 0x17a ;  /* 0x0000017a06237836 */ /* 0x000fe20000000000 */
[----:B------:R-:W-:Y:S01]  /*12560*/  ISETP.GT.U32.AND P5, PT, R0, R40, PT ;  /* 0x000000280000720c */ /* 0x000fe20003fa4070 */
[----:B------:R-:W-:Y:S01]  /*12570*/  @!P0 IMAD.MOV R9, RZ, RZ, -R9 ;  /* 0x000000ffff098224 */ /* 0x000fe200078e0a09 */
[----:B------:R-:W-:Y:S01]  /*12580*/  IABS R45, R36 ;  /* 0x00000024002d7213 */ /* 0x000fe20000000000 */
[----:B------:R-:W-:Y:S01]  /*12590*/  VIADD R37, R6, 0x17c ;  /* 0x0000017c06257836 */ /* 0x000fe20000000000 */
[----:B------:R-:W-:Y:S02]  /*125a0*/  IABS R41, R35 ;  /* 0x0000002300297213 */ /* 0x000fe40000000000 */
[----:B------:R-:W-:Y:S01]  /*125b0*/  @!P6 IMAD.IADD R39, R39, 0x1, -R0 ;  /* 0x000000012727e824 */ /* 0x000fe200078e0a00 */
[----:B------:R-:W-:Y:S01]  /*125c0*/  ISETP.GT.U32.AND P6, PT, R0, R5, PT ;  /* 0x000000050000720c */ /* 0x000fe20003fc4070 */
[----:B------:R1:W-:Y:S01]  /*125d0*/  STL [R1+0x344], R9 ;  /* 0x0003440901007387 */ /* 0x0003e20000100800 */
[----:B------:R-:W-:Y:S01]  /*125e0*/  IMAD.HI.U32 R4, R3, R41, RZ ;  /* 0x0000002903047227 */ /* 0x000fe200078e00ff */
[----:B------:R-:W-:-:S02]  /*125f0*/  ISETP.GE.AND P0, PT, R11, RZ, PT ;  /* 0x000000ff0b00720c */ /* 0x000fc40003f06270 */
[----:B------:R-:W-:Y:S01]  /*12600*/  IABS R46, R37 ;  /* 0x00000025002e7213 */ /* 0x000fe20000000000 */
[----:B------:R-:W-:Y:S02]  /*12610*/  @!P5 IMAD.IADD R40, R40, 0x1, -R0 ;  /* 0x000000012828d824 */ /* 0x000fe400078e0a00 */
[----:B------:R-:W-:-:S04]  /*12620*/  IMAD.HI.U32 R47, R3, R45, RZ ;  /* 0x0000002d032f7227 */ /* 0x000fc800078e00ff */
[----:B-1----:R-:W-:Y:S01]  /*12630*/  IMAD.MOV.U32 R9, RZ, RZ, R48 ;  /* 0x000000ffff097224 */ /* 0x002fe200078e0030 */
[----:B------:R-:W-:Y:S01]  /*12640*/  IADD3 R47, -R47, RZ, RZ ;  /* 0x000000ff2f2f7210 */ /* 0x000fe20007ffe1ff */
[----:B------:R-:W-:Y:S01]  /*12650*/  @!P6 IMAD.IADD R5, R5, 0x1, -R0 ;  /* 0x000000010505e824 */ /* 0x000fe200078e0a00 */
[----:B------:R-:W-:Y:S01]  /*12660*/  ISETP.GT.U32.AND P6, PT, R0, R40, PT ;  /* 0x000000280000720c */ /* 0x000fe20003fc4070 */
[----:B------:R-:W-:Y:S01]  /*12670*/  IMAD.MOV R4, RZ, RZ, -R4 ;  /* 0x000000ffff047224 */ /* 0x000fe200078e0a04 */
[----:B------:R-:W-:Y:S01]  /*12680*/  @!P3 IADD3 R9, -R9, RZ, RZ ;  /* 0x000000ff0909b210 */ /* 0x000fe20007ffe1ff */
[----:B------:R-:W-:Y:S01]  /*12690*/  VIADD R11, R6, 0x17d ;  /* 0x0000017d060b7836 */ /* 0x000fe20000000000 */
[----:B------:R-:W-:Y:S01]  /*126a0*/  ISETP.GE.AND P3, PT, R35, RZ, PT ;  /* 0x000000ff2300720c */ /* 0x000fe20003f66270 */
[----:B------:R-:W-:Y:S01]  /*126b0*/  IMAD R41, R0, R4, R41 ;  /* 0x0000000400297224 */ /* 0x000fe200078e0229 */
[----:B------:R-:W-:Y:S01]  /*126c0*/  IADD3 R4, R6, 0x17e, RZ ;  /* 0x0000017e06047810 */ /* 0x000fe20007ffe0ff */
[----:B------:R1:W-:Y:S01]  /*126d0*/  STL [R1+0x338], R9 ;  /* 0x0003380901007387 */ /* 0x0003e20000100800 */
[----:B------:R-:W-:Y:S01]  /*126e0*/  IMAD.HI.U32 R43, R3, R46, RZ ;  /* 0x0000002e032b7227 */ /* 0x000fe200078e00ff */
[----:B------:R-:W-:-:S02]  /*126f0*/  IABS R42, R11 ;  /* 0x0000000b002a7213 */ /* 0x000fc40000000000 */
[C---:B------:R-:W-:Y:S01]  /*12700*/  ISETP.GT.U32.AND P5, PT, R0.reuse, R41, PT ;  /* 0x000000290000720c */ /* 0x040fe20003fa4070 */
[----:B------:R-:W-:Y:S01]  /*12710*/  IMAD R45, R0, R47, R45 ;  /* 0x0000002f002d7224 */ /* 0x000fe200078e022d */
[----:B------:R-:W-:Y:S01]  /*12720*/  IABS R35, R4 ;  /* 0x0000000400237213 */ /* 0x000fe20000000000 */
[----:B------:R-:W-:Y:S02]  /*12730*/  @!P6 IMAD.IADD R40, R40, 0x1, -R0 ;  /* 0x000000012828e824 */ /* 0x000fe400078e0a00 */
[----:B------:R-:W-:Y:S01]  /*12740*/  IMAD.MOV R43, RZ, RZ, -R43 ;  /* 0x000000ffff2b7224 */ /* 0x000fe200078e0a2b */
[----:B------:R-:W-:Y:S01]  /*12750*/  ISETP.GT.U32.AND P6, PT, R0, R45, PT ;  /* 0x0000002d0000720c */ /* 0x000fe20003fc4070 */
[----:B-1----:R-:W-:Y:S02]  /*12760*/  IMAD.MOV.U32 R9, RZ, RZ, R38 ;  /* 0x000000ffff097224 */ /* 0x002fe400078e0026 */
[----:B------:R-:W-:-:S03]  /*12770*/  IMAD.HI.U32 R38, R3, R42, RZ ;  /* 0x0000002a03267227 */ /* 0x000fc600078e00ff */
[----:B------:R-:W-:Y:S01]  /*12780*/  @!P4 IADD3 R9, -R9, RZ, RZ ;  /* 0x000000ff0909c210 */ /* 0x000fe20007ffe1ff */
[C---:B------:R-:W-:Y:S01]  /*12790*/  IMAD R46, R0.reuse, R43, R46 ;  /* 0x0000002b002e7224 */ /* 0x040fe200078e022e */
[C---:B------:R-:W-:Y:S01]  /*127a0*/  ISETP.GT.U32.AND P4, PT, R0.reuse, R5, PT ;  /* 0x000000050000720c */ /* 0x040fe20003f84070 */
[----:B------:R-:W-:Y:S02]  /*127b0*/  IMAD.MOV R38, RZ, RZ, -R38 ;  /* 0x000000ffff267224 */ /* 0x000fe400078e0a26 */
[----:B------:R1:W-:Y:S01]  /*127c0*/  STL [R1+0x334], R9 ;  /* 0x0003340901007387 */ /* 0x0003e20000100800 */
[----:B------:R-:W-:Y:S02]  /*127d0*/  IMAD.MOV.U32 R12, RZ, RZ, R39 ;  /* 0x000000ffff0c7224 */ /* 0x000fe400078e0027 */
[----:B------:R-:W-:Y:S02]  /*127e0*/  IMAD R42, R0, R38, R42 ;  /* 0x00000026002a7224 */ /* 0x000fe400078e022a */
[----:B------:R-:W-:-:S02]  /*127f0*/  @!P5 IMAD.IADD R41, R41, 0x1, -R0 ;  /* 0x000000012929d824 */ /* 0x000fc400078e0a00 */
[----:B------:R-:W-:Y:S01]  /*12800*/  @!P2 IMAD.MOV R12, RZ, RZ, -R12 ;  /* 0x000000ffff0ca224 */ /* 0x000fe200078e0a0c */
[----:B------:R-:W-:Y:S01]  /*12810*/  ISETP.GE.AND P2, PT, R36, RZ, PT ;  /* 0x000000ff2400720c */ /* 0x000fe20003f46270 */
[--C-:B------:R-:W-:Y:S01]  /*12820*/  @!P6 IMAD.IADD R45, R45, 0x1, -R0.reuse ;  /* 0x000000012d2de824 */ /* 0x100fe200078e0a00 */
[----:B-1----:R-:W-:Y:S01]  /*12830*/  MOV R9, R40 ;  /* 0x0000002800097202 */ /* 0x002fe20000000f00 */
[----:B------:R-:W-:Y:S01]  /*12840*/  @!P4 IMAD.IADD R5, R5, 0x1, -R0 ;  /* 0x000000010505c824 */ /* 0x000fe200078e0a00 */
[C---:B------:R-:W-:Y:S01]  /*12850*/  ISETP.GT.U32.AND P6, PT, R0.reuse, R42, PT ;  /* 0x0000002a0000720c */ /* 0x040fe20003fc4070 */
[----:B------:R-:W-:Y:S01]  /*12860*/  STL [R1+0x330], R12 ;  /* 0x0003300c01007387 */ /* 0x000fe20000100800 */
[C---:B------:R-:W-:Y:S01]  /*12870*/  ISETP.GT.U32.AND P5, PT, R0.reuse, R41, PT ;  /* 0x000000290000720c */ /* 0x040fe20003fa4070 */
[----:B------:R-:W-:Y:S01]  /*12880*/  @!P1 IMAD.MOV R9, RZ, RZ, -R9 ;  /* 0x000000ffff099224 */ /* 0x000fe200078e0a09 */
[----:B------:R-:W-:Y:S01]  /*12890*/  ISETP.GT.U32.AND P1, PT, R0, R46, PT ;  /* 0x0000002e0000720c */ /* 0x000fe20003f24070 */
[----:B------:R-:W-:Y:S01]  /*128a0*/  IMAD.HI.U32 R39, R3, R35, RZ ;  /* 0x0000002303277227 */ /* 0x000fe200078e00ff */
[----:B------:R-:W-:-:S02]  /*128b0*/  IADD3 R36, R6, 0x180, RZ ;  /* 0x0000018006247810 */ /* 0x000fc40007ffe0ff */
[----:B------:R1:W-:Y:S01]  /*128c0*/  STL [R1+0x32c], R9 ;  /* 0x00032c0901007387 */ /* 0x0003e20000100800 */
[C---:B------:R-:W-:Y:S01]  /*128d0*/  VIADD R43, R6.reuse, 0x17f ;  /* 0x0000017f062b7836 */ /* 0x040fe20000000000 */
[----:B------:R-:W-:Y:S01]  /*128e0*/  IADD3 R39, -R39, RZ, RZ ;  /* 0x000000ff27277210 */ /* 0x000fe20007ffe1ff */
[----:B------:R-:W-:Y:S01]  /*128f0*/  VIADD R38, R6, 0x181 ;  /* 0x0000018106267836 */ /* 0x000fe20000000000 */
[----:B------:R-:W-:Y:S02]  /*12900*/  IABS R47, R36 ;  /* 0x00000024002f7213 */ /* 0x000fe40000000000 */
[-C--:B------:R-:W-:Y:S02]  /*12910*/  @!P6 IADD3 R42, R42, -R0.reuse, RZ ;  /* 0x800000002a2ae210 */ /* 0x080fe40007ffe0ff */
[-C--:B------:R-:W-:Y:S01]  /*12920*/  @!P5 IADD3 R41, R41, -R0.reuse, RZ ;  /* 0x800000002929d210 */ /* 0x080fe20007ffe0ff */
[----:B------:R-:W-:Y:S01]  /*12930*/  IMAD.HI.U32 R48, R3, R47, RZ ;  /* 0x0000002f03307227 */ /* 0x000fe200078e00ff */
[----:B------:R-:W-:-:S02]  /*12940*/  @!P1 IADD3 R46, R46, -R0, RZ ;  /* 0x800000002e2e9210 */ /* 0x000fc40007ffe0ff */
[C---:B------:R-:W-:Y:S01]  /*12950*/  ISETP.GT.U32.AND P1, PT, R0.reuse, R45, PT ;  /* 0x0000002d0000720c */ /* 0x040fe20003f24070 */
[----:B-1----:R-:W-:Y:S01]  /*12960*/  IMAD.MOV.U32 R9, RZ, RZ, R5 ;  /* 0x000000ffff097224 */ /* 0x002fe200078e0005 */
[----:B------:R-:W-:Y:S01]  /*12970*/  IABS R5, R43 ;  /* 0x0000002b00057213 */ /* 0x000fe20000000000 */
[----:B------:R-:W-:Y:S01]  /*12980*/  IMAD.MOV.U32 R12, RZ, RZ, R41 ;  /* 0x000000ffff0c7224 */ /* 0x000fe200078e0029 */
[----:B------:R-:W-:Y:S01]  /*12990*/  ISETP.GE.AND P5, PT, R11, RZ, PT ;  /* 0x000000ff0b00720c */ /* 0x000fe20003fa6270 */
[----:B------:R-:W-:Y:S01]  /*129a0*/  @!P0 IMAD.MOV R9, RZ, RZ, -R9 ;  /* 0x000000ffff098224 */ /* 0x000fe200078e0a09 */
[C---:B------:R-:W-:Y:S01]  /*129b0*/  ISETP.GT.U32.AND P0, PT, R0.reuse, R46, PT ;  /* 0x0000002e0000720c */ /* 0x040fe20003f04070 */
[C---:B------:R-:W-:Y:S01]  /*129c0*/  IMAD R11, R0.reuse, R39, R35 ;  /* 0x00000027000b7224 */ /* 0x040fe200078e0223 */
[----:B------:R-:W-:Y:S01]  /*129d0*/  ISETP.GT.U32.AND P6, PT, R0, R42, PT ;  /* 0x0000002a0000720c */ /* 0x000fe20003fc4070 */
[----:B------:R-:W-:Y:S01]  /*129e0*/  IMAD.HI.U32 R35, R3, R5, RZ ;  /* 0x0000000503237227 */ /* 0x000fe200078e00ff */
[----:B------:R-:W-:Y:S01]  /*129f0*/  IABS R40, R38 ;  /* 0x0000002600287213 */ /* 0x000fe20000000000 */
[----:B------:R1:W-:Y:S01]  /*12a00*/  STL [R1+0x328], R9 ;  /* 0x0003280901007387 */ /* 0x0003e20000100800 */
[----:B------:R-:W-:Y:S01]  /*12a10*/  ISETP.GE.AND P4, PT, R37, RZ, PT ;  /* 0x000000ff2500720c */ /* 0x000fe20003f86270 */
[----:B------:R-:W-:-:S02]  /*12a20*/  IMAD.MOV R35, RZ, RZ, -R35 ;  /* 0x000000ffff237224 */ /* 0x000fc400078e0a23 */
[----:B------:R-:W-:Y:S01]  /*12a30*/  @!P1 IMAD.IADD R45, R45, 0x1, -R0 ;  /* 0x000000012d2d9824 */ /* 0x000fe200078e0a00 */
[----:B------:R-:W-:Y:S01]  /*12a40*/  ISETP.GT.U32.AND P1, PT, R0, R11, PT ;  /* 0x0000000b0000720c */ /* 0x000fe20003f24070 */
[----:B------:R-:W-:Y:S02]  /*12a50*/  VIADD R39, R6, 0x182 ;  /* 0x0000018206277836 */ /* 0x000fe40000000000 */
[----:B------:R-:W-:Y:S01]  /*12a60*/  @!P0 IADD3 R46, R46, -R0, RZ ;  /* 0x800000002e2e8210 */ /* 0x000fe20007ffe0ff */
[----:B------:R-:W-:Y:S01]  /*12a70*/  IMAD.MOV R48, RZ, RZ, -R48 ;  /* 0x000000ffff307224 */ /* 0x000fe200078e0a30 */
[----:B------:R-:W-:Y:S01]  /*12a80*/  ISETP.GE.AND P0, PT, R4, RZ, PT ;  /* 0x000000ff0400720c */ /* 0x000fe20003f06270 */
[----:B------:R-:W-:Y:S01]  /*12a90*/  IMAD R4, R0, R35, R5 ;  /* 0x0000002300047224 */ /* 0x000fe200078e0205 */
[----:B------:R-:W-:Y:S01]  /*12aa0*/  IABS R37, R39 ;  /* 0x0000002700257213 */ /* 0x000fe20000000000 */
[----:B------:R-:W-:Y:S02]  /*12ab0*/  @!P6 IMAD.IADD R42, R42, 0x1, -R0 ;  /* 0x000000012a2ae824 */ /* 0x000fe400078e0a00 */
[----:B------:R-:W-:Y:S01]  /*12ac0*/  IMAD.HI.U32 R5, R3, R40, RZ ;  /* 0x0000002803057227 */ /* 0x000fe200078e00ff */
[----:B------:R-:W-:-:S03]  /*12ad0*/  ISETP.GT.U32.AND P6, PT, R0, R4, PT ;  /* 0x000000040000720c */ /* 0x000fc60003fc4070 */
[----:B------:R-:W-:Y:S01]  /*12ae0*/  @!P1 IMAD.IADD R11, R11, 0x1, -R0 ;  /* 0x000000010b0b9824 */ /* 0x000fe200078e0a00 */
[----:B------:R-:W-:Y:S01]  /*12af0*/  IADD3 R5, -R5, RZ, RZ ;  /* 0x000000ff05057210 */ /* 0x000fe20007ffe1ff */
[----:B-1----:R-:W-:Y:S01]  /*12b00*/  IMAD.MOV.U32 R9, RZ, RZ, R45 ;  /* 0x000000ffff097224 */ /* 0x002fe200078e002d */
[----:B------:R-:W-:Y:S01]  /*12b10*/  ISETP.GE.AND P1, PT, R43, RZ, PT ;  /* 0x000000ff2b00720c */ /* 0x000fe20003f26270 */
[----:B------:R-:W-:Y:S02]  /*12b20*/  @!P3 IMAD.MOV R12, RZ, RZ, -R12 ;  /* 0x000000ffff0cb224 */ /* 0x000fe400078e0a0c */
[----:B------:R-:W-:Y:S01]  /*12b30*/  IMAD.HI.U32 R35, R3, R37, RZ ;  /* 0x0000002503237227 */ /* 0x000fe200078e00ff */
[----:B------:R-:W-:Y:S02]  /*12b40*/  @!P2 IADD3 R9, -R9, RZ, RZ ;  /* 0x000000ff0909a210 */ /* 0x000fe40007ffe1ff */
[----:B------:R1:W-:Y:S01]  /*12b50*/  STL [R1+0x31c], R12 ;  /* 0x00031c0c01007387 */ /* 0x0003e20000100800 */
[----:B------:R-:W-:Y:S01]  /*12b60*/  @!P6 IADD3 R4, R4, -R0, RZ ;  /* 0x800000000404e210 */ /* 0x000fe20007ffe0ff */
[C---:B------:R-:W-:Y:S01]  /*12b70*/  IMAD R43, R0.reuse, R48, R47 ;  /* 0x00000030002b7224 */ /* 0x040fe200078e022f */
[C---:B------:R-:W-:Y:S01]  /*12b80*/  ISETP.GT.U32.AND P6, PT, R0.reuse, R11, PT ;  /* 0x0000000b0000720c */ /* 0x040fe20003fc4070 */
[C---:B------:R-:W-:Y:S01]  /*12b90*/  IMAD R40, R0.reuse, R5, R40 ;  /* 0x0000000500287224 */ /* 0x040fe200078e0228 */
[----:B------:R2:W-:Y:S01]  /*12ba0*/  STL [R1+0x304], R9 ;  /* 0x0003040901007387 */ /* 0x0005e20000100800 */
[----:B------:R-:W-:Y:S01]  /*12bb0*/  IMAD.MOV R35, RZ, RZ, -R35 ;  /* 0x000000ffff237224 */ /* 0x000fe200078e0a23 */
[----:B------:R-:W-:-:S02]  /*12bc0*/  ISETP.GT.U32.AND P2, PT, R0, R43, PT ;  /* 0x0000002b0000720c */ /* 0x000fc40003f44070 */
[----:B------:R-:W-:Y:S01]  /*12bd0*/  ISETP.GT.U32.AND P3, PT, R0, R4, PT ;  /* 0x000000040000720c */ /* 0x000fe20003f64070 */
[----:B-1----:R-:W-:Y:S01]  /*12be0*/  IMAD.MOV.U32 R12, RZ, RZ, R46 ;  /* 0x000000ffff0c7224 */ /* 0x002fe200078e002e */
[----:B------:R-:W-:Y:S01]  /*12bf0*/  IADD3 R5, R6, 0x183, RZ ;  /* 0x0000018306057810 */ /* 0x000fe20007ffe0ff */
[----:B------:R-:W-:Y:S02]  /*12c00*/  IMAD R37, R0, R35, R37 ;  /* 0x0000002300257224 */ /* 0x000fe400078e0225 */
[----:B------:R-:W-:Y:S01]  /*12c10*/  VIADD R35, R6, 0x184 ;  /* 0x0000018406237836 */ /* 0x000fe20000000000 */
[----:B------:R-:W-:Y:S01]  /*12c20*/  @!P4 IADD3 R12, -R12, RZ, RZ ;  /* 0x000000ff0c0cc210 */ /* 0x000fe20007ffe1ff */
[----:B--2---:R-:W-:Y:S01]  /*12c30*/  IMAD.MOV.U32 R9, RZ, RZ, R42 ;  /* 0x000000ffff097224 */ /* 0x004fe200078e002a */
[C---:B------:R-:W-:Y:S01]  /*12c40*/  ISETP.GT.U32.AND P4, PT, R0.reuse, R40, PT ;  /* 0x000000280000720c */ /* 0x040fe20003f84070 */
[--C-:B------:R-:W-:Y:S01]  /*12c50*/  @!P6 IMAD.IADD R11, R11, 0x1, -R0.reuse ;  /* 0x000000010b0be824 */ /* 0x100fe200078e0a00 */
[----:B------:R-:W-:Y:S01]  /*12c60*/  ISETP.GT.U32.AND P6, PT, R0, R37, PT ;  /* 0x000000250000720c */ /* 0x000fe20003fc4070 */
[----:B------:R-:W-:Y:S01]  /*12c70*/  @!P5 IMAD.MOV R9, RZ, RZ, -R9 ;  /* 0x000000ffff09d224 */ /* 0x000fe200078e0a09 */
[----:B------:R-:W-:Y:S01]  /*12c80*/  IABS R41, R5 ;  /* 0x0000000500297213 */ /* 0x000fe20000000000 */
[----:B------:R-:W-:Y:S01]  /*12c90*/  STL [R1+0x2ec], R12 ;  /* 0x0002ec0c01007387 */ /* 0x000fe20000100800 */
[----:B------:R-:W-:Y:S01]  /*12ca0*/  IABS R45, R35 ;  /* 0x00000023002d7213 */ /* 0x000fe20000000000 */
[----:B------:R-:W-:Y:S01]  /*12cb0*/  @!P3 IMAD.IADD R4, R4, 0x1, -R0 ;  /* 0x000000010404b824 */ /* 0x000fe200078e0a00 */
[----:B------:R-:W-:Y:S01]  /*12cc0*/  @!P2 IADD3 R43, R43, -R0, RZ ;  /* 0x800000002b2ba210 */ /* 0x000fe20007ffe0ff */
[----:B------:R1:W-:Y:S01]  /*12cd0*/  STL [R1+0x2e8], R9 ;  /* 0x0002e80901007387 */ /* 0x0003e20000100800 */
[----:B------:R-:W-:Y:S01]  /*12ce0*/  IMAD.HI.U32 R42, R3, R41, RZ ;  /* 0x00000029032a7227 */ /* 0x000fe200078e00ff */
[----:B------:R-:W-:-:S02]  /*12cf0*/  ISETP.GE.AND P5, PT, R36, RZ, PT ;  /* 0x000000ff2400720c */ /* 0x000fc40003fa6270 */
[----:B------:R-:W-:Y:S01]  /*12d00*/  MOV R36, R45 ;  /* 0x0000002d00247202 */ /* 0x000fe20000000f00 */
[----:B------:R-:W-:Y:S01]  /*12d10*/  @!P4 IMAD.IADD R40, R40, 0x1, -R0 ;  /* 0x000000012828c824 */ /* 0x000fe200078e0a00 */
[----:B------:R-:W-:Y:S01]  /*12d20*/  ISETP.GT.U32.AND P4, PT, R0, R43, PT ;  /* 0x0000002b0000720c */ /* 0x000fe20003f84070 */
[----:B------:R-:W-:Y:S01]  /*12d30*/  IMAD.MOV R42, RZ, RZ, -R42 ;  /* 0x000000ffff2a7224 */ /* 0x000fe200078e0a2a */
[----:B------:R-:W-:Y:S01]  /*12d40*/  ISETP.GE.AND P3, PT, R38, RZ, PT ;  /* 0x000000ff2600720c */ /* 0x000fe20003f66270 */
[----:B------:R-:W-:Y:S01]  /*12d50*/  IMAD.HI.U32 R38, R3, R36, RZ ;  /* 0x0000002403267227 */ /* 0x000fe200078e00ff */
[----:B------:R-:W-:-:S03]  /*12d60*/  ISETP.GE.AND P2, PT, R39, RZ, PT ;  /* 0x000000ff2700720c */ /* 0x000fc60003f46270 */
[----:B-1----:R-:W-:Y:S01]  /*12d70*/  IMAD.MOV.U32 R9, RZ, RZ, R11 ;  /* 0x000000ffff097224 */ /* 0x002fe200078e000b */
[----:B------:R-:W-:Y:S01]  /*12d80*/  IADD3 R38, -R38, RZ, RZ ;  /* 0x000000ff26267210 */ /* 0x000fe20007ffe1ff */
[--C-:B------:R-:W-:Y:S01]  /*12d90*/  @!P6 IMAD.IADD R37, R37, 0x1, -R0.reuse ;  /* 0x000000012525e824 */ /* 0x100fe200078e0a00 */
[C---:B------:R-:W-:Y:S01]  /*12da0*/  ISETP.GT.U32.AND P6, PT, R0.reuse, R40, PT ;  /* 0x000000280000720c */ /* 0x040fe20003fc4070 */
[----:B------:R-:W-:Y:S02]  /*12db0*/  @!P0 IMAD.MOV R9, RZ, RZ, -R9 ;  /* 0x000000ffff098224 */ /* 0x000fe400078e0a09 */
[----:B------:R-:W-:Y:S01]  /*12dc0*/  IMAD R39, R0, R42, R41 ;  /* 0x0000002a00277224 */ /* 0x000fe200078e0229 */
[----:B------:R-:W-:Y:S01]  /*12dd0*/  IADD3 R42, R6, 0x185, RZ ;  /* 0x00000185062a7810 */ /* 0x000fe20007ffe0ff */
[----:B------:R-:W-:Y:S01]  /*12de0*/  @!P4 IMAD.IADD R43, R43, 0x1, -R0 ;  /* 0x000000012b2bc824 */ /* 0x000fe200078e0a00 */
[----:B------:R1:W-:Y:S01]  /*12df0*/  STL [R1+0x2e0], R9 ;  /* 0x0002e00901007387 */ /* 0x0003e20000100800 */
[----:B------:R-:W-:Y:S01]  /*12e00*/  IMAD R36, R0, R38, R36 ;  /* 0x0000002600247224 */ /* 0x000fe200078e0224 */
[----:B------:R-:W-:Y:S01]  /*12e10*/  IABS R11, R42 ;  /* 0x0000002a000b7213 */ /* 0x000fe20000000000 */
[----:B------:R-:W-:Y:S01]  /*12e20*/  VIADD R45, R6, 0x18d ;  /* 0x0000018d062d7836 */ /* 0x000fe20000000000 */
[----:B------:R-:W-:-:S02]  /*12e30*/  ISETP.GE.AND P4, PT, R5, RZ, PT ;  /* 0x000000ff0500720c */ /* 0x000fc40003f86270 */
[----:B------:R-:W-:Y:S01]  /*12e40*/  ISETP.GT.U32.AND P0, PT, R0, R37, PT ;  /* 0x000000250000720c */ /* 0x000fe20003f04070 */
[----:B------:R-:W-:Y:S01]  /*12e50*/  IMAD.MOV.U32 R5, RZ, RZ, R11 ;  /* 0x000000ffff057224 */ /* 0x000fe200078e000b */
[----:B------:R-:W-:Y:S01]  /*12e60*/  @!P6 IADD3 R40, R40, -R0, RZ ;  /* 0x800000002828e210 */ /* 0x000fe20007ffe0ff */
[----:B-1----:R-:W-:Y:S01]  /*12e70*/  IMAD.MOV.U32 R9, RZ, RZ, R4 ;  /* 0x000000ffff097224 */ /* 0x002fe200078e0004 */
[----:B------:R-:W-:Y:S01]  /*12e80*/  ISETP.GT.U32.AND P6, PT, R0, R36, PT ;  /* 0x000000240000720c */ /* 0x000fe20003fc4070 */
[----:B------:R-:W-:-:S03]  /*12e90*/  IMAD.HI.U32 R41, R3, R5, RZ ;  /* 0x0000000503297227 */ /* 0x000fc600078e00ff */
[----:B------:R-:W-:Y:S01]  /*12ea0*/  @!P1 IADD3 R9, -R9, RZ, RZ ;  /* 0x000000ff09099210 */ /* 0x000fe20007ffe1ff */
[----:B------:R-:W-:Y:S01]  /*12eb0*/  VIADD R4, R6, 0x186 ;  /* 0x0000018606047836 */ /* 0x000fe20000000000 */
[C---:B------:R-:W-:Y:S01]  /*12ec0*/  ISETP.GT.U32.AND P1, PT, R0.reuse, R39, PT ;  /* 0x000000270000720c */ /* 0x040fe20003f24070 */
[----:B------:R-:W-:Y:S01]  /*12ed0*/  IMAD.MOV.U32 R12, RZ, RZ, R40 ;  /* 0x000000ffff0c7224 */ /* 0x000fe200078e0028 */
[----:B------:R-:W-:Y:S01]  /*12ee0*/  IADD3 R41, -R41, RZ, RZ ;  /* 0x000000ff29297210 */ /* 0x000fe20007ffe1ff */
[----:B------:R1:W-:Y:S01]  /*12ef0*/  STL [R1+0x2dc], R9 ;  /* 0x0002dc0901007387 */ /* 0x0003e20000100800 */
[--C-:B------:R-:W-:Y:S01]  /*12f00*/  @!P0 IMAD.IADD R37, R37, 0x1, -R0.reuse ;  /* 0x0000000125258824 */ /* 0x100fe200078e0a00 */
[----:B------:R-:W-:Y:S02]  /*12f10*/  ISETP.GE.AND P0, PT, R35, RZ, PT ;  /* 0x000000ff2300720c */ /* 0x000fe40003f06270 */
[----:B------:R-:W-:Y:S01]  /*12f20*/  IMAD R5, R0, R41, R5 ;  /* 0x0000002900057224 */ /* 0x000fe200078e0205 */
[----:B------:R-:W-:Y:S01]  /*12f30*/  IADD3 R35, R6, 0x187, RZ ;  /* 0x0000018706237810 */ /* 0x000fe20007ffe0ff */
[----:B------:R-:W-:Y:S01]  /*12f40*/  @!P6 IMAD.IADD R36, R36, 0x1, -R0 ;  /* 0x000000012424e824 */ /* 0x000fe200078e0a00 */
[----:B------:R-:W-:-:S02]  /*12f50*/  IABS R38, R4 ;  /* 0x0000000400267213 */ /* 0x000fc40000000000 */
[----:B------:R-:W-:Y:S01]  /*12f60*/  @!P3 IADD3 R12, -R12, RZ, RZ ;  /* 0x000000ff0c0cb210 */ /* 0x000fe20007ffe1ff */
[----:B-1----:R-:W-:Y:S01]  /*12f70*/  IMAD.MOV.U32 R9, RZ, RZ, R43 ;  /* 0x000000ffff097224 */ /* 0x002fe200078e002b */
[----:B------:R-:W-:Y:S01]  /*12f80*/  ISETP.GT.U32.AND P3, PT, R0, R5, PT ;  /* 0x000000050000720c */ /* 0x000fe20003f64070 */
[----:B------:R-:W-:Y:S01]  /*12f90*/  @!P1 IMAD.IADD R39, R39, 0x1, -R0 ;  /* 0x0000000127279824 */ /* 0x000fe200078e0a00 */
[----:B------:R-:W-:Y:S01]  /*12fa0*/  ISETP.GE.AND P1, PT, R42, RZ, PT ;  /* 0x000000ff2a00720c */ /* 0x000fe20003f26270 */
[----:B------:R-:W-:Y:S01]  /*12fb0*/  IMAD.MOV.U32 R11, RZ, RZ, R38 ;  /* 0x000000ffff0b7224 */ /* 0x000fe200078e0026 */
[----:B------:R-:W-:Y:S02]  /*12fc0*/  @!P5 IADD3 R9, -R9, RZ, RZ ;  /* 0x000000ff0909d210 */ /* 0x000fe40007ffe1ff */
[C---:B------:R-:W-:Y:S01]  /*12fd0*/  ISETP.GT.U32.AND P5, PT, R0.reuse, R39, PT ;  /* 0x000000270000720c */ /* 0x040fe20003fa4070 */
[----:B------:R-:W-:Y:S01]  /*12fe0*/  IMAD.HI.U32 R38, R3, R11, RZ ;  /* 0x0000000b03267227 */ /* 0x000fe200078e00ff */
[----:B------:R-:W-:Y:S01]  /*12ff0*/  IABS R42, R35 ;  /* 0x00000023002a7213 */ /* 0x000fe20000000000 */
[----:B------:R1:W-:Y:S01]  /*13000*/  STL [R1+0x2c8], R9 ;  /* 0x0002c80901007387 */ /* 0x0003e20000100800 */
[----:B------:R-:W-:Y:S01]  /*13010*/  ISETP.GT.U32.AND P6, PT, R0, R36, PT ;  /* 0x000000240000720c */ /* 0x000fe20003fc4070 */
[----:B------:R-:W-:Y:S01]  /*13020*/  IMAD.MOV R38, RZ, RZ, -R38 ;  /* 0x000000ffff267224 */ /* 0x000fe200078e0a26 */
[----:B------:R-:W-:Y:S01]  /*13030*/  IABS R41, R45 ;  /* 0x0000002d00297213 */ /* 0x000fe20000000000 */
[----:B------:R2:W-:Y:S01]  /*13040*/  STL [R1+0x2c4], R12 ;  /* 0x0002c40c01007387 */ /* 0x0005e20000100800 */
[----:B------:R-:W-:-:S02]  /*13050*/  @!P3 IMAD.IADD R5, R5, 0x1, -R0 ;  /* 0x000000010505b824 */ /* 0x000fc400078e0a00 */
[----:B------:R-:W-:Y:S01]  /*13060*/  IMAD R11, R0, R38, R11 ;  /* 0x00000026000b7224 */ /* 0x000fe200078e020b */
[----:B------:R-:W-:Y:S01]  /*13070*/  IADD3 R38, R6, 0x189, RZ ;  /* 0x0000018906267810 */ /* 0x000fe20007ffe0ff */
[----:B-1----:R-:W-:Y:S01]  /*13080*/  IMAD.MOV.U32 R9, RZ, RZ, R37 ;  /* 0x000000ffff097224 */ /* 0x002fe200078e0025 */
[----:B------:R-:W-:Y:S01]  /*13090*/  @!P5 IADD3 R39, R39, -R0, RZ ;  /* 0x800000002727d210 */ /* 0x000fe20007ffe0ff */
[----:B------:R-:W-:Y:S01]  /*130a0*/  IMAD.HI.U32 R37, R3, R42, RZ ;  /* 0x0000002a03257227 */ /* 0x000fe200078e00ff */
[C---:B------:R-:W-:Y:S02]  /*130b0*/  ISETP.GT.U32.AND P3, PT, R0.reuse, R5, PT ;  /* 0x000000050000720c */ /* 0x040fe40003f64070 */
[----:B------:R-:W-:Y:S01]  /*130c0*/  ISETP.GT.U32.AND P5, PT, R0, R11, PT ;  /* 0x0000000b0000720c */ /* 0x000fe20003fa4070 */
[----:B------:R-:W-:Y:S01]  /*130d0*/  @!P2 IMAD.MOV R9, RZ, RZ, -R9 ;  /* 0x000000ffff09a224 */ /* 0x000fe200078e0a09 */
[----:B------:R-:W-:Y:S01]  /*130e0*/  ISETP.GE.AND P2, PT, R4, RZ, PT ;  /* 0x000000ff0400720c */ /* 0x000fe20003f46270 */
[----:B------:R-:W-:Y:S01]  /*130f0*/  IMAD.MOV R4, RZ, RZ, -R37 ;  /* 0x000000ffff047224 */ /* 0x000fe200078e0a25 */
[----:B------:R-:W-:Y:S01]  /*13100*/  IABS R49, R38 ;  /* 0x0000002600317213 */ /* 0x000fe20000000000 */
[----:B--2---:R-:W-:Y:S01]  /*13110*/  IMAD.MOV.U32 R12, RZ, RZ, R39 ;  /* 0x000000ffff0c7224 */ /* 0x004fe200078e0027 */
[----:B------:R1:W-:Y:S01]  /*13120*/  STL [R1+0x2bc], R9 ;  /* 0x0002bc0901007387 */ /* 0x0003e20000100800 */
[----:B------:R-:W-:-:S02]  /*13130*/  IMAD R42, R0, R4, R42 ;  /* 0x00000004002a7224 */ /* 0x000fc400078e022a */
[--C-:B------:R-:W-:Y:S01]  /*13140*/  @!P6 IMAD.IADD R36, R36, 0x1, -R0.reuse ;  /* 0x000000012424e824 */ /* 0x100fe200078e0a00 */
[----:B------:R-:W-:Y:S01]  /*13150*/  ISETP.GE.AND P6, PT, R35, RZ, PT ;  /* 0x000000ff2300720c */ /* 0x000fe20003fc6270 */
[----:B------:R-:W-:Y:S01]  /*13160*/  VIADD R35, R6, 0x188 ;  /* 0x0000018806237836 */ /* 0x000fe20000000000 */
[----:B------:R-:W-:Y:S01]  /*13170*/  @!P4 IADD3 R12, -R12, RZ, RZ ;  /* 0x000000ff0c0cc210 */ /* 0x000fe20007ffe1ff */
[----:B------:R-:W-:Y:S01]  /*13180*/  @!P3 IMAD.IADD R5, R5, 0x1, -R0 ;  /* 0x000000010505b824 */ /* 0x000fe200078e0a00 */
[----:B------:R-:W-:Y:S01]  /*13190*/  ISETP.GT.U32.AND P4, PT, R0, R42, PT ;  /* 0x0000002a0000720c */ /* 0x000fe20003f84070 */
[----:B------:R-:W-:Y:S01]  /*131a0*/  VIADD R37, R6, 0x18a ;  /* 0x0000018a06257836 */ /* 0x000fe20000000000 */
[----:B------:R-:W-:Y:S01]  /*131b0*/  IABS R48, R35 ;  /* 0x0000002300307213 */ /* 0x000fe20000000000 */
[----:B-1----:R-:W-:Y:S01]  /*131c0*/  IMAD.MOV.U32 R9, RZ, RZ, R36 ;  /* 0x000000ffff097224 */ /* 0x002fe200078e0024 */
[----:B------:R-:W-:Y:S01]  /*131d0*/  @!P5 IADD3 R11, R11, -R0, RZ ;  /* 0x800000000b0bd210 */ /* 0x000fe20007ffe0ff */
[----:B------:R1:W-:Y:S01]  /*131e0*/  STL [R1+0x2b8], R12 ;  /* 0x0002b80c01007387 */ /* 0x0003e20000100800 */
[----:B------:R-:W-:Y:S01]  /*131f0*/  ISETP.GE.AND P3, PT, R38, RZ, PT ;  /* 0x000000ff2600720c */ /* 0x000fe20003f66270 */
[----:B------:R-:W-:Y:S01]  /*13200*/  IMAD.HI.U32 R39, R3, R48, RZ ;  /* 0x0000003003277227 */ /* 0x000fe200078e00ff */
[----:B------:R-:W-:-:S02]  /*13210*/  ISETP.GT.U32.AND P5, PT, R0, R11, PT ;  /* 0x0000000b0000720c */ /* 0x000fc40003fa4070 */
[----:B------:R-:W-:Y:S01]  /*13220*/  IABS R4, R37 ;  /* 0x0000002500047213 */ /* 0x000fe20000000000 */
[----:B------:R-:W-:Y:S01]  /*13230*/  IMAD.HI.U32 R36, R3, R49, RZ ;  /* 0x0000003103247227 */ /* 0x000fe200078e00ff */
[----:B------:R-:W-:-:S03]  /*13240*/  IADD3 R38, -R39, RZ, RZ ;  /* 0x000000ff27267210 */ /* 0x000fc60007ffe1ff */
[----:B------:R-:W-:Y:S02]  /*13250*/  @!P4 IMAD.IADD R42, R42, 0x1, -R0 ;  /* 0x000000012a2ac824 */ /* 0x000fe400078e0a00 */
[----:B-1----:R-:W-:Y:S02]  /*13260*/  IMAD.MOV.U32 R12, RZ, RZ, R5 ;  /* 0x000000ffff0c7224 */ /* 0x002fe400078e0005 */
[C---:B------:R-:W-:Y:S01]  /*13270*/  IMAD R48, R0.reuse, R38, R48 ;  /* 0x0000002600307224 */ /* 0x040fe200078e0230 */
[----:B------:R-:W-:Y:S01]  /*13280*/  ISETP.GT.U32.AND P4, PT, R0, R42, PT ;  /* 0x0000002a0000720c */ /* 0x000fe20003f84070 */
[----:B------:R-:W-:Y:S01]  /*13290*/  IMAD.MOV R36, RZ, RZ, -R36 ;  /* 0x000000ffff247224 */ /* 0x000fe200078e0a24 */
[----:B------:R-:W-:Y:S01]  /*132a0*/  @!P1 IADD3 R12, -R12, RZ, RZ ;  /* 0x000000ff0c0c9210 */ /* 0x000fe20007ffe1ff */
[----:B------:R-:W-:Y:S01]  /*132b0*/  @!P0 IMAD.MOV R9, RZ, RZ, -R9 ;  /* 0x000000ffff098224 */ /* 0x000fe200078e0a09 */
[C---:B------:R-:W-:Y:S01]  /*132c0*/  ISETP.GT.U32.AND P1, PT, R0.reuse, R48, PT ;  /* 0x000000300000720c */ /* 0x040fe20003f24070 */
[----:B------:R-:W-:Y:S01]  /*132d0*/  IMAD R49, R0, R36, R49 ;  /* 0x0000002400317224 */ /* 0x000fe200078e0231 */
[----:B------:R-:W-:Y:S01]  /*132e0*/  @!P5 IADD3 R11, R11, -R0, RZ ;  /* 0x800000000b0bd210 */ /* 0x000fe20007ffe0ff */
[C---:B------:R-:W-:Y:S01]  /*132f0*/  VIADD R5, R6.reuse, 0x18c ;  /* 0x0000018c06057836 */ /* 0x040fe20000000000 */
[----:B------:R1:W-:Y:S01]  /*13300*/  STL [R1+0x2b4], R9 ;  /* 0x0002b40901007387 */ /* 0x0003e20000100800 */
[----:B------:R-:W-:Y:S01]  /*13310*/  ISETP.GE.AND P0, PT, R35, RZ, PT ;  /* 0x000000ff2300720c */ /* 0x000fe20003f06270 */
[----:B------:R-:W-:Y:S01]  /*13320*/  IMAD.HI.U32 R35, R3, R4, RZ ;  /* 0x0000000403237227 */ /* 0x000fe200078e00ff */
[----:B------:R-:W-:Y:S01]  /*13330*/  IADD3 R38, R6, 0x18b, RZ ;  /* 0x0000018b06267810 */ /* 0x000fe20007ffe0ff */
[----:B------:R-:W-:Y:S01]  /*13340*/  STL [R1+0x2b0], R12 ;  /* 0x0002b00c01007387 */ /* 0x000fe20000100800 */
[----:B------:R-:W-:Y:S01]  /*13350*/  ISETP.GE.AND P5, PT, R37, RZ, PT ;  /* 0x000000ff2500720c */ /* 0x000fe20003fa6270 */
[----:B------:R-:W-:Y:S01]  /*13360*/  @!P4 IMAD.IADD R42, R42, 0x1, -R0 ;  /* 0x000000012a2ac824 */ /* 0x000fe200078e0a00 */
[----:B------:R-:W-:Y:S01]  /*13370*/  ISETP.GT.U32.AND P4, PT, R0, R49, PT ;  /* 0x000000310000720c */ /* 0x000fe20003f84070 */
[----:B------:R-:W-:-:S02]  /*13380*/  IMAD.MOV R35, RZ, RZ, -R35 ;  /* 0x000000ffff237224 */ /* 0x000fc400078e0a23 */
[----:B-1----:R-:W-:Y:S02]  /*13390*/  IMAD.MOV.U32 R9, RZ, RZ, R11 ;  /* 0x000000ffff097224 */ /* 0x002fe400078e000b */
[----:B------:R-:W-:Y:S02]  /*133a0*/  @!P1 IMAD.IADD R48, R48, 0x1, -R0 ;  /* 0x0000000130309824 */ /* 0x000fe400078e0a00 */
[C---:B------:R-:W-:Y:S01]  /*133b0*/  IMAD R4, R0.reuse, R35, R4 ;  /* 0x0000002300047224 */ /* 0x040fe200078e0204 */
[----:B------:R-:W-:Y:S01]  /*133c0*/  @!P2 IADD3 R9, -R9, RZ, RZ ;  /* 0x000000ff0909a210 */ /* 0x000fe20007ffe1ff */
[----:B------:R-:W-:Y:S01]  /*133d0*/  IMAD.HI.U32 R36, R3, R41, RZ ;  /* 0x0000002903247227 */ /* 0x000fe200078e00ff */
[----:B------:R-:W-:Y:S02]  /*133e0*/  ISETP.GT.U32.AND P1, PT, R0, R48, PT ;  /* 0x000000300000720c */ /* 0x000fe40003f24070 */
[----:B------:R-:W-:Y:S01]  /*133f0*/  ISETP.GE.AND P2, PT, R38, RZ, PT ;  /* 0x000000ff2600720c */ /* 0x000fe20003f46270 */
[----:B------:R1:W-:Y:S01]  /*13400*/  STL [R1+0x2a0], R9 ;  /* 0x0002a00901007387 */ /* 0x0003e20000100800 */
[----:B------:R-:W-:Y:S01]  /*13410*/  IABS R38, R38 ;  /* 0x0000002600267213 */ /* 0x000fe20000000000 */
[----:B------:R-:W-:Y:S01]  /*13420*/  VIADD R39, R6, 0x18e ;  /* 0x0000018e06277836 */ /* 0x000fe20000000000 */
[----:B------:R-:W-:Y:S01]  /*13430*/  @!P4 IADD3 R49, R49, -R0, RZ ;  /* 0x800000003131c210 */ /* 0x000fe20007ffe0ff */
[----:B------:R-:W-:Y:S01]  /*13440*/  IMAD.MOV R36, RZ, RZ, -R36 ;  /* 0x000000ffff247224 */ /* 0x000fe200078e0a24 */
[----:B------:R-:W-:Y:S01]  /*13450*/  IABS R35, R5 ;  /* 0x0000000500237213 */ /* 0x000fe20000000000 */
[----:B------:R-:W-:Y:S01]  /*13460*/  IMAD.HI.U32 R40, R3, R38, RZ ;  /* 0x0000002603287227 */ /* 0x000fe200078e00ff */
[----:B------:R-:W-:-:S02]  /*13470*/  ISETP.GT.U32.AND P4, PT, R0, R49, PT ;  /* 0x000000310000720c */ /* 0x000fc40003f84070 */
[----:B------:R-:W-:Y:S01]  /*13480*/  IABS R43, R39 ;  /* 0x00000027002b7213 */ /* 0x000fe20000000000 */
[----:B------:R-:W-:Y:S01]  /*13490*/  IMAD.HI.U32 R37, R3, R35, RZ ;  /* 0x0000002303257227 */ /* 0x000fe200078e00ff */
[----:B-1----:R-:W-:-:S03]  /*134a0*/  MOV R9, R42 ;  /* 0x0000002a00097202 */ /* 0x002fc60000000f00 */
[----:B------:R-:W-:Y:S01]  /*134b0*/  IMAD.MOV R40, RZ, RZ, -R40 ;  /* 0x000000ffff287224 */ /* 0x000fe200078e0a28 */
[----:B------:R-:W-:Y:S01]  /*134c0*/  @!P6 IADD3 R9, -R9, RZ, RZ ;  /* 0x000000ff0909e210 */ /* 0x000fe20007ffe1ff */
[----:B------:R-:W-:Y:S01]  /*134d0*/  @!P1 IMAD.IADD R48, R48, 0x1, -R0 ;  /* 0x0000000130309824 */ /* 0x000fe200078e0a00 */
[C---:B------:R-:W-:Y:S01]  /*134e0*/  ISETP.GT.U32.AND P6, PT, R0.reuse, R4, PT ;  /* 0x000000040000720c */ /* 0x040fe20003fc4070 */
[----:B------:R-:W-:Y:S01]  /*134f0*/  IMAD.MOV R37, RZ, RZ, -R37 ;  /* 0x000000ffff257224 */ /* 0x000fe200078e0a25 */
[----:B------:R-:W-:Y:S01]  /*13500*/  ISETP.GE.AND P1, PT, R5, RZ, PT ;  /* 0x000000ff0500720c */ /* 0x000fe20003f26270 */
[C---:B------:R-:W-:Y:S01]  /*13510*/  IMAD R5, R0.reuse, R40, R38 ;  /* 0x0000002800057224 */ /* 0x040fe200078e0226 */
[----:B------:R1:W-:Y:S01]  /*13520*/  STL [R1+0x29c], R9 ;  /* 0x00029c0901007387 */ /* 0x0003e20000100800 */
[----:B------:R-:W-:Y:S01]  /*13530*/  IMAD R35, R0, R37, R35 ;  /* 0x0000002500237224 */ /* 0x000fe200078e0223 */
[----:B------:R-:W-:Y:S01]  /*13540*/  IADD3 R38, R6, 0x192, RZ ;  /* 0x0000019206267810 */ /* 0x000fe20007ffe0ff */
[--C-:B------:R-:W-:Y:S01]  /*13550*/  @!P4 IMAD.IADD R49, R49, 0x1, -R0.reuse ;  /* 0x000000013131c824 */ /* 0x100fe200078e0a00 */
[----:B------:R-:W-:Y:S01]  /*13560*/  ISETP.GT.U32.AND P4, PT, R0, R5, PT ;  /* 0x000000050000720c */ /* 0x000fe20003f84070 */
[----:B------:R-:W-:Y:S01]  /*13570*/  VIADD R37, R6, 0x18f ;  /* 0x0000018f06257836 */ /* 0x000fe20000000000 */
[----:B------:R-:W-:Y:S01]  /*13580*/  IABS R42, R38 ;  /* 0x00000026002a7213 */ /* 0x000fe20000000000 */
[----:B------:R-:W-:Y:S01]  /*13590*/  IMAD R41, R0, R36, R41 ;  /* 0x0000002400297224 */ /* 0x000fe200078e0229 */
[----:B------:R-:W-:Y:S01]  /*135a0*/  IADD3 R36, R6, 0x190, RZ ;  /* 0x0000019006247810 */ /* 0x000fe20007ffe0ff */
[----:B------:R-:W-:Y:S01]  /*135b0*/  @!P6 IMAD.IADD R4, R4, 0x1, -R0 ;  /* 0x000000010404e824 */ /* 0x000fe200078e0a00 */
[----:B------:R-:W-:Y:S01]  /*135c0*/  ISETP.GT.U32.AND P6, PT, R0, R35, PT ;  /* 0x000000230000720c */ /* 0x000fe20003fc4070 */
[----:B------:R-:W-:Y:S01]  /*135d0*/  IMAD.HI.U32 R11, R3, R43, RZ ;  /* 0x0000002b030b7227 */ /* 0x000fe200078e00ff */
[----:B-1----:R-:W-:-:S02]  /*135e0*/  MOV R9, R48 ;  /* 0x0000003000097202 */ /* 0x002fc40000000f00 */
[----:B------:R-:W-:Y:S01]  /*135f0*/  IABS R40, R37 ;  /* 0x0000002500287213 */ /* 0x000fe20000000000 */
[----:B------:R-:W-:Y:S01]  /*13600*/  IMAD.MOV R11, RZ, RZ, -R11 ;  /* 0x000000ffff0b7224 */ /* 0x000fe200078e0a0b */
[----:B------:R-:W-:Y:S01]  /*13610*/  IABS R46, R36 ;  /* 0x00000024002e7213 */ /* 0x000fe20000000000 */
[--C-:B------:R-:W-:Y:S01]  /*13620*/  @!P4 IMAD.IADD R5, R5, 0x1, -R0.reuse ;  /* 0x000000010505c824 */ /* 0x100fe200078e0a00 */
[C---:B------:R-:W-:Y:S01]  /*13630*/  ISETP.GT.U32.AND P4, PT, R0.reuse, R4, PT ;  /* 0x000000040000720c */ /* 0x040fe20003f84070 */
[----:B------:R-:W-:Y:S02]  /*13640*/  @!P0 IMAD.MOV R9, RZ, RZ, -R9 ;  /* 0x000000ffff098224 */ /* 0x000fe400078e0a09 */
[----:B------:R-:W-:Y:S01]  /*13650*/  IMAD.HI.U32 R50, R3, R40, RZ ;  /* 0x0000002803327227 */ /* 0x000fe200078e00ff */
[----:B------:R-:W-:Y:S02]  /*13660*/  ISETP.GT.U32.AND P0, PT, R0, R5, PT ;  /* 0x000000050000720c */ /* 0x000fe40003f04070 */
[----:B------:R1:W-:Y:S01]  /*13670*/  STL [R1+0x294], R9 ;  /* 0x0002940901007387 */ /* 0x0003e20000100800 */
[----:B------:R-:W-:-:S02]  /*13680*/  @!P6 IMAD.IADD R35, R35, 0x1, -R0 ;  /* 0x000000012323e824 */ /* 0x000fc400078e0a00 */
[----:B------:R-:W-:-:S03]  /*13690*/  IMAD.HI.U32 R48, R3, R46, RZ ;  /* 0x0000002e03307227 */ /* 0x000fc600078e00ff */
[C---:B------:R-:W-:Y:S01]  /*136a0*/  ISETP.GT.U32.AND P6, PT, R0.reuse, R35, PT ;  /* 0x000000230000720c */ /* 0x040fe20003fc4070 */
[----:B------:R-:W-:Y:S02]  /*136b0*/  IMAD.MOV R50, RZ, RZ, -R50 ;  /* 0x000000ffff327224 */ /* 0x000fe400078e0a32 */
[C---:B------:R-:W-:Y:S01]  /*136c0*/  IMAD R43, R0.reuse, R11, R43 ;  /* 0x0000000b002b7224 */ /* 0x040fe200078e022b */
[----:B-1----:R-:W-:Y:S01]  /*136d0*/  MOV R9, R49 ;  /* 0x0000003100097202 */ /* 0x002fe20000000f00 */
[----:B------:R-:W-:Y:S02]  /*136e0*/  IMAD.MOV R48, RZ, RZ, -R48 ;  /* 0x000000ffff307224 */ /* 0x000fe400078e0a30 */
[----:B------:R-:W-:Y:S01]  /*136f0*/  IMAD R40, R0, R50, R40 ;  /* 0x0000003200287224 */ /* 0x000fe200078e0228 */
[----:B------:R-:W-:Y:S01]  /*13700*/  @!P3 IADD3 R9, -R9, RZ, RZ ;  /* 0x000000ff0909b210 */ /* 0x000fe20007ffe1ff */
[----:B------:R-:W-:Y:S01]  /*13710*/  @!P4 IMAD.IADD R4, R4, 0x1, -R0 ;  /* 0x000000010404c824 */ /* 0x000fe200078e0a00 */
[C---:B------:R-:W-:Y:S01]  /*13720*/  ISETP.GT.U32.AND P3, PT, R0.reuse, R41, PT ;  /* 0x000000290000720c */ /* 0x040fe20003f64070 */
[C---:B------:R-:W-:Y:S01]  /*13730*/  IMAD R46, R0.reuse, R48, R46 ;  /* 0x00000030002e7224 */ /* 0x040fe200078e022e */
[C---:B------:R-:W-:Y:S01]  /*13740*/  ISETP.GT.U32.AND P4, PT, R0.reuse, R43, PT ;  /* 0x0000002b0000720c */ /* 0x040fe20003f84070 */
[--C-:B------:R-:W-:Y:S01]  /*13750*/  @!P0 IMAD.IADD R5, R5, 0x1, -R0.reuse ;  /* 0x0000000105058824 */ /* 0x100fe200078e0a00 */
[C---:B------:R-:W-:Y:S01]  /*13760*/  ISETP.GT.U32.AND P0, PT, R0.reuse, R40, PT ;  /* 0x000000280000720c */ /* 0x040fe20003f04070 */
[----:B------:R-:W-:Y:S01]  /*13770*/  @!P6 IMAD.IADD R35, R35, 0x1, -R0 ;  /* 0x000000012323e824 */ /* 0x000fe200078e0a00 */
[----:B------:R-:W-:Y:S01]  /*13780*/  ISETP.GT.U32.AND P6, PT, R0, R46, PT ;  /* 0x0000002e0000720c */ /* 0x000fe20003fc4070 */
[----:B------:R-:W-:Y:S01]  /*13790*/  VIADD R11, R6, 0x191 ;  /* 0x00000191060b7836 */ /* 0x000fe20000000000 */
[----:B------:R1:W-:Y:S01]  /*137a0*/  STL [R1+0x28c], R9 ;  /* 0x00028c0901007387 */ /* 0x0003e20000100800 */
[----:B------:R-:W-:-:S02]  /*137b0*/  IMAD.MOV.U32 R12, RZ, RZ, R4 ;  /* 0x000000ffff0c7224 */ /* 0x000fc400078e0004 */
[----:B------:R-:W-:Y:S01]  /*137c0*/  IMAD.HI.U32 R50, R3, R42, RZ ;  /* 0x0000002a03327227 */ /* 0x000fe200078e00ff */
[----:B------:R-:W-:Y:S02]  /*137d0*/  IABS R47, R11 ;  /* 0x0000000b002f7213 */ /* 0x000fe40000000000 */
[----:B------:R-:W-:Y:S01]  /*137e0*/  @!P3 IADD3 R41, R41, -R0, RZ ;  /* 0x800000002929b210 */ /* 0x000fe20007ffe0ff */
[--C-:B------:R-:W-:Y:S01]  /*137f0*/  @!P4 IMAD.IADD R43, R43, 0x1, -R0.reuse ;  /* 0x000000012b2bc824 */ /* 0x100fe200078e0a00 */
[----:B------:R-:W-:Y:S01]  /*13800*/  ISETP.GE.AND P3, PT, R45, RZ, PT ;  /* 0x000000ff2d00720c */ /* 0x000fe20003f66270 */
[--C-:B------:R-:W-:Y:S01]  /*13810*/  @!P0 IMAD.IADD R40, R40, 0x1, -R0.reuse ;  /* 0x0000000128288824 */ /* 0x100fe200078e0a00 */
[----:B------:R-:W-:Y:S01]  /*13820*/  ISETP.GT.U32.AND P0, PT, R0, R41, PT ;  /* 0x000000290000720c */ /* 0x000fe20003f04070 */
[----:B------:R-:W-:Y:S01]  /*13830*/  @!P6 IMAD.IADD R46, R46, 0x1, -R0 ;  /* 0x000000012e2ee824 */ /* 0x000fe200078e0a00 */
[C---:B------:R-:W-:Y:S01]  /*13840*/  ISETP.GT.U32.AND P6, PT, R0.reuse, R43, PT ;  /* 0x0000002b0000720c */ /* 0x040fe20003fc4070 */
[----:B------:R-:W-:Y:S01]  /*13850*/  @!P5 IMAD.MOV R12, RZ, RZ, -R12 ;  /* 0x000000ffff0cd224 */ /* 0x000fe200078e0a0c */
[----:B-1----:R-:W-:Y:S01]  /*13860*/  MOV R9, R5 ;  /* 0x0000000500097202 */ /* 0x002fe20000000f00 */
[----:B------:R-:W-:Y:S01]  /*13870*/  IMAD.HI.U32 R49, R3, R47, RZ ;  /* 0x0000002f03317227 */ /* 0x000fe200078e00ff */
[----:B------:R-:W-:-:S02]  /*13880*/  ISETP.GT.U32.AND P5, PT, R0, R40, PT ;  /* 0x000000280000720c */ /* 0x000fc40003fa4070 */
[----:B------:R-:W-:Y:S01]  /*13890*/  @!P2 IADD3 R9, -R9, RZ, RZ ;  /* 0x000000ff0909a210 */ /* 0x000fe20007ffe1ff */
[----:B------:R-:W-:Y:S01]  /*138a0*/  IMAD.MOV R50, RZ, RZ, -R50 ;  /* 0x000000ffff327224 */ /* 0x000fe200078e0a32 */
[----:B------:R-:W-:Y:S01]  /*138b0*/  ISETP.GT.U32.AND P2, PT, R0, R46, PT ;  /* 0x0000002e0000720c */ /* 0x000fe20003f44070 */
[----:B------:R-:W-:Y:S01]  /*138c0*/  VIADD R45, R6, 0x193 ;  /* 0x00000193062d7836 */ /* 0x000fe20000000000 */
[----:B------:R-:W-:Y:S01]  /*138d0*/  IADD3 R49, -R49, RZ, RZ ;  /* 0x000000ff31317210 */ /* 0x000fe20007ffe1ff */
[C---:B------:R-:W-:Y:S01]  /*138e0*/  IMAD R42, R0.reuse, R50, R42 ;  /* 0x00000032002a7224 */ /* 0x040fe200078e022a */
[----:B------:R-:W-:Y:S01]  /*138f0*/  ISETP.GE.AND P4, PT, R39, RZ, PT ;  /* 0x000000ff2700720c */ /* 0x000fe20003f86270 */
[----:B------:R-:W-:Y:S01]  /*13900*/  IMAD.MOV.U32 R5, RZ, RZ, R35 ;  /* 0x000000ffff057224 */ /* 0x000fe200078e0023 */
[----:B------:R-:W-:Y:S01]  /*13910*/  @!P0 IADD3 R41, R41, -R0, RZ ;  /* 0x8000000029298210 */ /* 0x000fe20007ffe0ff */
[----:B------:R-:W-:Y:S01]  /*13920*/  IMAD R47, R0, R49, R47 ;  /* 0x00000031002f7224 */ /* 0x000fe200078e022f */
[----:B------:R-:W-:Y:S01]  /*13930*/  IADD3 R39, R6, 0x194, RZ ;  /* 0x0000019406277810 */ /* 0x000fe20007ffe0ff */
[----:B------:R1:W-:Y:S01]  /*13940*/  STL [R1+0x25c], R12 ;  /* 0x00025c0c01007387 */ /* 0x0003e20000100800 */
[----:B------:R-:W-:Y:S01]  /*13950*/  IABS R35, R45 ;  /* 0x0000002d00237213 */ /* 0x000fe20000000000 */
[--C-:B------:R-:W-:Y:S01]  /*13960*/  @!P6 IMAD.IADD R43, R43, 0x1, -R0.reuse ;  /* 0x000000012b2be824 */ /* 0x100fe200078e0a00 */
[----:B------:R-:W-:Y:S01]  /*13970*/  ISETP.GT.U32.AND P6, PT, R0, R42, PT ;  /* 0x0000002a0000720c */ /* 0x000fe20003fc4070 */
[----:B------:R-:W-:Y:S01]  /*13980*/  @!P1 IMAD.MOV R5, RZ, RZ, -R5 ;  /* 0x000000ffff059224 */ /* 0x000fe200078e0a05 */
[----:B------:R-:W-:Y:S01]  /*13990*/  IABS R4, R39 ;  /* 0x0000002700047213 */ /* 0x000fe20000000000 */
[----:B------:R-:W-:Y:S01]  /*139a0*/  @!P5 IMAD.IADD R40, R40, 0x1, -R0 ;  /* 0x000000012828d824 */ /* 0x000fe200078e0a00 */
[----:B------:R-:W-:Y:S01]  /*139b0*/  ISETP.GE.AND P0, PT, R37, RZ, PT ;  /* 0x000000ff2500720c */ /* 0x000fe20003f06270 */
[----:B------:R2:W-:Y:S01]  /*139c0*/  STL [R1+0x258], R9 ;  /* 0x0002580901007387 */ /* 0x0005e20000100800 */
[----:B------:R-:W-:Y:S01]  /*139d0*/  ISETP.GE.AND P5, PT, R36, RZ, PT ;  /* 0x000000ff2400720c */ /* 0x000fe20003fa6270 */
[----:B------:R-:W-:Y:S01]  /*139e0*/  IMAD.HI.U32 R36, R3, R35, RZ ;  /* 0x0000002303247227 */ /* 0x000fe200078e00ff */
[----:B-1----:R-:W-:Y:S01]  /*139f0*/  MOV R12, R41 ;  /* 0x00000029000c7202 */ /* 0x002fe20000000f00 */
[----:B------:R1:W-:Y:S01]  /*13a00*/  STL [R1+0x250], R5 ;  /* 0x0002500501007387 */ /* 0x0003e20000100800 */
[----:B------:R-:W-:-:S02]  /*13a10*/  ISETP.GT.U32.AND P1, PT, R0, R47, PT ;  /* 0x0000002f0000720c */ /* 0x000fc40003f24070 */
[-C--:B------:R-:W-:Y:S01]  /*13a20*/  @!P2 IADD3 R46, R46, -R0.reuse, RZ ;  /* 0x800000002e2ea210 */ /* 0x080fe20007ffe0ff */
[----:B------:R-:W-:Y:S01]  /*13a30*/  @!P3 IMAD.MOV R12, RZ, RZ, -R12 ;  /* 0x000000ffff0cb224 */ /* 0x000fe200078e0a0c */
[----:B------:R-:W-:Y:S01]  /*13a40*/  ISETP.GE.AND P2, PT, R11, RZ, PT ;  /* 0x000000ff0b00720c */ /* 0x000fe20003f46270 */
[----:B--2---:R-:W-:Y:S01]  /*13a50*/  IMAD.MOV.U32 R9, RZ, RZ, R43 ;  /* 0x000000ffff097224 */ /* 0x004fe200078e002b */
[----:B------:R-:W-:Y:S01]  /*13a60*/  @!P6 IADD3 R42, R42, -R0, RZ ;  /* 0x800000002a2ae210 */ /* 0x000fe20007ffe0ff */
[----:B------:R-:W-:Y:S01]  /*13a70*/  IMAD.MOV R11, RZ, RZ, -R36 ;  /* 0x000000ffff0b7224 */ /* 0x000fe200078e0a24 */
[----:B------:R2:W-:Y:S01]  /*13a80*/  STL [R1+0x240], R12 ;  /* 0x0002400c01007387 */ /* 0x0005e20000100800 */
[----:B-1----:R-:W-:Y:S01]  /*13a90*/  IMAD.HI.U32 R5, R3, R4, RZ ;  /* 0x0000000403057227 */ /* 0x002fe200078e00ff */
[----:B------:R-:W-:Y:S02]  /*13aa0*/  ISETP.GE.AND P6, PT, R45, RZ, PT ;  /* 0x000000ff2d00720c */ /* 0x000fe40003fc6270 */
[----:B------:R-:W-:Y:S01]  /*13ab0*/  IADD3 R37, R6, 0x198, RZ ;  /* 0x0000019806257810 */ /* 0x000fe20007ffe0ff */
[----:B------:R-:W-:Y:S01]  /*13ac0*/  @!P4 IMAD.MOV R9, RZ, RZ, -R9 ;  /* 0x000000ffff09c224 */ /* 0x000fe200078e0a09 */
[----:B------:R-:W-:Y:S01]  /*13ad0*/  ISETP.GT.U32.AND P4, PT, R0, R42, PT ;  /* 0x0000002a0000720c */ /* 0x000fe20003f84070 */
[----:B------:R-:W-:-:S02]  /*13ae0*/  IMAD.MOV R5, RZ, RZ, -R5 ;  /* 0x000000ffff057224 */ /* 0x000fc400078e0a05 */
[C---:B------:R-:W-:Y:S01]  /*13af0*/  IMAD R35, R0.reuse, R11, R35 ;  /* 0x0000000b00237224 */ /* 0x040fe200078e0223 */
[----:B--2---:R-:W-:Y:S01]  /*13b00*/  MOV R12, R40 ;  /* 0x00000028000c7202 */ /* 0x004fe20000000f00 */
[----:B------:R1:W-:Y:S01]  /*13b10*/  STL [R1+0x230], R9 ;  /* 0x0002300901007387 */ /* 0x0003e20000100800 */
[----:B------:R-:W-:Y:S01]  /*13b20*/  IMAD R4, R0, R5, R4 ;  /* 0x0000000500047224 */ /* 0x000fe200078e0204 */
[----:B------:R-:W-:Y:S01]  /*13b30*/  IADD3 R11, R6, 0x195, RZ ;  /* 0x00000195060b7810 */ /* 0x000fe20007ffe0ff */
[----:B------:R-:W-:Y:S01]  /*13b40*/  @!P1 IMAD.IADD R47, R47, 0x1, -R0 ;  /* 0x000000012f2f9824 */ /* 0x000fe200078e0a00 */
[----:B------:R-:W-:Y:S01]  /*13b50*/  ISETP.GE.AND P1, PT, R38, RZ, PT ;  /* 0x000000ff2600720c */ /* 0x000fe20003f26270 */
[----:B------:R-:W-:Y:S01]  /*13b60*/  @!P0 IMAD.MOV R12, RZ, RZ, -R12 ;  /* 0x000000ffff0c8224 */ /* 0x000fe200078e0a0c */
[----:B------:R-:W-:Y:S01]  /*13b70*/  ISETP.GT.U32.AND P0, PT, R0, R35, PT ;  /* 0x000000230000720c */ /* 0x000fe20003f04070 */
[----:B------:R-:W-:Y:S01]  /*13b80*/  VIADD R5, R6, 0x196 ;  /* 0x0000019606057836 */ /* 0x000fe20000000000 */
[----:B------:R-:W-:Y:S01]  /*13b90*/  ISETP.GT.U32.AND P3, PT, R0, R47, PT ;  /* 0x0000002f0000720c */ /* 0x000fe20003f64070 */
[----:B------:R-:W-:Y:S01]  /*13ba0*/  @!P4 IMAD.IADD R42, R42, 0x1, -R0 ;  /* 0x000000012a2ac824 */ /* 0x000fe200078e0a00 */
[----:B------:R-:W-:Y:S01]  /*13bb0*/  IABS R41, R11 ;  /* 0x0000000b00297213 */ /* 0x000fe20000000000 */
[----:B-1----:R-:W-:Y:S01]  /*13bc0*/  IMAD.MOV.U32 R9, RZ, RZ, R46 ;  /* 0x000000ffff097224 */ /* 0x002fe200078e002e */
[----:B------:R-:W-:Y:S01]  /*13bd0*/  IABS R36, R5 ;  /* 0x0000000500247213 */ /* 0x000fe20000000000 */
[----:B------:R-:W-:Y:S01]  /*13be0*/  STL [R1+0x220], R12 ;  /* 0x0002200c01007387 */ /* 0x000fe20000100800 */
[----:B------:R-:W-:Y:S01]  /*13bf0*/  ISETP.GE.AND P4, PT, R11, RZ, PT ;  /* 0x000000ff0b00720c */ /* 0x000fe20003f86270 */
[----:B------:R-:W-:Y:S01]  /*13c00*/  @!P5 IMAD.MOV R9, RZ, RZ, -R9 ;  /* 0x000000ffff09d224 */ /* 0x000fe200078e0a09 */
[----:B------:R-:W-:Y:S01]  /*13c10*/  ISETP.GT.U32.AND P5, PT, R0, R4, PT ;  /* 0x000000040000720c */ /* 0x000fe20003fa4070 */
[----:B------:R-:W-:-:S02]  /*13c20*/  IMAD.MOV.U32 R11, RZ, RZ, R36 ;  /* 0x000000ffff0b7224 */ /* 0x000fc400078e0024 */
[-C--:B------:R-:W-:Y:S01]  /*13c30*/  @!P0 IADD3 R35, R35, -R0.reuse, RZ ;  /* 0x8000000023238210 */ /* 0x080fe20007ffe0ff */
[----:B------:R-:W-:Y:S01]  /*13c40*/  IMAD.HI.U32 R36, R3, R41, RZ ;  /* 0x0000002903247227 */ /* 0x000fe200078e00ff */
[----:B------:R-:W-:Y:S01]  /*13c50*/  @!P3 IADD3 R47, R47, -R0, RZ ;  /* 0x800000002f2fb210 */ /* 0x000fe20007ffe0ff */
[----:B------:R1:W-:Y:S01]  /*13c60*/  STL [R1+0x218], R9 ;  /* 0x0002180901007387 */ /* 0x0003e20000100800 */
[----:B------:R-:W-:Y:S01]  /*13c70*/  ISETP.GE.AND P0, PT, R5, RZ, PT ;  /* 0x000000ff0500720c */ /* 0x000fe20003f06270 */
[----:B------:R-:W-:Y:S01]  /*13c80*/  IMAD.HI.U32 R5, R3, R11, RZ ;  /* 0x0000000b03057227 */ /* 0x000fe200078e00ff */
[----:B------:R-:W-:Y:S02]  /*13c90*/  IADD3 R36, -R36, RZ, RZ ;  /* 0x000000ff24247210 */ /* 0x000fe40007ffe1ff */
[----:B------:R-:W-:Y:S01]  /*13ca0*/  ISETP.GE.AND P3, PT, R39, RZ, PT ;  /* 0x000000ff2700720c */ /* 0x000fe20003f66270 */
[----:B------:R-:W-:Y:S01]  /*13cb0*/  IMAD.MOV R5, RZ, RZ, -R5 ;  /* 0x000000ffff057224 */ /* 0x000fe200078e0a05 */
[----:B------:R-:W-:Y:S01]  /*13cc0*/  IADD3 R39, R6, 0x199, RZ ;  /* 0x0000019906277810 */ /* 0x000fe20007ffe0ff */
[----:B------:R-:W-:Y:S01]  /*13cd0*/  @!P5 IMAD.IADD R4, R4, 0x1, -R0 ;  /* 0x000000010404d824 */ /* 0x000fe200078e0a00 */
[----:B------:R-:W-:Y:S01]  /*13ce0*/  ISETP.GT.U32.AND P5, PT, R0, R35, PT ;  /* 0x000000230000720c */ /* 0x000fe20003fa4070 */
[----:B-1----:R-:W-:Y:S01]  /*13cf0*/  IMAD.MOV.U32 R9, RZ, RZ, R47 ;  /* 0x000000ffff097224 */ /* 0x002fe200078e002f */
[----:B------:R-:W-:Y:S01]  /*13d00*/  IADD3 R47, R6, 0x19b, RZ ;  /* 0x0000019b062f7810 */ /* 0x000fe20007ffe0ff */
[----:B------:R-:W-:-:S02]  /*13d10*/  IMAD R41, R0, R36, R41 ;  /* 0x0000002400297224 */ /* 0x000fc400078e0229 */
[----:B------:R-:W-:Y:S01]  /*13d20*/  VIADD R40, R6, 0x197 ;  /* 0x0000019706287836 */ /* 0x000fe20000000000 */
[----:B------:R-:W-:Y:S01]  /*13d30*/  @!P2 IADD3 R9, -R9, RZ, RZ ;  /* 0x000000ff0909a210 */ /* 0x000fe20007ffe1ff */
[C---:B------:R-:W-:Y:S01]  /*13d40*/  IMAD R11, R0.reuse, R5, R11 ;  /* 0x00000005000b7224 */ /* 0x040fe200078e020b */
[----:B------:R-:W-:Y:S01]  /*13d50*/  ISETP.GT.U32.AND P2, PT, R0, R4, PT ;  /* 0x000000040000720c */ /* 0x000fe20003f44070 */
[----:B------:R-:W-:Y:S02]  /*13d60*/  VIADD R5, R6, 0x19a ;  /* 0x0000019a06057836 */ /* 0x000fe40000000000 */
[----:B------:R1:W-:Y:S02]  /*13d70*/  STL [R1+0x214], R9 ;  /* 0x0002140901007387 */ /* 0x0003e40000100800 */
[----:B------:R-:W-:Y:S01]  /*13d80*/  @!P5 IMAD.IADD R35, R35, 0x1, -R0 ;  /* 0x000000012323d824 */ /* 0x000fe200078e0a00 */
[----:B------:R-:W-:Y:S02]  /*13d90*/  ISETP.GT.U32.AND P5, PT, R0, R41, PT ;  /* 0x000000290000720c */ /* 0x000fe40003fa4070 */
[----:B------:R-:W-:Y:S01]  /*13da0*/  IABS R38, R5 ;  /* 0x0000000500267213 */ /* 0x000fe20000000000 */
[----:B------:R-:W-:-:S02]  /*13db0*/  IMAD.MOV.U32 R12, RZ, RZ, R35 ;  /* 0x000000ffff0c7224 */ /* 0x000fc400078e0023 */
[----:B-1----:R-:W-:Y:S01]  /*13dc0*/  IMAD.MOV.U32 R9, RZ, RZ, R42 ;  /* 0x000000ffff097224 */ /* 0x002fe200078e002a */
[----:B------:R-:W-:Y:S01]  /*13dd0*/  IADD3 R42, R6, 0x19c, RZ ;  /* 0x0000019c062a7810 */ /* 0x000fe20007ffe0ff */
[----:B------:R-:W-:Y:S01]  /*13de0*/  @!P6 IMAD.MOV R12, RZ, RZ, -R12 ;  /* 0x000000ffff0ce224 */ /* 0x000fe200078e0a0c */
[----:B------:R-:W-:Y:S01]  /*13df0*/  ISETP.GT.U32.AND P6, PT, R0, R11, PT ;  /* 0x0000000b0000720c */ /* 0x000fe20003fc4070 */
[----:B------:R-:W-:Y:S01]  /*13e00*/  @!P1 IMAD.MOV R9, RZ, RZ, -R9 ;  /* 0x000000ffff099224 */ /* 0x000fe200078e0a09 */
[----:B------:R-:W-:Y:S01]  /*13e10*/  ISETP.GE.AND P1, PT, R40, RZ, PT ;  /* 0x000000ff2800720c */ /* 0x000fe20003f26270 */
[--C-:B------:R-:W-:Y:S01]  /*13e20*/  @!P2 IMAD.IADD R4, R4, 0x1, -R0.reuse ;  /* 0x000000010404a824 */ /* 0x100fe200078e0a00 */
[----:B------:R-:W-:Y:S02]  /*13e30*/  IABS R40, R40 ;  /* 0x0000002800287213 */ /* 0x000fe40000000000 */
[----:B------:R-:W-:Y:S01]  /*13e40*/  @!P5 IADD3 R41, R41, -R0, RZ ;  /* 0x800000002929d210 */ /* 0x000fe20007ffe0ff */
[----:B------:R1:W-:Y:S01]  /*13e50*/  STL [R1+0x210], R9 ;  /* 0x0002100901007387 */ /* 0x0003e20000100800 */
[----:B------:R-:W-:Y:S01]  /*13e60*/  ISETP.GE.AND P2, PT, R37, RZ, PT ;  /* 0x000000ff2500720c */ /* 0x000fe20003f46270 */
[----:B------:R-:W-:Y:S01]  /*13e70*/  IMAD.HI.U32 R36, R3, R40, RZ ;  /* 0x0000002803247227 */ /* 0x000fe200078e00ff */
[----:B------:R-:W-:Y:S01]  /*13e80*/  ISETP.GT.U32.AND P5, PT, R0, R41, PT ;  /* 0x000000290000720c */ /* 0x000fe20003fa4070 */
[----:B------:R-:W-:Y:S01]  /*13e90*/  STL [R1+0x20c], R12 ;  /* 0x00020c0c01007387 */ /* 0x000fe20000100800 */
[----:B------:R-:W-:Y:S01]  /*13ea0*/  IABS R37, R37 ;  /* 0x0000002500257213 */ /* 0x000fe20000000000 */
[----:B------:R-:W-:Y:S01]  /*13eb0*/  @!P6 IMAD.IADD R11, R11, 0x1, -R0 ;  /* 0x000000010b0be824 */ /* 0x000fe200078e0a00 */
[----:B------:R-:W-:Y:S01]  /*13ec0*/  IADD3 R35, -R36, RZ, RZ ;  /* 0x000000ff24237210 */ /* 0x000fe20007ffe1ff */
[----:B------:R-:W-:-:S03]  /*13ed0*/  IMAD.HI.U32 R36, R3, R38, RZ ;  /* 0x0000002603247227 */ /* 0x000fc600078e00ff */
[C---:B------:R-:W-:Y:S01]  /*13ee0*/  ISETP.GT.U32.AND P6, PT, R0.reuse, R11, PT ;  /* 0x0000000b0000720c */ /* 0x040fe20003fc4070 */
[----:B-1----:R-:W-:Y:S02]  /*13ef0*/  IMAD.MOV.U32 R9, RZ, RZ, R4 ;  /* 0x000000ffff097224 */ /* 0x002fe400078e0004 */
[C---:B------:R-:W-:Y:S02]  /*13f00*/  IMAD R40, R0.reuse, R35, R40 ;  /* 0x0000002300287224 */ /* 0x040fe400078e0228 */
[----:B------:R-:W-:Y:S01]  /*13f10*/  @!P3 IMAD.MOV R9, RZ, RZ, -R9 ;  /* 0x000000ffff09b224 */ /* 0x000fe200078e0a09 */
[----:B------:R-:W-:Y:S01]  /*13f20*/  ISETP.GE.AND P3, PT, R39, RZ, PT ;  /* 0x000000ff2700720c */ /* 0x000fe20003f66270 */
[----:B------:R-:W-:Y:S01]  /*13f30*/  IMAD.HI.U32 R4, R3, R37, RZ ;  /* 0x0000002503047227 */ /* 0x000fe200078e00ff */
[----:B------:R-:W-:Y:S02]  /*13f40*/  IABS R39, R39 ;  /* 0x0000002700277213 */ /* 0x000fe40000000000 */
[----:B------:R1:W-:Y:S01]  /*13f50*/  STL [R1+0x200], R9 ;  /* 0x0002000901007387 */ /* 0x0003e20000100800 */
[----:B------:R-:W-:Y:S01]  /*13f60*/  @!P5 IMAD.IADD R41, R41, 0x1, -R0 ;  /* 0x000000012929d824 */ /* 0x000fe200078e0a00 */
[----:B------:R-:W-:Y:S01]  /*13f70*/  ISETP.GT.U32.AND P5, PT, R0, R40, PT ;  /* 0x000000280000720c */ /* 0x000fe20003fa4070 */
[----:B------:R-:W-:-:S04]  /*13f80*/  IMAD.HI.U32 R35, R3, R39, RZ ;  /* 0x0000002703237227 */ /* 0x000fc800078e00ff */
[----:B------:R-:W-:Y:S01]  /*13f90*/  IMAD.MOV R4, RZ, RZ, -R4 ;  /* 0x000000ffff047224 */ /* 0x000fe200078e0a04 */
[----:B------:R-:W-:Y:S01]  /*13fa0*/  IADD3 R35, -R35, RZ, RZ ;  /* 0x000000ff23237210 */ /* 0x000fe20007ffe1ff */
[----:B------:R-:W-:Y:S02]  /*13fb0*/  IMAD.MOV R36, RZ, RZ, -R36 ;  /* 0x000000ffff247224 */ /* 0x000fe400078e0a24 */
[----:B-1----:R-:W-:Y:S01]  /*13fc0*/  IMAD.MOV.U32 R9, RZ, RZ, R41 ;  /* 0x000000ffff097224 */ /* 0x002fe200078e0029 */
[----:B------:R-:W-:Y:S01]  /*13fd0*/  IABS R41, R42 ;  /* 0x0000002a00297213 */ /* 0x000fe20000000000 */
[C---:B------:R-:W-:Y:S01]  /*13fe0*/  IMAD R37, R0.reuse, R4, R37 ;  /* 0x0000000400257224 */ /* 0x040fe200078e0225 */
[----:B------:R-:W-:Y:S01]  /*13ff0*/  IABS R4, R47 ;  /* 0x0000002f00047213 */ /* 0x000fe20000000000 */
[C---:B------:R-:W-:Y:S01]  /*14000*/  IMAD R39, R0.reuse, R35, R39 ;  /* 0x0000002300277224 */ /* 0x040fe200078e0227 */
[----:B------:R-:W-:Y:S01]  /*14010*/  @!P4 IADD3 R9, -R9, RZ, RZ ;  /* 0x000000ff0909c210 */ /* 0x000fe20007ffe1ff */
[C---:B------:R-:W-:Y:S01]  /*14020*/  IMAD R38, R0.reuse, R36, R38 ;  /* 0x0000002400267224 */ /* 0x040fe200078e0226 */
[C---:B------:R-:W-:Y:S01]  /*14030*/  ISETP.GT.U32.AND P4, PT, R0.reuse, R37, PT ;  /* 0x000000250000720c */ /* 0x040fe20003f84070 */
[--C-:B------:R-:W-:Y:S01]  /*14040*/  @!P6 IMAD.IADD R11, R11, 0x1, -R0.reuse ;  /* 0x000000010b0be824 */ /* 0x100fe200078e0a00 */
[----:B------:R-:W-:Y:S01]  /*14050*/  ISETP.GT.U32.AND P6, PT, R0, R39, PT ;  /* 0x000000270000720c */ /* 0x000fe20003fc4070 */
[----:B------:R-:W-:Y:S01]  /*14060*/  @!P5 IMAD.IADD R40, R40, 0x1, -R0 ;  /* 0x000000012828d824 */ /* 0x000fe200078e0a00 */
[----:B------:R-:W-:Y:S01]  /*14070*/  ISETP.GT.U32.AND P5, PT, R0, R38, PT ;  /* 0x000000260000720c */ /* 0x000fe20003fa4070 */
[----:B------:R-:W-:Y:S01]  /*14080*/  IMAD.HI.U32 R35, R3, R4, RZ ;  /* 0x0000000403237227 */ /* 0x000fe200078e00ff */
[----:B------:R1:W-:Y:S03]  /*14090*/  STL [R1+0x1e0], R9 ;  /* 0x0001e00901007387 */ /* 0x0003e60000100800 */
[----:B------:R-:W-:-:S02]  /*140a0*/  IMAD.MOV R35, RZ, RZ, -R35 ;  /* 0x000000ffff237224 */ /* 0x000fc400078e0a23 */
[----:B------:R-:W-:Y:S02]  /*140b0*/  VIADD R36, R6, 0x19d ;  /* 0x0000019d06247836 */ /* 0x000fe40000000000 */
[--C-:B------:R-:W-:Y:S01]  /*140c0*/  @!P4 IMAD.IADD R37, R37, 0x1, -R0.reuse ;  /* 0x000000012525c824 */ /* 0x100fe200078e0a00 */
[C---:B------:R-:W-:Y:S01]  /*140d0*/  ISETP.GT.U32.AND P4, PT, R0.reuse, R40, PT ;  /* 0x000000280000720c */ /* 0x040fe20003f84070 */
[--C-:B------:R-:W-:Y:S01]  /*140e0*/  @!P6 IMAD.IADD R39, R39, 0x1, -R0.reuse ;  /* 0x000000012727e824 */ /* 0x100fe200078e0a00 */
[----:B-1----:R-:W-:Y:S01]  /*140f0*/  MOV R9, R11 ;  /* 0x0000000b00097202 */ /* 0x002fe20000000f00 */
[----:B------:R-:W-:Y:S01]  /*14100*/  IMAD.HI.U32 R11, R3, R41, RZ ;  /* 0x00000029030b7227 */ /* 0x000fe200078e00ff */
[----:B------:R-:W-:Y:S02]  /*14110*/  ISETP.GT.U32.AND P6, PT, R0, R37, PT ;  /* 0x000000250000720c */ /* 0x000fe40003fc4070 */
[----:B------:R-:W-:Y:S01]  /*14120*/  IABS R46, R36 ;  /* 0x00000024002e7213 */ /* 0x000fe20000000000 */
[----:B------:R-:W-:Y:S01]  /*14130*/  @!P5 IMAD.IADD R38, R38, 0x1, -R0 ;  /* 0x000000012626d824 */ /* 0x000fe200078e0a00 */
[C---:B------:R-:W-:Y:S01]  /*14140*/  ISETP.GT.U32.AND P5, PT, R0.reuse, R39, PT ;  /* 0x000000270000720c */ /* 0x040fe20003fa4070 */
[C---:B------:R-:W-:Y:S01]  /*14150*/  IMAD R4, R0.reuse, R35, R4 ;  /* 0x0000002300047224 */ /* 0x040fe200078e0204 */
[----:B------:R-:W-:Y:S01]  /*14160*/  IADD3 R11, -R11, RZ, RZ ;  /* 0x000000ff0b0b7210 */ /* 0x000fe20007ffe1ff */
[----:B------:R-:W-:Y:S01]  /*14170*/  @!P0 IMAD.MOV R9, RZ, RZ, -R9 ;  /* 0x000000ffff098224 */ /* 0x000fe200078e0a09 */
[----:B------:R-:W-:Y:S01]  /*14180*/  ISETP.GT.U32.AND P0, PT, R0, R38, PT ;  /* 0x000000260000720c */ /* 0x000fe20003f04070 */
[--C-:B------:R-:W-:Y:S01]  /*14190*/  @!P4 IMAD.IADD R40, R40, 0x1, -R0.reuse ;  /* 0x000000012828c824 */ /* 0x100fe200078e0a00 */
[C---:B------:R-:W-:Y:S01]  /*141a0*/  ISETP.GT.U32.AND P4, PT, R0.reuse, R4, PT ;  /* 0x000000040000720c */ /* 0x040fe20003f84070 */
[----:B------:R-:W-:Y:S01]  /*141b0*/  IMAD R41, R0, R11, R41 ;  /* 0x0000000b00297224 */ /* 0x000fe200078e0229 */
[C---:B------:R-:W-:Y:S01]  /*141c0*/  IADD3 R35, R6.reuse, 0x19e, RZ ;  /* 0x0000019e06237810 */ /* 0x040fe20007ffe0ff */
[----:B------:R-:W-:Y:S01]  /*141d0*/  @!P6 IMAD.IADD R37, R37, 0x1, -R0 ;  /* 0x000000012525e824 */ /* 0x000fe200078e0a00 */
[----:B------:R-:W-:Y:S01]  /*141e0*/  ISETP.GE.AND P6, PT, R5, RZ, PT ;  /* 0x000000ff0500720c */ /* 0x000fe20003fc6270 */
[----:B------:R-:W-:Y:S01]  /*141f0*/  IMAD.MOV.U32 R12, RZ, RZ, R40 ;  /* 0x000000ffff0c7224 */ /* 0x000fe200078e0028 */
[----:B------:R-:W-:Y:S01]  /*14200*/  IADD3 R5, R6, 0x19f, RZ ;  /* 0x0000019f06057810 */ /* 0x000fe20007ffe0ff */
[--C-:B------:R-:W-:Y:S01]  /*14210*/  @!P5 IMAD.IADD R39, R39, 0x1, -R0.reuse ;  /* 0x000000012727d824 */ /* 0x100fe200078e0a00 */
[----:B------:R-:W-:Y:S01]  /*14220*/  ISETP.GT.U32.AND P5, PT, R0, R41, PT ;  /* 0x000000290000720c */ /* 0x000fe20003fa4070 */
[----:B------:R-:W-:Y:S01]  /*14230*/  IMAD.HI.U32 R43, R3, R46, RZ ;  /* 0x0000002e032b7227 */ /* 0x000fe200078e00ff */
[----:B------:R-:W-:Y:S01]  /*14240*/  IABS R45, R35 ;  /* 0x00000023002d7213 */ /* 0x000fe20000000000 */
[----:B------:R1:W-:Y:S02]  /*14250*/  STL [R1+0x1dc], R9 ;  /* 0x0001dc0901007387 */ /* 0x0003e40000100800 */
[--C-:B------:R-:W-:Y:S01]  /*14260*/  @!P0 IMAD.IADD R38, R38, 0x1, -R0.reuse ;  /* 0x0000000126268824 */ /* 0x100fe200078e0a00 */
[----:B------:R-:W-:Y:S01]  /*14270*/  ISETP.GE.AND P0, PT, R47, RZ, PT ;  /* 0x000000ff2f00720c */ /* 0x000fe20003f06270 */
[----:B------:R-:W-:Y:S01]  /*14280*/  @!P4 IMAD.IADD R4, R4, 0x1, -R0 ;  /* 0x000000010404c824 */ /* 0x000fe200078e0a00 */
[----:B------:R-:W-:Y:S01]  /*14290*/  IABS R47, R5 ;  /* 0x00000005002f7213 */ /* 0x000fe20000000000 */
[----:B------:R-:W-:Y:S01]  /*142a0*/  IMAD.HI.U32 R11, R3, R45, RZ ;  /* 0x0000002d030b7227 */ /* 0x000fe200078e00ff */
[----:B------:R-:W-:-:S02]  /*142b0*/  ISETP.GE.AND P4, PT, R42, RZ, PT ;  /* 0x000000ff2a00720c */ /* 0x000fc40003f86270 */
[----:B------:R-:W-:Y:S01]  /*142c0*/  MOV R42, R47 ;  /* 0x0000002f002a7202 */ /* 0x000fe20000000f00 */
[----:B-1----:R-:W-:Y:S01]  /*142d0*/  IMAD.MOV.U32 R9, RZ, RZ, R37 ;  /* 0x000000ffff097224 */ /* 0x002fe200078e0025 */
[----:B------:R-:W-:Y:S01]  /*142e0*/  @!P5 IADD3 R41, R41, -R0, RZ ;  /* 0x800000002929d210 */ /* 0x000fe20007ffe0ff */
[----:B------:R-:W-:Y:S01]  /*142f0*/  @!P1 IMAD.MOV R12, RZ, RZ, -R12 ;  /* 0x000000ffff0c9224 */ /* 0x000fe200078e0a0c */
[----:B------:R-:W-:Y:S01]  /*14300*/  IADD3 R43, -R43, RZ, RZ ;  /* 0x000000ff2b2b7210 */ /* 0x000fe20007ffe1ff */
[----:B------:R-:W-:Y:S01]  /*14310*/  IMAD.HI.U32 R40, R3, R42, RZ ;  /* 0x0000002a03287227 */ /* 0x000fe200078e00ff */
[----:B------:R-:W-:Y:S02]  /*14320*/  ISETP.GT.U32.AND P5, PT, R0, R41, PT ;  /* 0x000000290000720c */ /* 0x000fe40003fa4070 */
[----:B------:R1:W-:Y:S01]  /*14330*/  STL [R1+0x1d8], R12 ;  /* 0x0001d80c01007387 */ /* 0x0003e20000100800 */
[----:B------:R-:W-:Y:S01]  /*14340*/  @!P2 IMAD.MOV R9, RZ, RZ, -R9 ;  /* 0x000000ffff09a224 */ /* 0x000fe200078e0a09 */
[----:B------:R-:W-:Y:S01]  /*14350*/  IADD3 R37, -R40, RZ, RZ ;  /* 0x000000ff28257210 */ /* 0x000fe20007ffe1ff */
[----:B------:R-:W-:Y:S01]  /*14360*/  IMAD.MOV R11, RZ, RZ, -R11 ;  /* 0x000000ffff0b7224 */ /* 0x000fe200078e0a0b */
[C---:B------:R-:W-:Y:S01]  /*14370*/  ISETP.GT.U32.AND P1, PT, R0.reuse, R4, PT ;  /* 0x000000040000720c */ /* 0x040fe20003f24070 */
[C---:B------:R-:W-:Y:S01]  /*14380*/  IMAD R46, R0.reuse, R43, R46 ;  /* 0x0000002b002e7224 */ /* 0x040fe200078e022e */
[----:B------:R2:W-:Y:S01]  /*14390*/  STL [R1+0x1cc], R9 ;  /* 0x0001cc0901007387 */ /* 0x0005e20000100800 */
[----:B------:R-:W-:-:S02]  /*143a0*/  IMAD R42, R0, R37, R42 ;  /* 0x00000025002a7224 */ /* 0x000fc400078e022a */
[C---:B------:R-:W-:Y:S01]  /*143b0*/  IMAD R45, R0.reuse, R11, R45 ;  /* 0x0000000b002d7224 */ /* 0x040fe200078e022d */
[C---:B------:R-:W-:Y:S01]  /*143c0*/  ISETP.GT.U32.AND P2, PT, R0.reuse, R46, PT ;  /* 0x0000002e0000720c */ /* 0x040fe20003f44070 */
[----:B------:R-:W-:Y:S01]  /*143d0*/  @!P5 IMAD.IADD R41, R41, 0x1, -R0 ;  /* 0x000000012929d824 */ /* 0x000fe200078e0a00 */
[----:B------:R-:W-:Y:S01]  /*143e0*/  ISETP.GT.U32.AND P5, PT, R0, R42, PT ;  /* 0x0000002a0000720c */ /* 0x000fe20003fa4070 */
[----:B-1----:R-:W-:Y:S02]  /*143f0*/  IMAD.MOV.U32 R12, RZ, RZ, R39 ;  /* 0x000000ffff0c7224 */ /* 0x002fe400078e0027 */
[----:B------:R-:W-:Y:S01]  /*14400*/  VIADD R11, R6, 0x1a0 ;  /* 0x000001a0060b7836 */ /* 0x000fe20000000000 */
[----:B--2---:R-:W-:Y:S01]  /*14410*/  MOV R9, R38 ;  /* 0x0000002600097202 */ /* 0x004fe20000000f00 */
[----:B------:R-:W-:Y:S01]  /*14420*/  @!P3 IMAD.MOV R12, RZ, RZ, -R12 ;  /* 0x000000ffff0cb224 */ /* 0x000fe200078e0a0c */
[----:B------:R-:W-:Y:S01]  /*14430*/  ISETP.GE.AND P3, PT, R36, RZ, PT ;  /* 0x000000ff2400720c */ /* 0x000fe20003f66270 */
[----:B------:R-:W-:Y:S01]  /*14440*/  VIADD R36, R6, 0x1a1 ;  /* 0x000001a106247836 */ /* 0x000fe20000000000 */
[----:B------:R-:W-:Y:S01]  /*14450*/  @!P1 IADD3 R4, R4, -R0, RZ ;  /* 0x8000000004049210 */ /* 0x000fe20007ffe0ff */
[----:B------:R-:W-:Y:S01]  /*14460*/  @!P6 IMAD.MOV R9, RZ, RZ, -R9 ;  /* 0x000000ffff09e224 */ /* 0x000fe200078e0a09 */
[----:B------:R-:W-:Y:S01]  /*14470*/  ISETP.GT.U32.AND P6, PT, R0, R45, PT ;  /* 0x0000002d0000720c */ /* 0x000fe20003fc4070 */
[----:B------:R-:W-:Y:S01]  /*14480*/  STL [R1+0x1c8], R12 ;  /* 0x0001c80c01007387 */ /* 0x000fe20000100800 */
[----:B------:R-:W-:Y:S01]  /*14490*/  ISETP.GE.AND P1, PT, R35, RZ, PT ;  /* 0x000000ff2300720c */ /* 0x000fe20003f26270 */
[----:B------:R-:W-:Y:S01]  /*144a0*/  @!P5 IMAD.IADD R42, R42, 0x1, -R0 ;  /* 0x000000012a2ad824 */ /* 0x000fe200078e0a00 */
[----:B------:R-:W-:Y:S01]  /*144b0*/  IABS R35, R36 ;  /* 0x0000002400237213 */ /* 0x000fe20000000000 */
[----:B------:R1:W-:Y:S01]  /*144c0*/  STL [R1+0x1a8], R9 ;  /* 0x0001a80901007387 */ /* 0x0003e20000100800 */
[----:B------:R-:W-:Y:S01]  /*144d0*/  IABS R39, R11 ;  /* 0x0000000b00277213 */ /* 0x000fe20000000000 */
[----:B------:R-:W-:Y:S01]  /*144e0*/  VIADD R37, R6, 0x1a2 ;  /* 0x000001a206257836 */ /* 0x000fe20000000000 */
[----:B------:R-:W-:Y:S01]  /*144f0*/  @!P2 IADD3 R46, R46, -R0, RZ ;  /* 0x800000002e2ea210 */ /* 0x000fe20007ffe0ff */
[----:B------:R-:W-:Y:S01]  /*14500*/  IMAD.HI.U32 R38, R3, R35, RZ ;  /* 0x0000002303267227 */ /* 0x000fe200078e00ff */
[----:B------:R-:W-:-:S02]  /*14510*/  ISETP.GT.U32.AND P5, PT, R0, R42, PT ;  /* 0x0000002a0000720c */ /* 0x000fc40003fa4070 */
[----:B------:R-:W-:Y:S01]  /*14520*/  ISETP.GE.AND P2, PT, R5, RZ, PT ;  /* 0x000000ff0500720c */ /* 0x000fe20003f46270 */
[----:B------:R-:W-:Y:S01]  /*14530*/  IMAD.HI.U32 R5, R3, R39, RZ ;  /* 0x0000002703057227 */ /* 0x000fe200078e00ff */
[----:B------:R-:W-:Y:S02]  /*14540*/  @!P6 IADD3 R45, R45, -R0, RZ ;  /* 0x800000002d2de210 */ /* 0x000fe40007ffe0ff */
[C---:B------:R-:W-:Y:S01]  /*14550*/  ISETP.GT.U32.AND P6, PT, R0.reuse, R46, PT ;  /* 0x0000002e0000720c */ /* 0x040fe20003fc4070 */
[----:B------:R-:W-:Y:S01]  /*14560*/  IMAD.MOV R38, RZ, RZ, -R38 ;  /* 0x000000ffff267224 */ /* 0x000fe200078e0a26 */
[----:B------:R-:W-:Y:S01]  /*14570*/  IABS R43, R37 ;  /* 0x00000025002b7213 */ /* 0x000fe20000000000 */
[----:B------:R-:W-:Y:S02]  /*14580*/  IMAD.MOV R5, RZ, RZ, -R5 ;  /* 0x000000ffff057224 */ /* 0x000fe400078e0a05 */
[C---:B------:R-:W-:Y:S02]  /*14590*/  IMAD R35, R0.reuse, R38, R35 ;  /* 0x0000002600237224 */ /* 0x040fe400078e0223 */
[----:B------:R-:W-:Y:S01]  /*145a0*/  IMAD R39, R0, R5, R39 ;  /* 0x0000000500277224 */ /* 0x000fe200078e0227 */
[-C--:B------:R-:W-:Y:S01]  /*145b0*/  @!P5 IADD3 R42, R42, -R0.reuse, RZ ;  /* 0x800000002a2ad210 */ /* 0x080fe20007ffe0ff */
[----:B-1----:R-:W-:Y:S01]  /*145c0*/  IMAD.MOV.U32 R9, RZ, RZ, R4 ;  /* 0x000000ffff097224 */ /* 0x002fe200078e0004 */
[----:B------:R-:W-:Y:S01]  /*145d0*/  ISETP.GT.U32.AND P5, PT, R0, R35, PT ;  /* 0x000000230000720c */ /* 0x000fe20003fa4070 */
[C---:B------:R-:W-:Y:S01]  /*145e0*/  VIADD R38, R6.reuse, 0x1a4 ;  /* 0x000001a406267836 */ /* 0x040fe20000000000 */
[----:B------:R-:W-:Y:S01]  /*145f0*/  IADD3 R4, R6, 0x1a3, RZ ;  /* 0x000001a306047810 */ /* 0x000fe20007ffe0ff */
[----:B------:R-:W-:Y:S01]  /*14600*/  @!P0 IMAD.MOV R9, RZ, RZ, -R9 ;  /* 0x000000ffff098224 */ /* 0x000fe200078e0a09 */
[----:B------:R-:W-:Y:S01]  /*14610*/  @!P6 IADD3 R46, R46, -R0, RZ ;  /* 0x800000002e2ee210 */ /* 0x000fe20007ffe0ff */
[----:B------:R-:W-:Y:S01]  /*14620*/  IMAD.MOV.U32 R12, RZ, RZ, R41 ;  /* 0x000000ffff0c7224 */ /* 0x000fe200078e0029 */
[C---:B------:R-:W-:Y:S01]  /*14630*/  ISETP.GT.U32.AND P6, PT, R0.reuse, R39, PT ;  /* 0x000000270000720c */ /* 0x040fe20003fc4070 */
[----:B------:R-:W-:Y:S01]  /*14640*/  IMAD.HI.U32 R47, R3, R43, RZ ;  /* 0x0000002b032f7227 */ /* 0x000fe200078e00ff */
[C---:B------:R-:W-:Y:S01]  /*14650*/  ISETP.GT.U32.AND P0, PT, R0.reuse, R45, PT ;  /* 0x0000002d0000720c */ /* 0x040fe20003f04070 */
[----:B------:R1:W-:Y:S01]  /*14660*/  STL [R1+0x19c], R9 ;  /* 0x00019c0901007387 */ /* 0x0003e20000100800 */
[----:B------:R-:W-:Y:S01]  /*14670*/  IABS R40, R38 ;  /* 0x0000002600287213 */ /* 0x000fe20000000000 */
[----:B------:R-:W-:Y:S01]  /*14680*/  @!P4 IMAD.MOV R12, RZ, RZ, -R12 ;  /* 0x000000ffff0cc224 */ /* 0x000fe200078e0a0c */
[----:B------:R-:W-:Y:S01]  /*14690*/  IABS R5, R4 ;  /* 0x0000000400057213 */ /* 0x000fe20000000000 */
[----:B------:R-:W-:Y:S01]  /*146a0*/  IMAD.MOV R47, RZ, RZ, -R47 ;  /* 0x000000ffff2f7224 */ /* 0x000fe200078e0a2f */
[----:B------:R-:W-:Y:S01]  /*146b0*/  @!P5 IADD3 R35, R35, -R0, RZ ;  /* 0x800000002323d210 */ /* 0x000fe20007ffe0ff */
[----:B------:R-:W-:Y:S01]  /*146c0*/  IMAD.HI.U32 R41, R3, R40, RZ ;  /* 0x0000002803297227 */ /* 0x000fe200078e00ff */
[----:B------:R2:W-:Y:S02]  /*146d0*/  STL [R1+0x198], R12 ;  /* 0x0001980c01007387 */ /* 0x0005e40000100800 */
[C---:B------:R-:W-:Y:S01]  /*146e0*/  ISETP.GT.U32.AND P5, PT, R0.reuse, R35, PT ;  /* 0x000000230000720c */ /* 0x040fe20003fa4070 */
[----:B-1----:R-:W-:Y:S01]  /*146f0*/  IMAD.MOV.U32 R9, RZ, RZ, R46 ;  /* 0x000000ffff097224 */ /* 0x002fe200078e002e */
[----:B------:R-:W-:Y:S01]  /*14700*/  @!P6 IADD3 R39, R39, -R0, RZ ;  /* 0x800000002727e210 */ /* 0x000fe20007ffe0ff */
[----:B------:R-:W-:Y:S01]  /*14710*/  @!P0 IMAD.IADD R45, R45, 0x1, -R0 ;  /* 0x000000012d2d8824 */ /* 0x000fe200078e0a00 */
[----:B------:R-:W-:Y:S01]  /*14720*/  ISETP.GE.AND P0, PT, R11, RZ, PT ;  /* 0x000000ff0b00720c */ /* 0x000fe20003f06270 */
[----:B------:R-:W-:Y:S01]  /*14730*/  @!P3 IMAD.MOV R9, RZ, RZ, -R9 ;  /* 0x000000ffff09b224 */ /* 0x000fe200078e0a09 */
[----:B------:R-:W-:Y:S01]  /*14740*/  ISETP.GT.U32.AND P4, PT, R0, R39, PT ;  /* 0x000000270000720c */ /* 0x000fe20003f84070 */
[----:B------:R-:W-:Y:S01]  /*14750*/  IMAD.HI.U32 R11, R3, R5, RZ ;  /* 0x00000005030b7227 */ /* 0x000fe200078e00ff */
[----:B------:R-:W-:-:S02]  /*14760*/  IADD3 R41, -R41, RZ, RZ ;  /* 0x000000ff29297210 */ /* 0x000fc40007ffe1ff */
[----:B------:R1:W-:Y:S01]  /*14770*/  STL [R1+0x184], R9 ;  /* 0x0001840901007387 */ /* 0x0003e20000100800 */
[----:B--2---:R-:W-:Y:S01]  /*14780*/  IMAD.MOV.U32 R12, RZ, RZ, R45 ;  /* 0x000000ffff0c7224 */ /* 0x004fe200078e002d */
[----:B------:R-:W-:Y:S01]  /*14790*/  ISETP.GE.AND P6, PT, R36, RZ, PT ;  /* 0x000000ff2400720c */ /* 0x000fe20003fc6270 */
[----:B------:R-:W-:Y:S02]  /*147a0*/  IMAD.MOV R11, RZ, RZ, -R11 ;  /* 0x000000ffff0b7224 */ /* 0x000fe400078e0a0b */
[C---:B------:R-:W-:Y:S02]  /*147b0*/  IMAD R40, R0.reuse, R41, R40 ;  /* 0x0000002900287224 */ /* 0x040fe400078e0228 */
[C---:B------:R-:W-:Y:S02]  /*147c0*/  IMAD R43, R0.reuse, R47, R43 ;  /* 0x0000002f002b7224 */ /* 0x040fe400078e022b */
[----:B------:R-:W-:Y:S01]  /*147d0*/  @!P1 IMAD.MOV R12, RZ, RZ, -R12 ;  /* 0x000000ffff0c9224 */ /* 0x000fe200078e0a0c */
[----:B-1----:R-:W-:Y:S01]  /*147e0*/  MOV R9, R42 ;  /* 0x0000002a00097202 */ /* 0x002fe20000000f00 */
[C---:B------:R-:W-:Y:S01]  /*147f0*/  IMAD R5, R0.reuse, R11, R5 ;  /* 0x0000000b00057224 */ /* 0x040fe200078e0205 */
[----:B------:R-:W-:Y:S01]  /*14800*/  @!P4 IADD3 R39, R39, -R0, RZ ;  /* 0x800000002727c210 */ /* 0x000fe20007ffe0ff */
[----:B------:R-:W-:Y:S01]  /*14810*/  @!P5 IMAD.IADD R35, R35, 0x1, -R0 ;  /* 0x000000012323d824 */ /* 0x000fe200078e0a00 */
[C---:B------:R-:W-:Y:S01]  /*14820*/  ISETP.GT.U32.AND P5, PT, R0.reuse, R40, PT ;  /* 0x000000280000720c */ /* 0x040fe20003fa4070 */
[----:B------:R-:W-:Y:S01]  /*14830*/  @!P2 IMAD.MOV R9, RZ, RZ, -R9 ;  /* 0x000000ffff09a224 */ /* 0x000fe200078e0a09 */
[C---:B------:R-:W-:Y:S01]  /*14840*/  ISETP.GT.U32.AND P3, PT, R0.reuse, R43, PT ;  /* 0x0000002b0000720c */ /* 0x040fe20003f64070 */
[----:B------:R-:W-:Y:S01]  /*14850*/  STL [R1+0x180], R12 ;  /* 0x0001800c01007387 */ /* 0x000fe20000100800 */
[----:B------:R-:W-:Y:S01]  /*14860*/  ISETP.GT.U32.AND P2, PT, R0, R5, PT ;  /* 0x000000050000720c */ /* 0x000fe20003f44070 */
[----:B------:R-:W-:Y:S01]  /*14870*/  VIADD R36, R6, 0x1a5 ;  /* 0x000001a506247836 */ /* 0x000fe20000000000 */
[----:B------:R-:W-:Y:S01]  /*14880*/  ISETP.GE.AND P4, PT, R4, RZ, PT ;  /* 0x000000ff0400720c */ /* 0x000fe20003f86270 */
[----:B------:R1:W-:Y:S01]  /*14890*/  STL [R1+0x17c], R9 ;  /* 0x00017c0901007387 */ /* 0x0003e20000100800 */
[C---:B------:R-:W-:Y:S01]  /*148a0*/  VIADD R4, R6.reuse, 0x1a6 ;  /* 0x000001a606047836 */ /* 0x040fe20000000000 */
[----:B------:R-:W-:Y:S01]  /*148b0*/  ISETP.GE.AND P1, PT, R37, RZ, PT ;  /* 0x000000ff2500720c */ /* 0x000fe20003f26270 */
[----:B------:R-:W-:Y:S01]  /*148c0*/  VIADD R46, R6, 0x1ba ;  /* 0x000001ba062e7836 */ /* 0x000fe20000000000 */
[----:B------:R-:W-:-:S02]  /*148d0*/  IABS R11, R36 ;  /* 0x00000024000b7213 */ /* 0x000fc40000000000 */
[----:B------:R-:W-:Y:S02]  /*148e0*/  IABS R41, R4 ;  /* 0x0000000400297213 */ /* 0x000fe40000000000 */
[-C--:B------:R-:W-:Y:S01]  /*148f0*/  @!P5 IADD3 R40, R40, -R0.reuse, RZ ;  /* 0x800000002828d210 */ /* 0x080fe20007ffe0ff */
[----:B------:R-:W-:Y:S01]  /*14900*/  IMAD.HI.U32 R37, R3, R11, RZ ;  /* 0x0000000b03257227 */ /* 0x000fe200078e00ff */
[----:B------:R-:W-:Y:S02]  /*14910*/  @!P3 IADD3 R43, R43, -R0, RZ ;  /* 0x800000002b2bb210 */ /* 0x000fe40007ffe0ff */
[C---:B------:R-:W-:Y:S01]  /*14920*/  ISETP.GT.U32.AND P5, PT, R0.reuse, R40, PT ;  /* 0x000000280000720c */ /* 0x040fe20003fa4070 */
[----:B-1----:R-:W-:Y:S01]  /*14930*/  IMAD.MOV.U32 R9, RZ, RZ, R39 ;  /* 0x000000ffff097224 */ /* 0x002fe200078e0027 */
[----:B------:R-:W-:Y:S01]  /*14940*/  IADD3 R37, -R37, RZ, RZ ;  /* 0x000000ff25257210 */ /* 0x000fe20007ffe1ff */
[----:B------:R-:W-:Y:S01]  /*14950*/  @!P2 IMAD.IADD R5, R5, 0x1, -R0 ;  /* 0x000000010505a824 */ /* 0x000fe200078e0a00 */
[----:B------:R-:W-:Y:S01]  /*14960*/  ISETP.GT.U32.AND P2, PT, R0, R43, PT ;  /* 0x0000002b0000720c */ /* 0x000fe20003f44070 */
[----:B------:R-:W-:Y:S01]  /*14970*/  @!P0 IMAD.MOV R9, RZ, RZ, -R9 ;  /* 0x000000ffff098224 */ /* 0x000fe200078e0a09 */
[----:B------:R-:W-:Y:S01]  /*14980*/  ISETP.GE.AND P3, PT, R38, RZ, PT ;  /* 0x000000ff2600720c */ /* 0x000fe20003f66270 */
[C---:B------:R-:W-:Y:S01]  /*14990*/  IMAD R11, R0.reuse, R37, R11 ;  /* 0x00000025000b7224 */ /* 0x040fe200078e020b */
[----:B------:R-:W-:Y:S01]  /*149a0*/  ISETP.GT.U32.AND P0, PT, R0, R5, PT ;  /* 0x000000050000720c */ /* 0x000fe20003f04070 */
[----:B------:R-:W-:Y:S01]  /*149b0*/  VIADD R38, R6, 0x1a7 ;  /* 0x000001a706267836 */ /* 0x000fe20000000000 */
[----:B------:R1:W-:Y:S01]  /*149c0*/  STL [R1+0x178], R9 ;  /* 0x0001780901007387 */ /* 0x0003e20000100800 */
[----:B------:R-:W-:-:S02]  /*149d0*/  IABS R47, R46 ;  /* 0x0000002e002f7213 */ /* 0x000fc40000000000 */
[----:B------:R-:W-:Y:S01]  /*149e0*/  @!P5 IMAD.IADD R40, R40, 0x1, -R0 ;  /* 0x000000012828d824 */ /* 0x000fe200078e0a00 */
[----:B------:R-:W-:Y:S02]  /*149f0*/  IABS R39, R38 ;  /* 0x0000002600277213 */ /* 0x000fe40000000000 */
[----:B------:R-:W-:-:S04]  /*14a00*/  IMAD.HI.U32 R50, R3, R47, RZ ;  /* 0x0000002f03327227 */ /* 0x000fc800078e00ff */
[----:B-1----:R-:W-:Y:S02]  /*14a10*/  IMAD.MOV.U32 R9, RZ, RZ, R35 ;  /* 0x000000ffff097224 */ /* 0x002fe400078e0023 */
[----:B------:R-:W-:-:S04]  /*14a20*/  IMAD.HI.U32 R35, R3, R41, RZ ;  /* 0x0000002903237227 */ /* 0x000fc800078e00ff */
[----:B------:R-:W-:Y:S01]  /*14a30*/  @!P6 IMAD.MOV R9, RZ, RZ, -R9 ;  /* 0x000000ffff09e224 */ /* 0x000fe200078e0a09 */
[----:B------:R-:W-:Y:S01]  /*14a40*/  IADD3 R35, -R35, RZ, RZ ;  /* 0x000000ff23237210 */ /* 0x000fe20007ffe1ff */
[--C-:B------:R-:W-:Y:S01]  /*14a50*/  @!P2 IMAD.IADD R43, R43, 0x1, -R0.reuse ;  /* 0x000000012b2ba824 */ /* 0x100fe200078e0a00 */
[C---:B------:R-:W-:Y:S01]  /*14a60*/  ISETP.GT.U32.AND P2, PT, R0.reuse, R11, PT ;  /* 0x0000000b0000720c */ /* 0x040fe20003f44070 */
[----:B------:R-:W-:Y:S01]  /*14a70*/  @!P0 IMAD.IADD R5, R5, 0x1, -R0 ;  /* 0x0000000105058824 */ /* 0x000fe200078e0a00 */
[----:B------:R1:W-:Y:S01]  /*14a80*/  STL [R1+0x174], R9 ;  /* 0x0001740901007387 */ /* 0x0003e20000100800 */
[----:B------:R-:W-:Y:S01]  /*14a90*/  IMAD R41, R0, R35, R41 ;  /* 0x0000002300297224 */ /* 0x000fe200078e0229 */
[----:B------:R-:W-:Y:S01]  /*14aa0*/  IADD3 R35, R6, 0x1a8, RZ ;  /* 0x000001a806237810 */ /* 0x000fe20007ffe0ff */
[----:B------:R-:W-:Y:S01]  /*14ab0*/  IMAD.HI.U32 R42, R3, R39, RZ ;  /* 0x00000027032a7227 */ /* 0x000fe200078e00ff */
[----:B------:R-:W-:Y:S02]  /*14ac0*/  ISETP.GE.AND P0, PT, R4, RZ, PT ;  /* 0x000000ff0400720c */ /* 0x000fe40003f06270 */
[----:B------:R-:W-:Y:S01]  /*14ad0*/  ISETP.GT.U32.AND P5, PT, R0, R41, PT ;  /* 0x000000290000720c */ /* 0x000fe20003fa4070 */
[----:B------:R-:W-:Y:S01]  /*14ae0*/  IMAD.MOV R42, RZ, RZ, -R42 ;  /* 0x000000ffff2a7224 */ /* 0x000fe200078e0a2a */
[----:B------:R-:W-:Y:S01]  /*14af0*/  IABS R4, R35 ;  /* 0x0000002300047213 */ /* 0x000fe20000000000 */
[----:B------:R-:W-:Y:S01]  /*14b00*/  IMAD.MOV.U32 R12, RZ, RZ, R5 ;  /* 0x000000ffff0c7224 */ /* 0x000fe200078e0005 */
[----:B-1----:R-:W-:Y:S01]  /*14b10*/  MOV R9, R43 ;  /* 0x0000002b00097202 */ /* 0x002fe20000000f00 */
[----:B------:R-:W-:Y:S01]  /*14b20*/  @!P2 IMAD.IADD R11, R11, 0x1, -R0 ;  /* 0x000000010b0ba824 */ /* 0x000fe200078e0a00 */
[----:B------:R-:W-:Y:S01]  /*14b30*/  ISETP.GE.AND P2, PT, R38, RZ, PT ;  /* 0x000000ff2600720c */ /* 0x000fe20003f46270 */
[----:B------:R-:W-:Y:S01]  /*14b40*/  IMAD.HI.U32 R38, R3, R4, RZ ;  /* 0x0000000403267227 */ /* 0x000fe200078e00ff */
[----:B------:R-:W-:-:S02]  /*14b50*/  @!P1 IADD3 R9, -R9, RZ, RZ ;  /* 0x000000ff09099210 */ /* 0x000fc40007ffe1ff */
[----:B------:R-:W-:Y:S01]  /*14b60*/  ISETP.GE.AND P6, PT, R36, RZ, PT ;  /* 0x000000ff2400720c */ /* 0x000fe20003fc6270 */
[C---:B------:R-:W-:Y:S01]  /*14b70*/  IMAD R39, R0.reuse, R42, R39 ;  /* 0x0000002a00277224 */ /* 0x040fe200078e0227 */
[----:B------:R-:W-:Y:S01]  /*14b80*/  ISETP.GT.U32.AND P1, PT, R0, R11, PT ;  /* 0x0000000b0000720c */ /* 0x000fe20003f24070 */
[----:B------:R-:W-:Y:S01]  /*14b90*/  @!P5 IMAD.IADD R41, R41, 0x1, -R0 ;  /* 0x000000012929d824 */ /* 0x000fe200078e0a00 */
[----:B------:R1:W-:Y:S01]  /*14ba0*/  STL [R1+0x170], R9 ;  /* 0x0001700901007387 */ /* 0x0003e20000100800 */
[----:B------:R-:W-:Y:S02]  /*14bb0*/  VIADD R36, R6, 0x1a9 ;  /* 0x000001a906247836 */ /* 0x000fe40000000000 */
[----:B------:R-:W-:Y:S01]  /*14bc0*/  @!P4 IMAD.MOV R12, RZ, RZ, -R12 ;  /* 0x000000ffff0cc224 */ /* 0x000fe200078e0a0c */
[----:B------:R-:W-:Y:S01]  /*14bd0*/  ISETP.GT.U32.AND P5, PT, R0, R41, PT ;  /* 0x000000290000720c */ /* 0x000fe20003fa4070 */
[----:B------:R-:W-:Y:S01]  /*14be0*/  VIADD R43, R6, 0x1ad ;  /* 0x000001ad062b7836 */ /* 0x000fe20000000000 */
[----:B------:R-:W-:Y:S01]  /*14bf0*/  ISETP.GT.U32.AND P4, PT, R0, R39, PT ;  /* 0x000000270000720c */ /* 0x000fe20003f84070 */
[----:B------:R-:W-:Y:S01]  /*14c00*/  IMAD.MOV R50, RZ, RZ, -R50 ;  /* 0x000000ffff327224 */ /* 0x000fe200078e0a32 */
[----:B------:R-:W-:Y:S01]  /*14c10*/  IABS R37, R36 ;  /* 0x0000002400257213 */ /* 0x000fe20000000000 */
[----:B------:R2:W-:Y:S01]  /*14c20*/  STL [R1+0x16c], R12 ;  /* 0x00016c0c01007387 */ /* 0x0005e20000100800 */
[----:B-1----:R-:W-:Y:S01]  /*14c30*/  MOV R9, R40 ;  /* 0x0000002800097202 */ /* 0x002fe20000000f00 */
[----:B------:R-:W-:Y:S01]  /*14c40*/  @!P1 IMAD.IADD R11, R11, 0x1, -R0 ;  /* 0x000000010b0b9824 */ /* 0x000fe200078e0a00 */
[----:B------:R-:W-:Y:S01]  /*14c50*/  ISETP.GE.AND P1, PT, R36, RZ, PT ;  /* 0x000000ff2400720c */ /* 0x000fe20003f26270 */
[----:B------:R-:W-:-:S04]  /*14c60*/  IMAD.HI.U32 R5, R3, R37, RZ ;  /* 0x0000002503057227 */ /* 0x000fc800078e00ff */
[----:B------:R-:W-:Y:S01]  /*14c70*/  @!P3 IMAD.MOV R9, RZ, RZ, -R9 ;  /* 0x000000ffff09b224 */ /* 0x000fe200078e0a09 */
[----:B------:R-:W-:Y:S01]  /*14c80*/  ISETP.GE.AND P3, PT, R35, RZ, PT ;  /* 0x000000ff2300720c */ /* 0x000fe20003f66270 */
[----:B------:R-:W-:Y:S01]  /*14c90*/  @!P5 IMAD.IADD R41, R41, 0x1, -R0 ;  /* 0x000000012929d824 */ /* 0x000fe200078e0a00 */
[----:B------:R-:W-:Y:S01]  /*14ca0*/  IADD3 R35, -R38, RZ, RZ ;  /* 0x000000ff26237210 */ /* 0x000fe20007ffe1ff */
[----:B------:R-:W-:Y:S01]  /*14cb0*/  IMAD.MOV R5, RZ, RZ, -R5 ;  /* 0x000000ffff057224 */ /* 0x000fe200078e0a05 */
[----:B------:R-:W-:Y:S01]  /*14cc0*/  @!P4 IADD3 R39, R39, -R0, RZ ;  /* 0x800000002727c210 */ /* 0x000fe20007ffe0ff */
[----:B--2---:R-:W-:Y:S01]  /*14cd0*/  IMAD.MOV.U32 R12, RZ, RZ, R11 ;  /* 0x000000ffff0c7224 */ /* 0x004fe200078e000b */
[----:B------:R1:W-:Y:S01]  /*14ce0*/  STL [R1+0x168], R9 ;  /* 0x0001680901007387 */ /* 0x0003e20000100800 */
[C---:B------:R-:W-:Y:S01]  /*14cf0*/  IMAD R4, R0.reuse, R35, R4 ;  /* 0x0000002300047224 */ /* 0x040fe200078e0204 */
[C---:B------:R-:W-:Y:S01]  /*14d00*/  ISETP.GT.U32.AND P4, PT, R0.reuse, R39, PT ;  /* 0x000000270000720c */ /* 0x040fe20003f84070 */
[----:B------:R-:W-:Y:S01]  /*14d10*/  IMAD R37, R0, R5, R37 ;  /* 0x0000000500257224 */ /* 0x000fe200078e0225 */
[----:B------:R-:W-:Y:S01]  /*14d20*/  IADD3 R38, R6, 0x1aa, RZ ;  /* 0x000001aa06267810 */ /* 0x000fe20007ffe0ff */
[----:B------:R-:W-:Y:S01]  /*14d30*/  @!P6 IMAD.MOV R12, RZ, RZ, -R12 ;  /* 0x000000ffff0ce224 */ /* 0x000fe200078e0a0c */
[----:B------:R-:W-:Y:S01]  /*14d40*/  ISETP.GT.U32.AND P5, PT, R0, R4, PT ;  /* 0x000000040000720c */ /* 0x000fe20003fa4070 */
[----:B------:R-:W-:Y:S01]  /*14d50*/  VIADD R35, R6, 0x1ab ;  /* 0x000001ab06237836 */ /* 0x000fe20000000000 */
[----:B------:R-:W-:Y:S01]  /*14d60*/  ISETP.GT.U32.AND P6, PT, R0, R37, PT ;  /* 0x000000250000720c */ /* 0x000fe20003fc4070 */
[----:B------:R-:W-:Y:S01]  /*14d70*/  VIADD R5, R6, 0x1ac ;  /* 0x000001ac06057836 */ /* 0x000fe20000000000 */
[----:B-1----:R-:W-:Y:S01]  /*14d80*/  MOV R9, R41 ;  /* 0x0000002900097202 */ /* 0x002fe20000000f00 */
[----:B------:R-:W-:Y:S01]  /*14d90*/  STL [R1+0x164], R12 ;  /* 0x0001640c01007387 */ /* 0x000fe20000100800 */
[----:B------:R-:W-:Y:S01]  /*14da0*/  IABS R36, R38 ;  /* 0x0000002600247213 */ /* 0x000fe20000000000 */
[----:B------:R-:W-:Y:S01]  /*14db0*/  IMAD R47, R0, R50, R47 ;  /* 0x00000032002f7224 */ /* 0x000fe200078e022f */
[----:B------:R-:W-:Y:S01]  /*14dc0*/  IABS R40, R35 ;  /* 0x0000002300287213 */ /* 0x000fe20000000000 */
[----:B------:R-:W-:Y:S01]  /*14dd0*/  @!P0 IMAD.MOV R9, RZ, RZ, -R9 ;  /* 0x000000ffff098224 */ /* 0x000fe200078e0a09 */
[----:B------:R-:W-:Y:S01]  /*14de0*/  IABS R11, R5 ;  /* 0x00000005000b7213 */ /* 0x000fe20000000000 */
[----:B------:R-:W-:Y:S01]  /*14df0*/  @!P4 IMAD.IADD R39, R39, 0x1, -R0 ;  /* 0x000000012727c824 */ /* 0x000fe200078e0a00 */
[----:B------:R-:W-:Y:S01]  /*14e00*/  ISETP.GE.AND P4, PT, R35, RZ, PT ;  /* 0x000000ff2300720c */ /* 0x000fe20003f86270 */
[----:B------:R-:W-:Y:S01]  /*14e10*/  IMAD.HI.U32 R41, R3, R36, RZ ;  /* 0x0000002403297227 */ /* 0x000fe200078e00ff */
[-C--:B------:R-:W-:Y:S01]  /*14e20*/  @!P5 IADD3 R4, R4, -R0.reuse, RZ ;  /* 0x800000000404d210 */ /* 0x080fe20007ffe0ff */
[----:B------:R1:W-:Y:S01]  /*14e30*/  STL [R1+0x160], R9 ;  /* 0x0001600901007387 */ /* 0x0003e20000100800 */
[----:B------:R-:W-:Y:S01]  /*14e40*/  @!P6 IADD3 R37, R37, -R0, RZ ;  /* 0x800000002525e210 */ /* 0x000fe20007ffe0ff */
[----:B------:R-:W-:Y:S01]  /*14e50*/  IMAD.HI.U32 R35, R3, R40, RZ ;  /* 0x0000002803237227 */ /* 0x000fe200078e00ff */
[----:B------:R-:W-:-:S02]  /*14e60*/  ISETP.GT.U32.AND P5, PT, R0, R4, PT ;  /* 0x000000040000720c */ /* 0x000fc40003fa4070 */
[----:B------:R-:W-:Y:S01]  /*14e70*/  ISETP.GT.U32.AND P6, PT, R0, R37, PT ;  /* 0x000000250000720c */ /* 0x000fe20003fc4070 */
[----:B------:R-:W-:Y:S01]  /*14e80*/  IMAD.MOV R41, RZ, RZ, -R41 ;  /* 0x000000ffff297224 */ /* 0x000fe200078e0a29 */
[----:B------:R-:W-:Y:S01]  /*14e90*/  ISETP.GE.AND P0, PT, R38, RZ, PT ;  /* 0x000000ff2600720c */ /* 0x000fe20003f06270 */
[----:B------:R-:W-:Y:S02]  /*14ea0*/  IMAD.MOV R35, RZ, RZ, -R35 ;  /* 0x000000ffff237224 */ /* 0x000fe400078e0a23 */
[----:B-1----:R-:W-:Y:S02]  /*14eb0*/  IMAD.MOV.U32 R9, RZ, RZ, R39 ;  /* 0x000000ffff097224 */ /* 0x002fe400078e0027 */
[----:B------:R-:W-:Y:S02]  /*14ec0*/  IMAD R36, R0, R41, R36 ;  /* 0x0000002900247224 */ /* 0x000fe400078e0224 */
[----:B------:R-:W-:Y:S01]  /*14ed0*/  @!P2 IMAD.MOV R9, RZ, RZ, -R9 ;  /* 0x000000ffff09a224 */ /* 0x000fe200078e0a09 */
[----:B------:R-:W-:Y:S01]  /*14ee0*/  ISETP.GE.AND P2, PT, R5, RZ, PT ;  /* 0x000000ff0500720c */ /* 0x000fe20003f46270 */
[----:B------:R-:W-:Y:S01]  /*14ef0*/  @!P5 IMAD.IADD R4, R4, 0x1, -R0 ;  /* 0x000000010404d824 */ /* 0x000fe200078e0a00 */
[C---:B------:R-:W-:Y:S01]  /*14f00*/  ISETP.GT.U32.AND P5, PT, R0.reuse, R36, PT ;  /* 0x000000240000720c */ /* 0x040fe20003fa4070 */
[----:B------:R-:W-:Y:S01]  /*14f10*/  IMAD R40, R0, R35, R40 ;  /* 0x0000002300287224 */ /* 0x000fe200078e0228 */
[----:B------:R1:W-:Y:S01]  /*14f20*/  STL [R1+0x15c], R9 ;  /* 0x00015c0901007387 */ /* 0x0003e20000100800 */
[----:B------:R-:W-:Y:S01]  /*14f30*/  IMAD.HI.U32 R38, R3, R11, RZ ;  /* 0x0000000b03267227 */ /* 0x000fe200078e00ff */
[----:B------:R-:W-:-:S02]  /*14f40*/  @!P6 IADD3 R37, R37, -R0, RZ ;  /* 0x800000002525e210 */ /* 0x000fc40007ffe0ff */
[----:B------:R-:W-:Y:S01]  /*14f50*/  ISETP.GE.AND P6, PT, R43, RZ, PT ;  /* 0x000000ff2b00720c */ /* 0x000fe20003fc6270 */
[----:B------:R-:W-:Y:S01]  /*14f60*/  VIADD R39, R6, 0x1ae ;  /* 0x000001ae06277836 */ /* 0x000fe20000000000 */
[----:B------:R-:W-:Y:S02]  /*14f70*/  IADD3 R38, -R38, RZ, RZ ;  /* 0x000000ff26267210 */ /* 0x000fe40007ffe1ff */
[----:B------:R-:W-:Y:S02]  /*14f80*/  IABS R43, R43 ;  /* 0x0000002b002b7213 */ /* 0x000fe40000000000 */
[----:B-1----:R-:W-:Y:S01]  /*14f90*/  MOV R9, R4 ;  /* 0x0000000400097202 */ /* 0x002fe20000000f00 */
[----:B------:R-:W-:Y:S01]  /*14fa0*/  IMAD R11, R0, R38, R11 ;  /* 0x00000026000b7224 */ /* 0x000fe200078e020b */
[----:B------:R-:W-:Y:S01]  /*14fb0*/  IABS R42, R39 ;  /* 0x00000027002a7213 */ /* 0x000fe20000000000 */
[----:B------:R-:W-:Y:S01]  /*14fc0*/  @!P5 IMAD.IADD R36, R36, 0x1, -R0 ;  /* 0x000000012424d824 */ /* 0x000fe200078e0a00 */
[----:B------:R-:W-:Y:S01]  /*14fd0*/  IADD3 R5, R6, 0x1af, RZ ;  /* 0x000001af06057810 */ /* 0x000fe20007ffe0ff */
[----:B------:R-:W-:Y:S01]  /*14fe0*/  @!P3 IMAD.MOV R9, RZ, RZ, -R9 ;  /* 0x000000ffff09b224 */ /* 0x000fe200078e0a09 */
[C---:B------:R-:W-:Y:S01]  /*14ff0*/  ISETP.GT.U32.AND P3, PT, R0.reuse, R40, PT ;  /* 0x000000280000720c */ /* 0x040fe20003f64070 */
[----:B------:R-:W-:Y:S01]  /*15000*/  IMAD.HI.U32 R45, R3, R43, RZ ;  /* 0x0000002b032d7227 */ /* 0x000fe200078e00ff */
[----:B------:R-:W-:-:S02]  /*15010*/  ISETP.GT.U32.AND P5, PT, R0, R36, PT ;  /* 0x000000240000720c */ /* 0x000fc40003fa4070 */
[----:B------:R1:W-:Y:S01]  /*15020*/  STL [R1+0x158], R9 ;  /* 0x0001580901007387 */ /* 0x0003e20000100800 */
[----:B------:R-:W-:Y:S01]  /*15030*/  IMAD.HI.U32 R41, R3, R42, RZ ;  /* 0x0000002a03297227 */ /* 0x000fe200078e00ff */
[----:B------:R-:W-:-:S03]  /*15040*/  IABS R35, R5 ;  /* 0x0000000500237213 */ /* 0x000fc60000000000 */
[----:B------:R-:W-:Y:S01]  /*15050*/  VIADD R38, R6, 0x1b0 ;  /* 0x000001b006267836 */ /* 0x000fe20000000000 */
[----:B------:R-:W-:Y:S01]  /*15060*/  IADD3 R41, -R41, RZ, RZ ;  /* 0x000000ff29297210 */ /* 0x000fe20007ffe1ff */
[----:B------:R-:W-:Y:S02]  /*15070*/  IMAD.MOV R45, RZ, RZ, -R45 ;  /* 0x000000ffff2d7224 */ /* 0x000fe400078e0a2d */
[--C-:B------:R-:W-:Y:S01]  /*15080*/  @!P3 IMAD.IADD R40, R40, 0x1, -R0.reuse ;  /* 0x000000012828b824 */ /* 0x100fe200078e0a00 */
[----:B-1----:R-:W-:Y:S01]  /*15090*/  MOV R9, R37 ;  /* 0x0000002500097202 */ /* 0x002fe20000000f00 */
[----:B------:R-:W-:Y:S01]  /*150a0*/  @!P5 IMAD.IADD R36, R36, 0x1, -R0 ;  /* 0x000000012424d824 */ /* 0x000fe200078e0a00 */
[----:B------:R-:W-:Y:S01]  /*150b0*/  ISETP.GE.AND P5, PT, R39, RZ, PT ;  /* 0x000000ff2700720c */ /* 0x000fe20003fa6270 */
[C---:B------:R-:W-:Y:S01]  /*150c0*/  IMAD R39, R0.reuse, R45, R43 ;  /* 0x0000002d00277224 */ /* 0x040fe200078e022b */
[C---:B------:R-:W-:Y:S01]  /*150d0*/  ISETP.GT.U32.AND P3, PT, R0.reuse, R40, PT ;  /* 0x000000280000720c */ /* 0x040fe20003f64070 */
[----:B------:R-:W-:Y:S01]  /*150e0*/  @!P1 IMAD.MOV R9, RZ, RZ, -R9 ;  /* 0x000000ffff099224 */ /* 0x000fe200078e0a09 */
[C---:B------:R-:W-:Y:S01]  /*150f0*/  ISETP.GT.U32.AND P1, PT, R0.reuse, R11, PT ;  /* 0x0000000b0000720c */ /* 0x040fe20003f24070 */
[----:B------:R-:W-:Y:S01]  /*15100*/  IMAD R42, R0, R41, R42 ;  /* 0x00000029002a7224 */ /* 0x000fe200078e022a */
[----:B------:R-:W-:Y:S01]  /*15110*/  IABS R4, R38 ;  /* 0x0000002600047213 */ /* 0x000fe20000000000 */
[----:B------:R-:W-:Y:S01]  /*15120*/  IMAD.MOV.U32 R12, RZ, RZ, R36 ;  /* 0x000000ffff0c7224 */ /* 0x000fe200078e0024 */
[----:B------:R1:W-:Y:S01]  /*15130*/  STL [R1+0x154], R9 ;  /* 0x0001540901007387 */ /* 0x0003e20000100800 */
[----:B------:R-:W-:Y:S01]  /*15140*/  IMAD.HI.U32 R37, R3, R35, RZ ;  /* 0x0000002303257227 */ /* 0x000fe200078e00ff */
[----:B------:R-:W-:-:S03]  /*15150*/  IADD3 R45, R6, 0x1bb, RZ ;  /* 0x000001bb062d7810 */ /* 0x000fc60007ffe0ff */
[----:B------:R-:W-:Y:S02]  /*15160*/  IMAD.HI.U32 R41, R3, R4, RZ ;  /* 0x0000000403297227 */ /* 0x000fe400078e00ff */
[----:B------:R-:W-:Y:S02]  /*15170*/  @!P3 IADD3 R40, R40, -R0, RZ ;  /* 0x800000002828b210 */ /* 0x000fe40007ffe0ff */
[----:B------:R-:W-:Y:S01]  /*15180*/  @!P1 IMAD.IADD R11, R11, 0x1, -R0 ;  /* 0x000000010b0b9824 */ /* 0x000fe200078e0a00 */
[C---:B------:R-:W-:Y:S01]  /*15190*/  ISETP.GT.U32.AND P3, PT, R0.reuse, R39, PT ;  /* 0x000000270000720c */ /* 0x040fe20003f64070 */
[----:B------:R-:W-:Y:S01]  /*151a0*/  @!P0 IMAD.MOV R12, RZ, RZ, -R12 ;  /* 0x000000ffff0c8224 */ /* 0x000fe200078e0a0c */
[----:B------:R-:W-:Y:S01]  /*151b0*/  IADD3 R36, -R41, RZ, RZ ;  /* 0x000000ff29247210 */ /* 0x000fe20007ffe1ff */
[----:B-1----:R-:W-:Y:S01]  /*151c0*/  IMAD.MOV.U32 R9, RZ, RZ, R40 ;  /* 0x000000ffff097224 */ /* 0x002fe200078e0028 */
[C---:B------:R-:W-:Y:S01]  /*151d0*/  ISETP.GT.U32.AND P1, PT, R0.reuse, R11, PT ;  /* 0x0000000b0000720c */ /* 0x040fe20003f24070 */
[----:B------:R-:W-:Y:S01]  /*151e0*/  IMAD.MOV R37, RZ, RZ, -R37 ;  /* 0x000000ffff257224 */ /* 0x000fe200078e0a25 */
[----:B------:R-:W-:Y:S01]  /*151f0*/  STL [R1+0x150], R12 ;  /* 0x0001500c01007387 */ /* 0x000fe20000100800 */
[----:B------:R-:W-:Y:S01]  /*15200*/  IMAD R4, R0, R36, R4 ;  /* 0x0000002400047224 */ /* 0x000fe200078e0204 */
[----:B------:R-:W-:-:S02]  /*15210*/  @!P4 IADD3 R9, -R9, RZ, RZ ;  /* 0x000000ff0909c210 */ /* 0x000fc40007ffe1ff */
[----:B------:R-:W-:Y:S02]  /*15220*/  ISETP.GT.U32.AND P0, PT, R0, R42, PT ;  /* 0x0000002a0000720c */ /* 0x000fe40003f04070 */
[----:B------:R-:W-:Y:S01]  /*15230*/  ISETP.GE.AND P4, PT, R5, RZ, PT ;  /* 0x000000ff0500720c */ /* 0x000fe20003f86270 */
[----:B------:R1:W-:Y:S01]  /*15240*/  STL [R1+0x14c], R9 ;  /* 0x00014c0901007387 */ /* 0x0003e20000100800 */
[--C-:B------:R-:W-:Y:S01]  /*15250*/  @!P3 IMAD.IADD R39, R39, 0x1, -R0.reuse ;  /* 0x000000012727b824 */ /* 0x100fe200078e0a00 */
[----:B------:R-:W-:Y:S01]  /*15260*/  IADD3 R36, R6, 0x1b2, RZ ;  /* 0x000001b206247810 */ /* 0x000fe20007ffe0ff */
[C---:B------:R-:W-:Y:S02]  /*15270*/  IMAD R5, R0.reuse, R37, R35 ;  /* 0x0000002500057224 */ /* 0x040fe400078e0223 */
[----:B------:R-:W-:Y:S01]  /*15280*/  @!P1 IMAD.IADD R11, R11, 0x1, -R0 ;  /* 0x000000010b0b9824 */ /* 0x000fe200078e0a00 */
[----:B------:R-:W-:Y:S01]  /*15290*/  ISETP.GT.U32.AND P3, PT, R0, R39, PT ;  /* 0x000000270000720c */ /* 0x000fe20003f64070 */
[----:B------:R-:W-:Y:S01]  /*152a0*/  VIADD R35, R6, 0x1b1 ;  /* 0x000001b106237836 */ /* 0x000fe20000000000 */
[----:B------:R-:W-:Y:S01]  /*152b0*/  ISETP.GT.U32.AND P1, PT, R0, R5, PT ;  /* 0x000000050000720c */ /* 0x000fe20003f24070 */
[----:B------:R-:W-:Y:S01]  /*152c0*/  VIADD R37, R6, 0x1b3 ;  /* 0x000001b306257836 */ /* 0x000fe20000000000 */
[----:B------:R-:W-:Y:S01]  /*152d0*/  @!P0 IADD3 R42, R42, -R0, RZ ;  /* 0x800000002a2a8210 */ /* 0x000fe20007ffe0ff */
[----:B-1----:R-:W-:Y:S01]  /*152e0*/  IMAD.MOV.U32 R9, RZ, RZ, R11 ;  /* 0x000000ffff097224 */ /* 0x002fe200078e000b */
[----:B------:R-:W-:-:S02]  /*152f0*/  IABS R41, R35 ;  /* 0x0000002300297213 */ /* 0x000fc40000000000 */
[----:B------:R-:W-:Y:S01]  /*15300*/  IABS R40, R36 ;  /* 0x0000002400287213 */ /* 0x000fe20000000000 */
[----:B------:R-:W-:Y:S01]  /*15310*/  @!P2 IMAD.MOV R9, RZ, RZ, -R9 ;  /* 0x000000ffff09a224 */ /* 0x000fe200078e0a09 */
[C---:B------:R-:W-:Y:S01]  /*15320*/  ISETP.GT.U32.AND P2, PT, R0.reuse, R4, PT ;  /* 0x000000040000720c */ /* 0x040fe20003f44070 */
[----:B------:R-:W-:Y:S01]  /*15330*/  IMAD.HI.U32 R43, R3, R41, RZ ;  /* 0x00000029032b7227 */ /* 0x000fe200078e00ff */
[----:B------:R-:W-:Y:S02]  /*15340*/  ISETP.GT.U32.AND P0, PT, R0, R42, PT ;  /* 0x0000002a0000720c */ /* 0x000fe40003f04070 */
[----:B------:R-:W-:Y:S01]  /*15350*/  IABS R11, R37 ;  /* 0x00000025000b7213 */ /* 0x000fe20000000000 */
[--C-:B------:R-:W-:Y:S01]  /*15360*/  @!P3 IMAD.IADD R39, R39, 0x1, -R0.reuse ;  /* 0x000000012727b824 */ /* 0x100fe200078e0a00 */
[----:B------:R-:W-:Y:S01]  /*15370*/  ISETP.GE.AND P3, PT, R38, RZ, PT ;  /* 0x000000ff2600720c */ /* 0x000fe20003f66270 */
[----:B------:R-:W-:Y:S01]  /*15380*/  IMAD.HI.U32 R38, R3, R40, RZ ;  /* 0x0000002803267227 */ /* 0x000fe200078e00ff */
[----:B------:R-:W-:Y:S01]  /*15390*/  IADD3 R43, -R43, RZ, RZ ;  /* 0x000000ff2b2b7210 */ /* 0x000fe20007ffe1ff */
[----:B------:R1:W-:Y:S02]  /*153a0*/  STL [R1+0x148], R9 ;  /* 0x0001480901007387 */ /* 0x0003e40000100800 */
[--C-:B------:R-:W-:Y:S01]  /*153b0*/  @!P1 IMAD.IADD R5, R5, 0x1, -R0.reuse ;  /* 0x0000000105059824 */ /* 0x100fe200078e0a00 */
[----:B------:R-:W-:Y:S01]  /*153c0*/  IADD3 R38, -R38, RZ, RZ ;  /* 0x000000ff26267210 */ /* 0x000fe20007ffe1ff */
[----:B------:R-:W-:-:S02]  /*153d0*/  @!P2 IMAD.IADD R4, R4, 0x1, -R0 ;  /* 0x000000010404a824 */ /* 0x000fc400078e0a00 */
[C---:B------:R-:W-:Y:S01]  /*153e0*/  IMAD R41, R0.reuse, R43, R41 ;  /* 0x0000002b00297224 */ /* 0x040fe200078e0229 */
[C---:B------:R-:W-:Y:S01]  /*153f0*/  ISETP.GT.U32.AND P1, PT, R0.reuse, R5, PT ;  /* 0x000000050000720c */ /* 0x040fe20003f24070 */
[C---:B------:R-:W-:Y:S01]  /*15400*/  IMAD R40, R0.reuse, R38, R40 ;  /* 0x0000002600287224 */ /* 0x040fe200078e0228 */
[----:B------:R-:W-:Y:S01]  /*15410*/  ISETP.GT.U32.AND P2, PT, R0, R4, PT ;  /* 0x000000040000720c */ /* 0x000fe20003f44070 */
[----:B------:R-:W-:Y:S01]  /*15420*/  IMAD.MOV.U32 R12, RZ, RZ, R39 ;  /* 0x000000ffff0c7224 */ /* 0x000fe200078e0027 */
[----:B------:R-:W-:Y:S01]  /*15430*/  @!P0 IADD3 R42, R42, -R0, RZ ;  /* 0x800000002a2a8210 */ /* 0x000fe20007ffe0ff */
[----:B------:R-:W-:Y:S01]  /*15440*/  IMAD.HI.U32 R39, R3, R11, RZ ;  /* 0x0000000b03277227 */ /* 0x000fe200078e00ff */
[----:B------:R-:W-:Y:S02]  /*15450*/  ISETP.GT.U32.AND P0, PT, R0, R41, PT ;  /* 0x000000290000720c */ /* 0x000fe40003f04070 */
[----:B-1----:R-:W-:Y:S01]  /*15460*/  MOV R9, R42 ;  /* 0x0000002a00097202 */ /* 0x002fe20000000f00 */
[----:B------:R-:W-:Y:S01]  /*15470*/  @!P6 IMAD.MOV R12, RZ, RZ, -R12 ;  /* 0x000000ffff0ce224 */ /* 0x000fe200078e0a0c */
[----:B------:R-:W-:Y:S01]  /*15480*/  ISETP.GE.AND P6, PT, R35, RZ, PT ;  /* 0x000000ff2300720c */ /* 0x000fe20003fc6270 */
[----:B------:R-:W-:-:S02]  /*15490*/  VIADD R35, R6, 0x1b4 ;  /* 0x000001b406237836 */ /* 0x000fc40000000000 */
[--C-:B------:R-:W-:Y:S01]  /*154a0*/  @!P1 IMAD.IADD R5, R5, 0x1, -R0.reuse ;  /* 0x0000000105059824 */ /* 0x100fe200078e0a00 */
[----:B------:R1:W-:Y:S01]  /*154b0*/  STL [R1+0x144], R12 ;  /* 0x0001440c01007387 */ /* 0x0003e20000100800 */
[--C-:B------:R-:W-:Y:S01]  /*154c0*/  @!P2 IMAD.IADD R4, R4, 0x1, -R0.reuse ;  /* 0x000000010404a824 */ /* 0x100fe200078e0a00 */
[C---:B------:R-:W-:Y:S01]  /*154d0*/  ISETP.GT.U32.AND P2, PT, R0.reuse, R40, PT ;  /* 0x000000280000720c */ /* 0x040fe20003f44070 */
[----:B------:R-:W-:Y:S01]  /*154e0*/  IMAD.MOV R39, RZ, RZ, -R39 ;  /* 0x000000ffff277224 */ /* 0x000fe200078e0a27 */
[----:B------:R-:W-:Y:S01]  /*154f0*/  IABS R43, R35 ;  /* 0x00000023002b7213 */ /* 0x000fe20000000000 */
[----:B------:R-:W-:Y:S01]  /*15500*/  @!P5 IMAD.MOV R9, RZ, RZ, -R9 ;  /* 0x000000ffff09d224 */ /* 0x000fe200078e0a09 */
[----:B------:R-:W-:Y:S01]  /*15510*/  @!P0 IADD3 R41, R41, -R0, RZ ;  /* 0x8000000029298210 */ /* 0x000fe20007ffe0ff */
[C---:B------:R-:W-:Y:S01]  /*15520*/  IMAD R11, R0.reuse, R39, R11 ;  /* 0x00000027000b7224 */ /* 0x040fe200078e020b */
[----:B------:R-:W-:Y:S01]  /*15530*/  ISETP.GE.AND P1, PT, R37, RZ, PT ;  /* 0x000000ff2500720c */ /* 0x000fe20003f26270 */
[----:B------:R-:W-:Y:S01]  /*15540*/  IMAD.HI.U32 R38, R3, R43, RZ ;  /* 0x0000002b03267227 */ /* 0x000fe200078e00ff */
[----:B-1----:R-:W-:Y:S01]  /*15550*/  MOV R12, R5 ;  /* 0x00000005000c7202 */ /* 0x002fe20000000f00 */
[----:B------:R1:W-:Y:S01]  /*15560*/  STL [R1+0x140], R9 ;  /* 0x0001400901007387 */ /* 0x0003e20000100800 */
[----:B------:R-:W-:Y:S01]  /*15570*/  ISETP.GT.U32.AND P0, PT, R0, R41, PT ;  /* 0x000000290000720c */ /* 0x000fe20003f04070 */
[----:B------:R-:W-:Y:S01]  /*15580*/  VIADD R5, R6, 0x1b5 ;  /* 0x000001b506057836 */ /* 0x000fe20000000000 */
[----:B------:R-:W-:Y:S01]  /*15590*/  @!P4 IADD3 R12, -R12, RZ, RZ ;  /* 0x000000ff0c0cc210 */ /* 0x000fe20007ffe1ff */
[----:B------:R-:W-:Y:S01]  /*155a0*/  @!P2 IMAD.IADD R40, R40, 0x1, -R0 ;  /* 0x000000012828a824 */ /* 0x000fe200078e0a00 */
[----:B------:R-:W-:Y:S01]  /*155b0*/  ISETP.GE.AND P4, PT, R35, RZ, PT ;  /* 0x000000ff2300720c */ /* 0x000fe20003f86270 */
[----:B------:R-:W-:Y:S01]  /*155c0*/  VIADD R37, R6, 0x1b7 ;  /* 0x000001b706257836 */ /* 0x000fe20000000000 */
[----:B------:R-:W-:Y:S01]  /*155d0*/  IABS R39, R5 ;  /* 0x0000000500277213 */ /* 0x000fe20000000000 */
[----:B------:R2:W-:Y:S01]  /*155e0*/  STL [R1+0x13c], R12 ;  /* 0x00013c0c01007387 */ /* 0x0005e20000100800 */
[----:B------:R-:W-:Y:S01]  /*155f0*/  ISETP.GT.U32.AND P2, PT, R0, R40, PT ;  /* 0x000000280000720c */ /* 0x000fe20003f44070 */
[----:B-1----:R-:W-:Y:S01]  /*15600*/  IMAD.MOV.U32 R9, RZ, RZ, R4 ;  /* 0x000000ffff097224 */ /* 0x002fe200078e0004 */
[----:B------:R-:W-:Y:S01]  /*15610*/  IADD3 R38, -R38, RZ, RZ ;  /* 0x000000ff26267210 */ /* 0x000fe20007ffe1ff */
[----:B------:R-:W-:Y:S01]  /*15620*/  IMAD.HI.U32 R35, R3, R39, RZ ;  /* 0x0000002703237227 */ /* 0x000fe200078e00ff */
[----:B------:R-:W-:-:S02]  /*15630*/  IADD3 R4, R6, 0x1b6, RZ ;  /* 0x000001b606047810 */ /* 0x000fc40007ffe0ff */
[----:B------:R-:W-:Y:S01]  /*15640*/  ISETP.GE.AND P5, PT, R36, RZ, PT ;  /* 0x000000ff2400720c */ /* 0x000fe20003fa6270 */
[----:B------:R-:W-:Y:S01]  /*15650*/  @!P0 IMAD.IADD R41, R41, 0x1, -R0 ;  /* 0x0000000129298824 */ /* 0x000fe200078e0a00 */
[C---:B------:R-:W-:Y:S01]  /*15660*/  ISETP.GT.U32.AND P0, PT, R0.reuse, R11, PT ;  /* 0x0000000b0000720c */ /* 0x040fe20003f04070 */
[----:B------:R-:W-:Y:S01]  /*15670*/  IMAD.MOV R35, RZ, RZ, -R35 ;  /* 0x000000ffff237224 */ /* 0x000fe200078e0a23 */
[----:B------:R-:W-:Y:S01]  /*15680*/  IABS R36, R4 ;  /* 0x0000000400247213 */ /* 0x000fe20000000000 */
[C---:B------:R-:W-:Y:S02]  /*15690*/  IMAD R43, R0.reuse, R38, R43 ;  /* 0x00000026002b7224 */ /* 0x040fe400078e022b */
[----:B------:R-:W-:Y:S01]  /*156a0*/  IMAD R39, R0, R35, R39 ;  /* 0x0000002300277224 */ /* 0x000fe200078e0227 */
[----:B------:R-:W-:Y:S01]  /*156b0*/  @!P2 IADD3 R40, R40, -R0, RZ ;  /* 0x800000002828a210 */ /* 0x000fe20007ffe0ff */
[----:B--2---:R-:W-:Y:S01]  /*156c0*/  IMAD.MOV.U32 R12, RZ, RZ, R41 ;  /* 0x000000ffff0c7224 */ /* 0x004fe200078e0029 */
[C---:B------:R-:W-:Y:S01]  /*156d0*/  ISETP.GT.U32.AND P2, PT, R0.reuse, R43, PT ;  /* 0x0000002b0000720c */ /* 0x040fe20003f44070 */
[----:B------:R-:W-:Y:S01]  /*156e0*/  @!P3 IMAD.MOV R9, RZ, RZ, -R9 ;  /* 0x000000ffff09b224 */ /* 0x000fe200078e0a09 */
[----:B------:R-:W-:Y:S01]  /*156f0*/  ISETP.GE.AND P3, PT, R5, RZ, PT ;  /* 0x000000ff0500720c */ /* 0x000fe20003f66270 */
[----:B------:R-:W-:Y:S01]  /*15700*/  @!P6 IMAD.MOV R12, RZ, RZ, -R12 ;  /* 0x000000ffff0ce224 */ /* 0x000fe200078e0a0c */
[C---:B------:R-:W-:Y:S01]  /*15710*/  ISETP.GT.U32.AND P6, PT, R0.reuse, R39, PT ;  /* 0x000000270000720c */ /* 0x040fe20003fc4070 */
[----:B------:R-:W-:Y:S01]  /*15720*/  @!P0 IMAD.IADD R11, R11, 0x1, -R0 ;  /* 0x000000010b0b8824 */ /* 0x000fe200078e0a00 */
[----:B------:R-:W-:Y:S01]  /*15730*/  IABS R5, R37 ;  /* 0x0000002500057213 */ /* 0x000fe20000000000 */
[C---:B------:R-:W-:Y:S01]  /*15740*/  IMAD.HI.U32 R38, R3.reuse, R36, RZ ;  /* 0x0000002403267227 */ /* 0x040fe200078e00ff */
[----:B------:R1:W-:Y:S02]  /*15750*/  STL [R1+0x138], R9 ;  /* 0x0001380901007387 */ /* 0x0003e40000100800 */
[----:B------:R-:W-:Y:S01]  /*15760*/  ISETP.GT.U32.AND P0, PT, R0, R11, PT ;  /* 0x0000000b0000720c */ /* 0x000fe20003f04070 */
[----:B------:R-:W-:Y:S01]  /*15770*/  IMAD.HI.U32 R35, R3, R5, RZ ;  /* 0x0000000503237227 */ /* 0x000fe200078e00ff */
[----:B------:R-:W-:Y:S01]  /*15780*/  STL [R1+0x134], R12 ;  /* 0x0001340c01007387 */ /* 0x000fe20000100800 */
[----:B------:R-:W-:-:S02]  /*15790*/  @!P2 IADD3 R43, R43, -R0, RZ ;  /* 0x800000002b2ba210 */ /* 0x000fc40007ffe0ff */
[----:B------:R-:W-:Y:S02]  /*157a0*/  IMAD.MOV R38, RZ, RZ, -R38 ;  /* 0x000000ffff267224 */ /* 0x000fe400078e0a26 */
[--C-:B------:R-:W-:Y:S01]  /*157b0*/  @!P6 IMAD.IADD R39, R39, 0x1, -R0.reuse ;  /* 0x000000012727e824 */ /* 0x100fe200078e0a00 */
[----:B------:R-:W-:Y:S01]  /*157c0*/  ISETP.GT.U32.AND P2, PT, R0, R43, PT ;  /* 0x0000002b0000720c */ /* 0x000fe20003f44070 */
[C---:B------:R-:W-:Y:S01]  /*157d0*/  VIADD R42, R6.reuse, 0x1b8 ;  /* 0x000001b8062a7836 */ /* 0x040fe20000000000 */
[----:B-1----:R-:W-:Y:S01]  /*157e0*/  MOV R9, R40 ;  /* 0x0000002800097202 */ /* 0x002fe20000000f00 */
[----:B------:R-:W-:Y:S01]  /*157f0*/  VIADD R40, R6, 0x1b9 ;  /* 0x000001b906287836 */ /* 0x000fe20000000000 */
[----:B------:R-:W-:Y:S01]  /*15800*/  ISETP.GT.U32.AND P6, PT, R0, R39, PT ;  /* 0x000000270000720c */ /* 0x000fe20003fc4070 */
[----:B------:R-:W-:Y:S01]  /*15810*/  IMAD.MOV R35, RZ, RZ, -R35 ;  /* 0x000000ffff237224 */ /* 0x000fe200078e0a23 */
[----:B------:R-:W-:Y:S01]  /*15820*/  @!P5 IADD3 R9, -R9, RZ, RZ ;  /* 0x000000ff0909d210 */ /* 0x000fe20007ffe1ff */
[----:B------:R-:W-:Y:S01]  /*15830*/  @!P0 IMAD.IADD R11, R11, 0x1, -R0 ;  /* 0x000000010b0b8824 */ /* 0x000fe200078e0a00 */
[----:B------:R-:W-:Y:S01]  /*15840*/  ISETP.GE.AND P5, PT, R4, RZ, PT ;  /* 0x000000ff0400720c */ /* 0x000fe20003fa6270 */
[C---:B------:R-:W-:Y:S01]  /*15850*/  IMAD R4, R0.reuse, R38, R36 ;  /* 0x0000002600047224 */ /* 0x040fe200078e0224 */
[----:B------:R-:W-:Y:S01]  /*15860*/  IABS R36, R42 ;  /* 0x0000002a00247213 */ /* 0x000fe20000000000 */
[C---:B------:R-:W-:Y:S01]  /*15870*/  IMAD R5, R0.reuse, R35, R5 ;  /* 0x0000002300057224 */ /* 0x040fe200078e0205 */
[----:B------:R-:W-:Y:S01]  /*15880*/  IABS R49, R40 ;  /* 0x0000002800317213 */ /* 0x000fe20000000000 */
[----:B------:R1:W-:Y:S01]  /*15890*/  STL [R1+0x130], R9 ;  /* 0x0001300901007387 */ /* 0x0003e20000100800 */
[----:B------:R-:W-:Y:S01]  /*158a0*/  @!P2 IADD3 R43, R43, -R0, RZ ;  /* 0x800000002b2ba210 */ /* 0x000fe20007ffe0ff */
[----:B------:R-:W-:Y:S01]  /*158b0*/  IMAD.HI.U32 R41, R3, R36, RZ ;  /* 0x0000002403297227 */ /* 0x000fe200078e00ff */
[----:B------:R-:W-:-:S02]  /*158c0*/  ISETP.GT.U32.AND P2, PT, R0, R4, PT ;  /* 0x000000040000720c */ /* 0x000fc40003f44070 */
[----:B------:R-:W-:Y:S01]  /*158d0*/  IABS R38, R45 ;  /* 0x0000002d00267213 */ /* 0x000fe20000000000 */
[----:B------:R-:W-:Y:S01]  /*158e0*/  IMAD.HI.U32 R48, R3, R49, RZ ;  /* 0x0000003103307227 */ /* 0x000fe200078e00ff */
[----:B------:R-:W-:-:S03]  /*158f0*/  ISETP.GE.AND P0, PT, R37, RZ, PT ;  /* 0x000000ff2500720c */ /* 0x000fc60003f06270 */
[----:B------:R-:W-:Y:S01]  /*15900*/  @!P6 IMAD.IADD R39, R39, 0x1, -R0 ;  /* 0x000000012727e824 */ /* 0x000fe200078e0a00 */
[----:B------:R-:W-:Y:S01]  /*15910*/  ISETP.GT.U32.AND P6, PT, R0, R5, PT ;  /* 0x000000050000720c */ /* 0x000fe20003fc4070 */
[----:B------:R-:W-:Y:S01]  /*15920*/  IMAD.MOV R41, RZ, RZ, -R41 ;  /* 0x000000ffff297224 */ /* 0x000fe200078e0a29 */
[----:B------:R-:W-:Y:S01]  /*15930*/  IADD3 R48, -R48, RZ, RZ ;  /* 0x000000ff30307210 */ /* 0x000fe20007ffe1ff */
[----:B-1----:R-:W-:Y:S02]  /*15940*/  IMAD.MOV.U32 R9, RZ, RZ, R11 ;  /* 0x000000ffff097224 */ /* 0x002fe400078e000b */
[C---:B------:R-:W-:Y:S02]  /*15950*/  IMAD R36, R0.reuse, R41, R36 ;  /* 0x0000002900247224 */ /* 0x040fe400078e0224 */
[----:B------:R-:W-:Y:S02]  /*15960*/  @!P1 IMAD.MOV R9, RZ, RZ, -R9 ;  /* 0x000000ffff099224 */ /* 0x000fe400078e0a09 */
[----:B------:R-:W-:Y:S01]  /*15970*/  IMAD R48, R0, R48, R49 ;  /* 0x0000003000307224 */ /* 0x000fe200078e0231 */
[----:B------:R-:W-:Y:S01]  /*15980*/  IADD3 R49, R6, 0x1bd, RZ ;  /* 0x000001bd06317810 */ /* 0x000fe20007ffe0ff */
[--C-:B------:R-:W-:Y:S01]  /*15990*/  @!P2 IMAD.IADD R4, R4, 0x1, -R0.reuse ;  /* 0x000000010404a824 */ /* 0x100fe200078e0a00 */
[C---:B------:R-:W-:Y:S01]  /*159a0*/  ISETP.GT.U32.AND P2, PT, R0.reuse, R36, PT ;  /* 0x000000240000720c */ /* 0x040fe20003f44070 */
[----:B------:R1:W-:Y:S01]  /*159b0*/  STL [R1+0x128], R9 ;  /* 0x0001280901007387 */ /* 0x0003e20000100800 */
[----:B------:R-:W-:Y:S01]  /*159c0*/  @!P6 IMAD.IADD R5, R5, 0x1, -R0 ;  /* 0x000000010505e824 */ /* 0x000fe200078e0a00 */
[C---:B------:R-:W-:Y:S01]  /*159d0*/  ISETP.GT.U32.AND P6, PT, R0.reuse, R48, PT ;  /* 0x000000300000720c */ /* 0x040fe20003fc4070 */
[----:B------:R-:W-:Y:S01]  /*159e0*/  IMAD.HI.U32 R51, R3, R38, RZ ;  /* 0x0000002603337227 */ /* 0x000fe200078e00ff */
[----:B------:R-:W-:-:S02]  /*159f0*/  ISETP.GT.U32.AND P1, PT, R0, R4, PT ;  /* 0x000000040000720c */ /* 0x000fc40003f24070 */
[----:B------:R-:W-:Y:S01]  /*15a00*/  IABS R11, R49 ;  /* 0x00000031000b7213 */ /* 0x000fe20000000000 */
[----:B------:R-:W-:Y:S01]  /*15a10*/  VIADD R37, R6, 0x1bc ;  /* 0x000001bc06257836 */ /* 0x000fe20000000000 */
[----:B------:R-:W-:Y:S01]  /*15a20*/  IADD3 R51, -R51, RZ, RZ ;  /* 0x000000ff33337210 */ /* 0x000fe20007ffe1ff */
[----:B-1----:R-:W-:-:S03]  /*15a30*/  IMAD.MOV.U32 R9, RZ, RZ, R43 ;  /* 0x000000ffff097224 */ /* 0x002fc600078e002b */
[----:B------:R-:W-:Y:S01]  /*15a40*/  IABS R35, R37 ;  /* 0x0000002500237213 */ /* 0x000fe20000000000 */
[----:B------:R-:W-:Y:S01]  /*15a50*/  IMAD R38, R0, R51, R38 ;  /* 0x0000003300267224 */ /* 0x000fe200078e0226 */
[-C--:B------:R-:W-:Y:S01]  /*15a60*/  @!P2 IADD3 R36, R36, -R0.reuse, RZ ;  /* 0x800000002424a210 */ /* 0x080fe20007ffe0ff */
[----:B------:R-:W-:Y:S01]  /*15a70*/  @!P4 IMAD.MOV R9, RZ, RZ, -R9 ;  /* 0x000000ffff09c224 */ /* 0x000fe200078e0a09 */
[----:B------:R-:W-:Y:S01]  /*15a80*/  ISETP.GT.U32.AND P2, PT, R0, R5, PT ;  /* 0x000000050000720c */ /* 0x000fe20003f44070 */
[----:B------:R-:W-:Y:S01]  /*15a90*/  IMAD.HI.U32 R41, R3, R35, RZ ;  /* 0x0000002303297227 */ /* 0x000fe200078e00ff */
[----:B------:R-:W-:Y:S02]  /*15aa0*/  @!P6 IADD3 R48, R48, -R0, RZ ;  /* 0x800000003030e210 */ /* 0x000fe40007ffe0ff */
[----:B------:R1:W-:Y:S01]  /*15ab0*/  STL [R1+0x124], R9 ;  /* 0x0001240901007387 */ /* 0x0003e20000100800 */
[----:B------:R-:W-:Y:S01]  /*15ac0*/  ISETP.GT.U32.AND P6, PT, R0, R36, PT ;  /* 0x000000240000720c */ /* 0x000fe20003fc4070 */
[----:B------:R-:W-:Y:S01]  /*15ad0*/  @!P1 IMAD.IADD R4, R4, 0x1, -R0 ;  /* 0x0000000104049824 */ /* 0x000fe200078e0a00 */
[C---:B------:R-:W-:Y:S01]  /*15ae0*/  ISETP.GT.U32.AND P1, PT, R0.reuse, R38, PT ;  /* 0x000000260000720c */ /* 0x040fe20003f24070 */
[----:B------:R-:W-:Y:S01]  /*15af0*/  IMAD.MOV R41, RZ, RZ, -R41 ;  /* 0x000000ffff297224 */ /* 0x000fe200078e0a29 */
[----:B------:R-:W-:-:S02]  /*15b00*/  ISETP.GT.U32.AND P4, PT, R0, R48, PT ;  /* 0x000000300000720c */ /* 0x000fc40003f84070 */
[----:B------:R-:W-:Y:S01]  /*15b10*/  MOV R12, R4 ;  /* 0x00000004000c7202 */ /* 0x000fe20000000f00 */
[----:B------:R-:W-:Y:S02]  /*15b20*/  IMAD R35, R0, R41, R35 ;  /* 0x0000002900237224 */ /* 0x000fe400078e0223 */
[----:B-1----:R-:W-:Y:S02]  /*15b30*/  IMAD.MOV.U32 R9, RZ, RZ, R39 ;  /* 0x000000ffff097224 */ /* 0x002fe400078e0027 */
[----:B------:R-:W-:Y:S02]  /*15b40*/  VIADD R41, R6, 0x1be ;  /* 0x000001be06297836 */ /* 0x000fe40000000000 */
[--C-:B------:R-:W-:Y:S01]  /*15b50*/  @!P2 IMAD.IADD R5, R5, 0x1, -R0.reuse ;  /* 0x000000010505a824 */ /* 0x100fe200078e0a00 */
[----:B------:R-:W-:Y:S01]  /*15b60*/  @!P3 IADD3 R9, -R9, RZ, RZ ;  /* 0x000000ff0909b210 */ /* 0x000fe20007ffe1ff */
[----:B------:R-:W-:Y:S01]  /*15b70*/  @!P1 IMAD.IADD R38, R38, 0x1, -R0 ;  /* 0x0000000126269824 */ /* 0x000fe200078e0a00 */
[----:B------:R-:W-:Y:S01]  /*15b80*/  ISETP.GT.U32.AND P3, PT, R0, R47, PT ;  /* 0x0000002f0000720c */ /* 0x000fe20003f64070 */
[----:B------:R-:W-:Y:S01]  /*15b90*/  @!P5 IMAD.MOV R12, RZ, RZ, -R12 ;  /* 0x000000ffff0cd224 */ /* 0x000fe200078e0a0c */
[----:B------:R-:W-:Y:S01]  /*15ba0*/  IABS R43, R41 ;  /* 0x00000029002b7213 */ /* 0x000fe20000000000 */
[----:B------:R1:W-:Y:S01]  /*15bb0*/  STL [R1+0x120], R9 ;  /* 0x0001200901007387 */ /* 0x0003e20000100800 */
[----:B------:R-:W-:Y:S01]  /*15bc0*/  @!P6 IADD3 R36, R36, -R0, RZ ;  /* 0x800000002424e210 */ /* 0x000fe20007ffe0ff */
[----:B------:R-:W-:Y:S01]  /*15bd0*/  @!P4 IMAD.IADD R48, R48, 0x1, -R0 ;  /* 0x000000013030c824 */ /* 0x000fe200078e0a00 */
[----:B------:R-:W-:Y:S01]  /*15be0*/  ISETP.GT.U32.AND P6, PT, R0, R35, PT ;  /* 0x000000230000720c */ /* 0x000fe20003fc4070 */
[C---:B------:R-:W-:Y:S01]  /*15bf0*/  IMAD.HI.U32 R39, R3.reuse, R43, RZ ;  /* 0x0000002b03277227 */ /* 0x040fe200078e00ff */
[----:B------:R-:W-:Y:S01]  /*15c00*/  ISETP.GE.AND P2, PT, R42, RZ, PT ;  /* 0x000000ff2a00720c */ /* 0x000fe20003f46270 */
[----:B------:R2:W-:Y:S01]  /*15c10*/  STL [R1+0x11c], R12 ;  /* 0x00011c0c01007387 */ /* 0x0005e20000100800 */
[----:B------:R-:W-:Y:S01]  /*15c20*/  ISETP.GE.AND P4, PT, R40, RZ, PT ;  /* 0x000000ff2800720c */ /* 0x000fe20003f86270 */
[----:B------:R-:W-:Y:S01]  /*15c30*/  IMAD.HI.U32 R42, R3, R11, RZ ;  /* 0x0000000b032a7227 */ /* 0x000fe200078e00ff */
[----:B------:R-:W-:-:S02]  /*15c40*/  IADD3 R40, -R39, RZ, RZ ;  /* 0x000000ff27287210 */ /* 0x000fc40007ffe1ff */
[----:B------:R-:W-:Y:S01]  /*15c50*/  ISETP.GE.AND P1, PT, R45, RZ, PT ;  /* 0x000000ff2d00720c */ /* 0x000fe20003f26270 */
[----:B------:R-:W-:Y:S01]  /*15c60*/  @!P3 IMAD.IADD R47, R47, 0x1, -R0 ;  /* 0x000000012f2fb824 */ /* 0x000fe200078e0a00 */
[----:B------:R-:W-:Y:S01]  /*15c70*/  ISETP.GE.AND P3, PT, R46, RZ, PT ;  /* 0x000000ff2e00720c */ /* 0x000fe20003f66270 */
[----:B-1----:R-:W-:Y:S02]  /*15c80*/  IMAD.MOV.U32 R9, RZ, RZ, R5 ;  /* 0x000000ffff097224 */ /* 0x002fe400078e0005 */
[----:B------:R-:W-:Y:S01]  /*15c90*/  IMAD.MOV R42, RZ, RZ, -R42 ;  /* 0x000000ffff2a7224 */ /* 0x000fe200078e0a2a */
[C---:B------:R-:W-:Y:S01]  /*15ca0*/  ISETP.GT.U32.AND P5, PT, R0.reuse, R47, PT ;  /* 0x0000002f0000720c */ /* 0x040fe20003fa4070 */
[----:B------:R-:W-:Y:S01]  /*15cb0*/  @!P0 IMAD.MOV R9, RZ, RZ, -R9 ;  /* 0x000000ffff098224 */ /* 0x000fe200078e0a09 */
[C---:B------:R-:W-:Y:S01]  /*15cc0*/  ISETP.GT.U32.AND P0, PT, R0.reuse, R38, PT ;  /* 0x000000260000720c */ /* 0x040fe20003f04070 */
[C---:B------:R-:W-:Y:S01]  /*15cd0*/  IMAD R39, R0.reuse, R42, R11 ;  /* 0x0000002a00277224 */ /* 0x040fe200078e020b */
[----:B--2---:R-:W-:Y:S01]  /*15ce0*/  MOV R12, R36 ;  /* 0x00000024000c7202 */ /* 0x004fe20000000f00 */
[----:B------:R-:W-:Y:S01]  /*15cf0*/  IMAD R11, R0, R40, R43 ;  /* 0x00000028000b7224 */ /* 0x000fe200078e022b */
[-C--:B------:R-:W-:Y:S01]  /*15d00*/  @!P6 IADD3 R35, R35, -R0.reuse, RZ ;  /* 0x800000002323e210 */ /* 0x080fe20007ffe0ff */
[----:B------:R1:W-:Y:S01]  /*15d10*/  STL [R1+0x118], R9 ;  /* 0x0001180901007387 */ /* 0x0003e20000100800 */
[----:B------:R-:W-:Y:S01]  /*15d20*/  VIADD R4, R6, 0x1bf ;  /* 0x000001bf06047836 */ /* 0x000fe20000000000 */
[----:B------:R-:W-:Y:S01]  /*15d30*/  @!P2 IADD3 R12, -R12, RZ, RZ ;  /* 0x000000ff0c0ca210 */ /* 0x000fe20007ffe1ff */
[----:B------:R-:W-:Y:S01]  /*15d40*/  VIADD R5, R6, 0x1c0 ;  /* 0x000001c006057836 */ /* 0x000fe20000000000 */
[----:B------:R-:W-:Y:S01]  /*15d50*/  ISETP.GT.U32.AND P6, PT, R0, R35, PT ;  /* 0x000000230000720c */ /* 0x000fe20003fc4070 */
[----:B------:R-:W-:Y:S01]  /*15d60*/  VIADD R42, R6, 0x1c1 ;  /* 0x000001c1062a7836 */ /* 0x000fe20000000000 */
[C---:B------:R-:W-:Y:S01]  /*15d70*/  ISETP.GT.U32.AND P2, PT, R0.reuse, R39, PT ;  /* 0x000000270000720c */ /* 0x040fe20003f44070 */
[----:B------:R-:W-:Y:S01]  /*15d80*/  @!P5 IMAD.IADD R47, R47, 0x1, -R0 ;  /* 0x000000012f2fd824 */ /* 0x000fe200078e0a00 */
[----:B------:R-:W-:Y:S01]  /*15d90*/  ISETP.GT.U32.AND P5, PT, R0, R11, PT ;  /* 0x0000000b0000720c */ /* 0x000fe20003fa4070 */
[----:B------:R2:W-:Y:S01]  /*15da0*/  STL [R1+0x114], R12 ;  /* 0x0001140c01007387 */ /* 0x0005e20000100800 */
[----:B-1----:R-:W-:Y:S01]  /*15db0*/  IMAD.MOV.U32 R9, RZ, RZ, R48 ;  /* 0x000000ffff097224 */ /* 0x002fe200078e0030 */
[----:B------:R-:W-:Y:S01]  /*15dc0*/  @!P0 IADD3 R38, R38, -R0, RZ ;  /* 0x8000000026268210 */ /* 0x000fe20007ffe0ff */
[----:B------:R-:W-:Y:S01]  /*15dd0*/  VIADD R40, R6, 0x1c5 ;  /* 0x000001c506287836 */ /* 0x000fe20000000000 */
[----:B------:R-:W-:Y:S01]  /*15de0*/  IABS R36, R4 ;  /* 0x0000000400247213 */ /* 0x000fe20000000000 */
[----:B------:R-:W-:Y:S01]  /*15df0*/  @!P4 IMAD.MOV R9, RZ, RZ, -R9 ;  /* 0x000000ffff09c224 */ /* 0x000fe200078e0a09 */
[----:B------:R-:W-:-:S02]  /*15e00*/  ISETP.GE.AND P4, PT, R37, RZ, PT ;  /* 0x000000ff2500720c */ /* 0x000fc40003f86270 */
[----:B------:R-:W-:Y:S01]  /*15e10*/  @!P6 IMAD.IADD R35, R35, 0x1, -R0 ;  /* 0x000000012323e824 */ /* 0x000fe200078e0a00 */
[----:B------:R-:W-:Y:S01]  /*15e20*/  IABS R45, R5 ;  /* 0x00000005002d7213 */ /* 0x000fe20000000000 */
[----:B------:R1:W-:Y:S01]  /*15e30*/  STL [R1+0x110], R9 ;  /* 0x0001100901007387 */ /* 0x0003e20000100800 */
[----:B--2---:R-:W-:Y:S01]  /*15e40*/  MOV R12, R47 ;  /* 0x0000002f000c7202 */ /* 0x004fe20000000f00 */
[----:B------:R-:W-:Y:S01]  /*15e50*/  IMAD.HI.U32 R37, R3, R36, RZ ;  /* 0x0000002403257227 */ /* 0x000fe200078e00ff */
[----:B------:R-:W-:Y:S02]  /*15e60*/  ISETP.GE.AND P6, PT, R41, RZ, PT ;  /* 0x000000ff2900720c */ /* 0x000fe40003fc6270 */
[----:B------:R-:W-:Y:S01]  /*15e70*/  ISETP.GE.AND P0, PT, R49, RZ, PT ;  /* 0x000000ff3100720c */ /* 0x000fe20003f06270 */
[----:B------:R-:W-:Y:S01]  /*15e80*/  @!P3 IMAD.MOV R12, RZ, RZ, -R12 ;  /* 0x000000ffff0cb224 */ /* 0x000fe200078e0a0c */
[----:B------:R-:W-:Y:S01]  /*15e90*/  IABS R43, R40 ;  /* 0x00000028002b7213 */ /* 0x000fe20000000000 */
[----:B------:R-:W-:Y:S01]  /*15ea0*/  IMAD.MOV R37, RZ, RZ, -R37 ;  /* 0x000000ffff257224 */ /* 0x000fe200078e0a25 */
[----:B-1----:R-:W-:Y:S01]  /*15eb0*/  MOV R9, R38 ;  /* 0x0000002600097202 */ /* 0x002fe20000000f00 */
[--C-:B------:R-:W-:Y:S01]  /*15ec0*/  @!P2 IMAD.IADD R39, R39, 0x1, -R0.reuse ;  /* 0x000000012727a824 */ /* 0x100fe200078e0a00 */
[----:B------:R-:W-:Y:S01]  /*15ed0*/  STL [R1+0x10c], R12 ;  /* 0x00010c0c01007387 */ /* 0x000fe20000100800 */
[----:B------:R-:W-:Y:S01]  /*15ee0*/  @!P5 IMAD.IADD R11, R11, 0x1, -R0 ;  /* 0x000000010b0bd824 */ /* 0x000fe200078e0a00 */
[----:B------:R-:W-:Y:S01]  /*15ef0*/  @!P1 IADD3 R9, -R9, RZ, RZ ;  /* 0x000000ff09099210 */ /* 0x000fe20007ffe1ff */
[----:B------:R-:W-:Y:S01]  /*15f00*/  IMAD R41, R0, R37, R36 ;  /* 0x0000002500297224 */ /* 0x000fe200078e0224 */
[----:B------:R-:W-:Y:S01]  /*15f10*/  ISETP.GE.AND P2, PT, R4, RZ, PT ;  /* 0x000000ff0400720c */ /* 0x000fe20003f46270 */
[----:B------:R-:W-:Y:S01]  /*15f20*/  IMAD.HI.U32 R4, R3, R45, RZ ;  /* 0x0000002d03047227 */ /* 0x000fe200078e00ff */
[C---:B------:R-:W-:Y:S01]  /*15f30*/  ISETP.GT.U32.AND P3, PT, R0.reuse, R39, PT ;  /* 0x000000270000720c */ /* 0x040fe20003f64070 */
[----:B------:R1:W-:Y:S01]  /*15f40*/  STL [R1+0x108], R9 ;  /* 0x0001080901007387 */ /* 0x0003e20000100800 */
[----:B------:R-:W-:Y:S01]  /*15f50*/  ISETP.GT.U32.AND P1, PT, R0, R11, PT ;  /* 0x0000000b0000720c */ /* 0x000fe20003f24070 */
[----:B------:R-:W-:Y:S01]  /*15f60*/  IMAD.MOV R4, RZ, RZ, -R4 ;  /* 0x000000ffff047224 */ /* 0x000fe200078e0a04 */
[----:B------:R-:W-:-:S03]  /*15f70*/  ISETP.GE.AND P5, PT, R5, RZ, PT ;  /* 0x000000ff0500720c */ /* 0x000fc60003fa6270 */
[----:B------:R-:W-:Y:S02]  /*15f80*/  IMAD R45, R0, R4, R45 ;  /* 0x00000004002d7224 */ /* 0x000fe400078e022d */
[C---:B------:R-:W-:Y:S02]  /*15f90*/  VIADD R4, R6.reuse, 0x1c3 ;  /* 0x000001c306047836 */ /* 0x040fe40000000000 */
[----:B-1----:R-:W-:Y:S01]  /*15fa0*/  IMAD.MOV.U32 R9, RZ, RZ, R35 ;  /* 0x000000ffff097224 */ /* 0x002fe200078e0023 */
[----:B------:R-:W-:Y:S02]  /*15fb0*/  IADD3 R35, R6, 0x1c2, RZ ;  /* 0x000001c206237810 */ /* 0x000fe40007ffe0ff */
[----:B------:R-:W-:Y:S01]  /*15fc0*/  @!P3 IADD3 R39, R39, -R0, RZ ;  /* 0x800000002727b210 */ /* 0x000fe20007ffe0ff */
[----:B------:R-:W-:Y:S01]  /*15fd0*/  @!P4 IMAD.MOV R9, RZ, RZ, -R9 ;  /* 0x000000ffff09c224 */ /* 0x000fe200078e0a09 */
[C---:B------:R-:W-:Y:S01]  /*15fe0*/  ISETP.GT.U32.AND P4, PT, R0.reuse, R41, PT ;  /* 0x000000290000720c */ /* 0x040fe20003f84070 */
[----:B------:R-:W-:Y:S01]  /*15ff0*/  @!P1 IMAD.IADD R11, R11, 0x1, -R0 ;  /* 0x000000010b0b9824 */ /* 0x000fe200078e0a00 */
[----:B------:R-:W-:-:S02]  /*16000*/  ISETP.GT.U32.AND P1, PT, R0, R45, PT ;  /* 0x0000002d0000720c */ /* 0x000fc40003f24070 */
[----:B------:R-:W-:Y:S01]  /*16010*/  ISETP.GE.AND P3, PT, R42, RZ, PT ;  /* 0x000000ff2a00720c */ /* 0x000fe20003f66270 */
[----:B------:R1:W-:Y:S01]  /*16020*/  STL [R1+0x104], R9 ;  /* 0x0001040901007387 */ /* 0x0003e20000100800 */
[----:B------:R-:W-:Y:S02]  /*16030*/  IABS R42, R42 ;  /* 0x0000002a002a7213 */ /* 0x000fe40000000000 */
[----:B------:R-:W-:Y:S02]  /*16040*/  IABS R36, R4 ;  /* 0x0000000400247213 */ /* 0x000fe40000000000 */
[----:B------:R-:W-:Y:S01]  /*16050*/  IABS R5, R35 ;  /* 0x0000002300057213 */ /* 0x000fe20000000000 */
[----:B------:R-:W-:-:S04]  /*16060*/  IMAD.HI.U32 R37, R3, R42, RZ ;  /* 0x0000002a03257227 */ /* 0x000fc800078e00ff */
[----:B------:R-:W-:Y:S01]  /*16070*/  @!P4 IMAD.IADD R41, R41, 0x1, -R0 ;  /* 0x000000012929c824 */ /* 0x000fe200078e0a00 */
[----:B------:R-:W-:Y:S01]  /*16080*/  @!P1 IADD3 R45, R45, -R0, RZ ;  /* 0x800000002d2d9210 */ /* 0x000fe20007ffe0ff */
[----:B-1----:R-:W-:Y:S01]  /*16090*/  IMAD.MOV.U32 R9, RZ, RZ, R39 ;  /* 0x000000ffff097224 */ /* 0x002fe200078e0027 */
[----:B------:R-:W-:Y:S01]  /*160a0*/  MOV R39, R36 ;  /* 0x0000002400277202 */ /* 0x000fe20000000f00 */
[----:B------:R-:W-:Y:S01]  /*160b0*/  IMAD.MOV R37, RZ, RZ, -R37 ;  /* 0x000000ffff257224 */ /* 0x000fe200078e0a25 */
[C---:B------:R-:W-:Y:S01]  /*160c0*/  ISETP.GT.U32.AND P4, PT, R0.reuse, R41, PT ;  /* 0x000000290000720c */ /* 0x040fe20003f84070 */
[----:B------:R-:W-:Y:S01]  /*160d0*/  @!P0 IMAD.MOV R9, RZ, RZ, -R9 ;  /* 0x000000ffff098224 */ /* 0x000fe200078e0a09 */
[----:B------:R-:W-:Y:S01]  /*160e0*/  ISETP.GE.AND P0, PT, R35, RZ, PT ;  /* 0x000000ff2300720c */ /* 0x000fe20003f06270 */
[C---:B------:R-:W-:Y:S01]  /*160f0*/  IMAD R42, R0.reuse, R37, R42 ;  /* 0x00000025002a7224 */ /* 0x040fe200078e022a */
[----:B------:R-:W-:Y:S01]  /*16100*/  ISETP.GT.U32.AND P1, PT, R0, R45, PT ;  /* 0x0000002d0000720c */ /* 0x000fe20003f24070 */
[----:B------:R-:W-:Y:S01]  /*16110*/  IMAD.HI.U32 R36, R3, R5, RZ ;  /* 0x0000000503247227 */ /* 0x000fe200078e00ff */
[----:B------:R1:W-:Y:S01]  /*16120*/  STL [R1+0x100], R9 ;  /* 0x0001000901007387 */ /* 0x0003e20000100800 */
[----:B------:R-:W-:-:S02]  /*16130*/  IADD3 R37, R6, 0x1c6, RZ ;  /* 0x000001c606257810 */ /* 0x000fc40007ffe0ff */
[----:B------:R-:W-:Y:S01]  /*16140*/  IMAD.HI.U32 R35, R3, R39, RZ ;  /* 0x0000002703237227 */ /* 0x000fe200078e00ff */
[----:B------:R-:W-:Y:S02]  /*16150*/  IADD3 R36, -R36, RZ, RZ ;  /* 0x000000ff24247210 */ /* 0x000fe40007ffe1ff */
[----:B------:R-:W-:Y:S01]  /*16160*/  IABS R38, R37 ;  /* 0x0000002500267213 */ /* 0x000fe20000000000 */
[----:B------:R-:W-:Y:S01]  /*16170*/  @!P4 IMAD.IADD R41, R41, 0x1, -R0 ;  /* 0x000000012929c824 */ /* 0x000fe200078e0a00 */
[C---:B------:R-:W-:Y:S01]  /*16180*/  ISETP.GT.U32.AND P4, PT, R0.reuse, R42, PT ;  /* 0x0000002a0000720c */ /* 0x040fe20003f84070 */
[----:B------:R-:W-:Y:S02]  /*16190*/  IMAD.MOV R35, RZ, RZ, -R35 ;  /* 0x000000ffff237224 */ /* 0x000fe400078e0a23 */
[----:B-1----:R-:W-:Y:S02]  /*161a0*/  IMAD.MOV.U32 R9, RZ, RZ, R11 ;  /* 0x000000ffff097224 */ /* 0x002fe400078e000b */
[----:B------:R-:W-:-:S02]  /*161b0*/  IMAD R39, R0, R35, R39 ;  /* 0x0000002300277224 */ /* 0x000fc400078e0227 */
[----:B------:R-:W-:Y:S01]  /*161c0*/  @!P6 IMAD.MOV R9, RZ, RZ, -R9 ;  /* 0x000000ffff09e224 */ /* 0x000fe200078e0a09 */
[----:B------:R-:W-:Y:S01]  /*161d0*/  ISETP.GE.AND P6, PT, R4, RZ, PT ;  /* 0x000000ff0400720c */ /* 0x000fe20003fc6270 */
[----:B------:R-:W-:Y:S01]  /*161e0*/  IMAD R5, R0, R36, R5 ;  /* 0x0000002400057224 */ /* 0x000fe200078e0205 */
[----:B------:R-:W-:Y:S01]  /*161f0*/  IADD3 R4, R6, 0x1c4, RZ ;  /* 0x000001c406047810 */ /* 0x000fe20007ffe0ff */
[--C-:B------:R-:W-:Y:S01]  /*16200*/  @!P1 IMAD.IADD R45, R45, 0x1, -R0.reuse ;  /* 0x000000012d2d9824 */ /* 0x100fe200078e0a00 */
[----:B------:R1:W-:Y:S01]  /*16210*/  STL [R1+0xfc], R9 ;  /* 0x0000fc0901007387 */ /* 0x0003e20000100800 */
[----:B------:R-:W-:Y:S01]  /*16220*/  @!P4 IMAD.IADD R42, R42, 0x1, -R0 ;  /* 0x000000012a2ac824 */ /* 0x000fe200078e0a00 */
[----:B------:R-:W-:Y:S01]  /*16230*/  ISETP.GT.U32.AND P1, PT, R0, R5, PT ;  /* 0x000000050000720c */ /* 0x000fe20003f24070 */
[----:B------:R-:W-:Y:S01]  /*16240*/  VIADD R11, R6, 0x1c7 ;  /* 0x000001c7060b7836 */ /* 0x000fe20000000000 */
[----:B------:R-:W-:Y:S02]  /*16250*/  IABS R35, R4 ;  /* 0x0000000400237213 */ /* 0x000fe40000000000 */
[----:B------:R-:W-:-:S02]  /*16260*/  ISETP.GT.U32.AND P4, PT, R0, R42, PT ;  /* 0x0000002a0000720c */ /* 0x000fc40003f84070 */
[----:B------:R-:W-:Y:S02]  /*16270*/  IABS R36, R11 ;  /* 0x0000000b00247213 */ /* 0x000fe40000000000 */
[----:B-1----:R-:W-:Y:S01]  /*16280*/  MOV R9, R41 ;  /* 0x0000002900097202 */ /* 0x002fe20000000f00 */
[----:B------:R-:W-:-:S04]  /*16290*/  IMAD.HI.U32 R41, R3, R35, RZ ;  /* 0x0000002303297227 */ /* 0x000fc800078e00ff */
[----:B------:R-:W-:Y:S01]  /*162a0*/  @!P2 IMAD.MOV R9, RZ, RZ, -R9 ;  /* 0x000000ffff09a224 */ /* 0x000fe200078e0a09 */
[----:B------:R-:W-:Y:S01]  /*162b0*/  ISETP.GT.U32.AND P2, PT, R0, R39, PT ;  /* 0x000000270000720c */ /* 0x000fe20003f44070 */
[----:B------:R-:W-:Y:S01]  /*162c0*/  IMAD.MOV R41, RZ, RZ, -R41 ;  /* 0x000000ffff297224 */ /* 0x000fe200078e0a29 */
[----:B------:R-:W-:Y:S01]  /*162d0*/  @!P1 IADD3 R5, R5, -R0, RZ ;  /* 0x8000000005059210 */ /* 0x000fe20007ffe0ff */
[----:B------:R-:W-:Y:S01]  /*162e0*/  @!P4 IMAD.IADD R42, R42, 0x1, -R0 ;  /* 0x000000012a2ac824 */ /* 0x000fe200078e0a00 */
[----:B------:R1:W-:Y:S02]  /*162f0*/  STL [R1+0xf8], R9 ;  /* 0x0000f80901007387 */ /* 0x0003e40000100800 */
[----:B------:R-:W-:-:S07]  /*16300*/  ISETP.GT.U32.AND P1, PT, R0, R5, PT ;  /* 0x000000050000720c */ /* 0x000fce0003f24070 */
[--C-:B------:R-:W-:Y:S02]  /*16310*/  @!P2 IMAD.IADD R39, R39, 0x1, -R0.reuse ;  /* 0x000000012727a824 */ /* 0x100fe400078e0a00 */
        /* <DEDUP_REMOVED lines=10> */
[----:B------:R-:W-:-:S02]  /*163c0*/  ISETP.GE.AND P1, PT, R40, RZ, PT ;  /* 0x000000ff2800720c */ /* 0x000fc40003f26270 */
[----:B------:R-:W-:Y:S01]  /*163d0*/  ISETP.GT.U32.AND P4, PT, R0, R4, PT ;  /* 0x000000040000720c */ /* 0x000fe20003f84070 */
[----:B------:R-:W-:Y:S01]  /*163e0*/  IMAD.HI.U32 R41, R3, R36, RZ ;  /* 0x0000002403297227 */ /* 0x000fe200078e00ff */
[----:B------:R-:W-:-:S03]  /*163f0*/  MOV R12, R5 ;  /* 0x00000005000c7202 */ /* 0x000fc60000000f00 */
[----:B------:R-:W-:Y:S01]  /*16400*/  IMAD.MOV R35, RZ, RZ, -R35 ;  /* 0x000000ffff237224 */ /* 0x000fe200078e0a23 */
[----:B------:R-:W-:Y:S01]  /*16410*/  IADD3 R41, -R41, RZ, RZ ;  /* 0x000000ff29297210 */ /* 0x000fe20007ffe1ff */
[----:B-1----:R-:W-:Y:S01]  /*16420*/  IMAD.MOV.U32 R9, RZ, RZ, R42 ;  /* 0x000000ffff097224 */ /* 0x002fe200078e002a */
[----:B------:R-:W-:Y:S01]  /*16430*/  @!P0 IADD3 R12, -R12, RZ, RZ ;  /* 0x000000ff0c0c8210 */ /* 0x000fe20007ffe1ff */
[----:B------:R-:W-:Y:S01]  /*16440*/  IMAD R38, R0, R35, R38 ;  /* 0x0000002300267224 */ /* 0x000fe200078e0226 */
[----:B------:R-:W-:Y:S01]  /*16450*/  ISETP.GE.AND P0, PT, R37, RZ, PT ;  /* 0x000000ff2500720c */ /* 0x000fe20003f06270 */
[----:B------:R-:W-:Y:S02]  /*16460*/  @!P3 IMAD.MOV R9, RZ, RZ, -R9 ;  /* 0x000000ffff09b224 */ /* 0x000fe400078e0a09 */
[----:B------:R-:W-:Y:S01]  /*16470*/  VIADD R35, R6, 0x1c8 ;  /* 0x000001c806237836 */ /* 0x000fe20000000000 */
[----:B------:R-:W-:Y:S01]  /*16480*/  @!P4 IADD3 R4, R4, -R0, RZ ;  /* 0x800000000404c210 */ /* 0x000fe20007ffe0ff */
[----:B------:R-:W-:Y:S01]  /*16490*/  @!P2 IMAD.IADD R39, R39, 0x1, -R0 ;  /* 0x000000012727a824 */ /* 0x000fe200078e0a00 */
[----:B------:R1:W-:Y:S01]  /*164a0*/  STL [R1+0xf0], R9 ;  /* 0x0000f00901007387 */ /* 0x0003e20000100800 */
[C---:B------:R-:W-:Y:S01]  /*164b0*/  IMAD R40, R0.reuse, R45, R43 ;  /* 0x0000002d00287224 */ /* 0x040fe200078e022b */
[C---:B------:R-:W-:Y:S01]  /*164c0*/  ISETP.GT.U32.AND P2, PT, R0.reuse, R38, PT ;  /* 0x000000260000720c */ /* 0x040fe20003f44070 */
[----:B------:R-:W-:Y:S01]  /*164d0*/  IMAD R36, R0, R41, R36 ;  /* 0x0000002900247224 */ /* 0x000fe200078e0224 */
[----:B------:R-:W-:Y:S01]  /*164e0*/  IABS R41, R35 ;  /* 0x0000002300297213 */ /* 0x000fe20000000000 */
[----:B------:R-:W-:Y:S01]  /*164f0*/  VIADD R37, R6, 0x1c9 ;  /* 0x000001c906257836 */ /* 0x000fe20000000000 */
[C---:B------:R-:W-:Y:S01]  /*16500*/  ISETP.GT.U32.AND P4, PT, R0.reuse, R40, PT ;  /* 0x000000280000720c */ /* 0x040fe20003f84070 */
[----:B------:R-:W-:Y:S01]  /*16510*/  STL [R1+0xec], R12 ;  /* 0x0000ec0c01007387 */ /* 0x000fe20000100800 */
[----:B------:R-:W-:Y:S01]  /*16520*/  ISETP.GT.U32.AND P3, PT, R0, R4, PT ;  /* 0x000000040000720c */ /* 0x000fe20003f64070 */
[----:B------:R-:W-:Y:S01]  /*16530*/  IMAD.MOV.U32 R5, RZ, RZ, R41 ;  /* 0x000000ffff057224 */ /* 0x000fe200078e0029 */
[----:B------:R-:W-:Y:S01]  /*16540*/  IABS R45, R37 ;  /* 0x00000025002d7213 */ /* 0x000fe20000000000 */
[----:B-1----:R-:W-:-:S02]  /*16550*/  IMAD.MOV.U32 R9, RZ, RZ, R39 ;  /* 0x000000ffff097224 */ /* 0x002fc400078e0027 */
[C---:B------:R-:W-:Y:S02]  /*16560*/  IMAD.HI.U32 R39, R3.reuse, R5, RZ ;  /* 0x0000000503277227 */ /* 0x040fe400078e00ff */
[----:B------:R-:W-:Y:S02]  /*16570*/  @!P2 IADD3 R38, R38, -R0, RZ ;  /* 0x800000002626a210 */ /* 0x000fe40007ffe0ff */
[----:B------:R-:W-:Y:S01]  /*16580*/  @!P6 IMAD.MOV R9, RZ, RZ, -R9 ;  /* 0x000000ffff09e224 */ /* 0x000fe200078e0a09 */
[----:B------:R-:W-:Y:S01]  /*16590*/  ISETP.GT.U32.AND P6, PT, R0, R36, PT ;  /* 0x000000240000720c */ /* 0x000fe20003fc4070 */
[----:B------:R-:W-:Y:S02]  /*165a0*/  IMAD.MOV R39, RZ, RZ, -R39 ;  /* 0x000000ffff277224 */ /* 0x000fe400078e0a27 */
[----:B------:R-:W-:Y:S01]  /*165b0*/  @!P4 IMAD.IADD R40, R40, 0x1, -R0 ;  /* 0x000000012828c824 */ /* 0x000fe200078e0a00 */
        /* <DEDUP_REMOVED lines=44> */
[C---:B------:R-:W-:Y:S01]  /*16880*/  IMAD R42, R0.reuse, R37, R42 ;  /* 0x00000025002a7224 */ /* 0x040fe200078e022a */
[----:B------:R-:W-:Y:S01]  /*16890*/  IABS R38, R39 ;  /* 0x0000002700267213 */ /* 0x000fe20000000000 */
[----:B------:R-:W-:Y:S01]  /*168a0*/  @!P0 IMAD.MOV R12, RZ, RZ, -R12 ;  /* 0x000000ffff0c8224 */ /* 0x000fe200078e0a0c */
[----:B------:R-:W-:Y:S01]  /*168b0*/  ISETP.GT.U32.AND P0, PT, R0, R43, PT ;  /* 0x0000002b0000720c */ /* 0x000fe20003f04070 */
[----:B-1----:R-:W-:Y:S01]  /*168c0*/  IMAD.MOV.U32 R9, RZ, RZ, R36 ;  /* 0x000000ffff097224 */ /* 0x002fe200078e0024 */
[----:B------:R-:W-:Y:S01]  /*168d0*/  IADD3 R36, R6, 0x1cd, RZ ;  /* 0x000001cd06247810 */ /* 0x000fe20007ffe0ff */
[C---:B------:R-:W-:Y:S01]  /*168e0*/  IMAD R41, R0.reuse, R35, R41 ;  /* 0x0000002300297224 */ /* 0x040fe200078e0229 */
[----:B------:R-:W-:Y:S01]  /*168f0*/  STL [R1+0xdc], R12 ;  /* 0x0000dc0c01007387 */ /* 0x000fe20000100800 */
[----:B------:R-:W-:Y:S01]  /*16900*/  @!P3 IMAD.MOV R9, RZ, RZ, -R9 ;  /* 0x000000ffff09b224 */ /* 0x000fe200078e0a09 */
[C---:B------:R-:W-:Y:S01]  /*16910*/  ISETP.GT.U32.AND P3, PT, R0.reuse, R42, PT ;  /* 0x0000002a0000720c */ /* 0x040fe20003f64070 */
[--C-:B------:R-:W-:Y:S01]  /*16920*/  @!P6 IMAD.IADD R45, R45, 0x1, -R0.reuse ;  /* 0x000000012d2de824 */ /* 0x100fe200078e0a00 */
[----:B------:R-:W-:Y:S01]  /*16930*/  ISETP.GT.U32.AND P6, PT, R0, R41, PT ;  /* 0x000000290000720c */ /* 0x000fe20003fc4070 */
[--C-:B------:R-:W-:Y:S01]  /*16940*/  @!P1 IMAD.IADD R5, R5, 0x1, -R0.reuse ;  /* 0x0000000105059824 */ /* 0x100fe200078e0a00 */
[----:B------:R-:W-:Y:S01]  /*16950*/  ISETP.GE.AND P1, PT, R11, RZ, PT ;  /* 0x000000ff0b00720c */ /* 0x000fe20003f26270 */
[----:B------:R1:W-:Y:S01]  /*16960*/  STL [R1+0xd8], R9 ;  /* 0x0000d80901007387 */ /* 0x0003e20000100800 */
[----:B------:R-:W-:Y:S01]  /*16970*/  IABS R11, R36 ;  /* 0x00000024000b7213 */ /* 0x000fe20000000000 */
[----:B------:R-:W-:Y:S01]  /*16980*/  @!P0 IMAD.IADD R43, R43, 0x1, -R0 ;  /* 0x000000012b2b8824 */ /* 0x000fe200078e0a00 */
[----:B------:R-:W-:-:S02]  /*16990*/  ISETP.GE.AND P0, PT, R4, RZ, PT ;  /* 0x000000ff0400720c */ /* 0x000fc40003f06270 */
[----:B------:R-:W-:Y:S01]  /*169a0*/  IADD3 R35, R6, 0x1cf, RZ ;  /* 0x000001cf06237810 */ /* 0x000fe20007ffe0ff */
[----:B------:R-:W-:-:S03]  /*169b0*/  IMAD.HI.U32 R4, R3, R11, RZ ;  /* 0x0000000b03047227 */ /* 0x000fc600078e00ff */
[----:B------:R-:W-:Y:S01]  /*169c0*/  IABS R46, R35 ;  /* 0x00000023002e7213 */ /* 0x000fe20000000000 */
[----:B------:R-:W-:Y:S01]  /*169d0*/  @!P3 IMAD.IADD R42, R42, 0x1, -R0 ;  /* 0x000000012a2ab824 */ /* 0x000fe200078e0a00 */
[----:B------:R-:W-:Y:S01]  /*169e0*/  ISETP.GT.U32.AND P3, PT, R0, R43, PT ;  /* 0x0000002b0000720c */ /* 0x000fe20003f64070 */
[----:B-1----:R-:W-:Y:S01]  /*169f0*/  IMAD.MOV.U32 R9, RZ, RZ, R5 ;  /* 0x000000ffff097224 */ /* 0x002fe200078e0005 */
[----:B------:R-:W-:Y:S01]  /*16a00*/  IADD3 R4, -R4, RZ, RZ ;  /* 0x000000ff04047210 */ /* 0x000fe20007ffe1ff */
[----:B------:R-:W-:-:S04]  /*16a10*/  IMAD.HI.U32 R5, R3, R38, RZ ;  /* 0x0000002603057227 */ /* 0x000fc800078e00ff */
[--C-:B------:R-:W-:Y:S01]  /*16a20*/  @!P6 IMAD.IADD R41, R41, 0x1, -R0.reuse ;  /* 0x000000012929e824 */ /* 0x100fe200078e0a00 */
[C---:B------:R-:W-:Y:S01]  /*16a30*/  ISETP.GT.U32.AND P6, PT, R0.reuse, R42, PT ;  /* 0x0000002a0000720c */ /* 0x040fe20003fc4070 */
[----:B------:R-:W-:Y:S01]  /*16a40*/  IMAD R11, R0, R4, R11 ;  /* 0x00000004000b7224 */ /* 0x000fe200078e020b */
[----:B------:R-:W-:Y:S01]  /*16a50*/  IADD3 R5, -R5, RZ, RZ ;  /* 0x000000ff05057210 */ /* 0x000fe20007ffe1ff */
[----:B------:R-:W-:Y:S02]  /*16a60*/  VIADD R4, R6, 0x1d0 ;  /* 0x000001d006047836 */ /* 0x000fe40000000000 */
[----:B------:R-:W-:Y:S01]  /*16a70*/  @!P3 IMAD.IADD R43, R43, 0x1, -R0 ;  /* 0x000000012b2bb824 */ /* 0x000fe200078e0a00 */
[C---:B------:R-:W-:Y:S01]  /*16a80*/  ISETP.GT.U32.AND P3, PT, R0.reuse, R11, PT ;  /* 0x0000000b0000720c */ /* 0x040fe20003f64070 */
[C---:B------:R-:W-:Y:S01]  /*16a90*/  IMAD R38, R0.reuse, R5, R38 ;  /* 0x0000000500267224 */ /* 0x040fe200078e0226 */
[----:B------:R-:W-:Y:S01]  /*16aa0*/  IABS R37, R4 ;  /* 0x0000000400257213 */ /* 0x000fe20000000000 */
[----:B------:R-:W-:Y:S01]  /*16ab0*/  @!P4 IMAD.MOV R9, RZ, RZ, -R9 ;  /* 0x000000ffff09c224 */ /* 0x000fe200078e0a09 */
[----:B------:R-:W-:Y:S01]  /*16ac0*/  ISETP.GT.U32.AND P4, PT, R0, R41, PT ;  /* 0x000000290000720c */ /* 0x000fe20003f84070 */
[----:B------:R-:W-:Y:S01]  /*16ad0*/  IMAD.HI.U32 R47, R3, R46, RZ ;  /* 0x0000002e032f7227 */ /* 0x000fe200078e00ff */
[----:B------:R-:W-:-:S02]  /*16ae0*/  IADD3 R5, R6, 0x1d1, RZ ;  /* 0x000001d106057810 */ /* 0x000fc40007ffe0ff */
[----:B------:R1:W-:Y:S01]  /*16af0*/  STL [R1+0xd4], R9 ;  /* 0x0000d40901007387 */ /* 0x0003e20000100800 */
[----:B------:R-:W-:Y:S01]  /*16b00*/  @!P6 IMAD.IADD R42, R42, 0x1, -R0 ;  /* 0x000000012a2ae824 */ /* 0x000fe200078e0a00 */
[----:B------:R-:W-:Y:S01]  /*16b10*/  ISETP.GT.U32.AND P6, PT, R0, R38, PT ;  /* 0x000000260000720c */ /* 0x000fe20003fc4070 */
[----:B------:R-:W-:Y:S01]  /*16b20*/  IMAD.HI.U32 R40, R3, R37, RZ ;  /* 0x0000002503287227 */ /* 0x000fe200078e00ff */
[----:B------:R-:W-:-:S03]  /*16b30*/  IADD3 R47, -R47, RZ, RZ ;  /* 0x000000ff2f2f7210 */ /* 0x000fc60007ffe1ff */
[----:B------:R-:W-:Y:S01]  /*16b40*/  @!P3 IMAD.IADD R11, R11, 0x1, -R0 ;  /* 0x000000010b0bb824 */ /* 0x000fe200078e0a00 */
[----:B------:R-:W-:Y:S01]  /*16b50*/  ISETP.GE.AND P3, PT, R39, RZ, PT ;  /* 0x000000ff2700720c */ /* 0x000fe20003f66270 */
[----:B------:R-:W-:Y:S01]  /*16b60*/  IMAD R39, R0, R47, R46 ;  /* 0x0000002f00277224 */ /* 0x000fe200078e022e */
[----:B------:R-:W-:Y:S01]  /*16b70*/  IADD3 R40, -R40, RZ, RZ ;  /* 0x000000ff28287210 */ /* 0x000fe20007ffe1ff */
[----:B-1----:R-:W-:Y:S02]  /*16b80*/  IMAD.MOV.U32 R9, RZ, RZ, R45 ;  /* 0x000000ffff097224 */ /* 0x002fe400078e002d */
[----:B------:R-:W-:Y:S02]  /*16b90*/  IMAD.MOV.U32 R12, RZ, RZ, R43 ;  /* 0x000000ffff0c7224 */ /* 0x000fe400078e002b */
[--C-:B------:R-:W-:Y:S01]  /*16ba0*/  @!P6 IMAD.IADD R38, R38, 0x1, -R0.reuse ;  /* 0x000000012626e824 */ /* 0x100fe200078e0a00 */
[C---:B------:R-:W-:Y:S01]  /*16bb0*/  ISETP.GT.U32.AND P6, PT, R0.reuse, R11, PT ;  /* 0x0000000b0000720c */ /* 0x040fe20003fc4070 */
[----:B------:R-:W-:Y:S01]  /*16bc0*/  @!P4 IMAD.IADD R41, R41, 0x1, -R0 ;  /* 0x000000012929c824 */ /* 0x000fe200078e0a00 */
[----:B------:R-:W-:Y:S01]  /*16bd0*/  @!P5 IADD3 R9, -R9, RZ, RZ ;  /* 0x000000ff0909d210 */ /* 0x000fe20007ffe1ff */
[----:B------:R-:W-:Y:S01]  /*16be0*/  @!P2 IMAD.MOV R12, RZ, RZ, -R12 ;  /* 0x000000ffff0ca224 */ /* 0x000fe200078e0a0c */
[C---:B------:R-:W-:Y:S01]  /*16bf0*/  ISETP.GT.U32.AND P2, PT, R0.reuse, R39, PT ;  /* 0x000000270000720c */ /* 0x040fe20003f44070 */
[----:B------:R-:W-:Y:S01]  /*16c00*/  IMAD R37, R0, R40, R37 ;  /* 0x0000002800257224 */ /* 0x000fe200078e0225 */
[----:B------:R-:W-:Y:S01]  /*16c10*/  ISETP.GE.AND P4, PT, R36, RZ, PT ;  /* 0x000000ff2400720c */ /* 0x000fe20003f86270 */
[----:B------:R1:W-:Y:S01]  /*16c20*/  STL [R1+0xd0], R9 ;  /* 0x0000d00901007387 */ /* 0x0003e20000100800 */
[----:B------:R-:W-:Y:S01]  /*16c30*/  MOV R13, R41 ;  /* 0x00000029000d7202 */ /* 0x000fe20000000f00 */
[----:B------:R-:W-:Y:S01]  /*16c40*/  VIADD R47, R6, 0x1d7 ;  /* 0x000001d7062f7836 */ /* 0x000fe20000000000 */
[----:B------:R-:W-:Y:S01]  /*16c50*/  IABS R36, R5 ;  /* 0x0000000500247213 */ /* 0x000fe20000000000 */
[----:B------:R-:W-:Y:S01]  /*16c60*/  STL [R1+0xcc], R12 ;  /* 0x0000cc0c01007387 */ /* 0x000fe20000100800 */
[C---:B------:R-:W-:Y:S01]  /*16c70*/  ISETP.GT.U32.AND P5, PT, R0.reuse, R38, PT ;  /* 0x000000260000720c */ /* 0x040fe20003fa4070 */
[----:B------:R-:W-:Y:S01]  /*16c80*/  @!P6 IMAD.IADD R11, R11, 0x1, -R0 ;  /* 0x000000010b0be824 */ /* 0x000fe200078e0a00 */
[----:B------:R-:W-:Y:S01]  /*16c90*/  ISETP.GT.U32.AND P6, PT, R0, R37, PT ;  /* 0x000000250000720c */ /* 0x000fe20003fc4070 */
[----:B------:R-:W-:Y:S01]  /*16ca0*/  @!P0 IMAD.MOV R13, RZ, RZ, -R13 ;  /* 0x000000ffff0d8224 */ /* 0x000fe200078e0a0d */
[----:B------:R-:W-:Y:S01]  /*16cb0*/  ISETP.GE.AND P0, PT, R4, RZ, PT ;  /* 0x000000ff0400720c */ /* 0x000fe20003f06270 */
[----:B-1----:R-:W-:Y:S01]  /*16cc0*/  IMAD.MOV.U32 R9, RZ, RZ, R42 ;  /* 0x000000ffff097224 */ /* 0x002fe200078e002a */
[C---:B------:R-:W-:Y:S01]  /*16cd0*/  IADD3 R4, R6.reuse, 0x1d2, RZ ;  /* 0x000001d206047810 */ /* 0x040fe20007ffe0ff */
[----:B------:R-:W-:Y:S01]  /*16ce0*/  @!P2 IMAD.IADD R39, R39, 0x1, -R0 ;  /* 0x000000012727a824 */ /* 0x000fe200078e0a00 */
[----:B------:R-:W-:Y:S01]  /*16cf0*/  IADD3 R41, R6, 0x1d4, RZ ;  /* 0x000001d406297810 */ /* 0x000fe20007ffe0ff */
[----:B------:R-:W-:Y:S01]  /*16d00*/  @!P1 IMAD.MOV R9, RZ, RZ, -R9 ;  /* 0x000000ffff099224 */ /* 0x000fe200078e0a09 */
[----:B------:R-:W-:Y:S01]  /*16d10*/  ISETP.GE.AND P1, PT, R35, RZ, PT ;  /* 0x000000ff2300720c */ /* 0x000fe20003f26270 */
[----:B------:R-:W-:Y:S01]  /*16d20*/  IMAD.HI.U32 R35, R3, R36, RZ ;  /* 0x0000002403237227 */ /* 0x000fe200078e00ff */
[----:B------:R-:W-:-:S02]  /*16d30*/  ISETP.GE.AND P2, PT, R4, RZ, PT ;  /* 0x000000ff0400720c */ /* 0x000fc40003f46270 */
[----:B------:R1:W-:Y:S01]  /*16d40*/  STL [R1+0xc8], R9 ;  /* 0x0000c80901007387 */ /* 0x0003e20000100800 */
[----:B------:R-:W-:Y:S01]  /*16d50*/  IMAD.MOV R40, RZ, RZ, -R35 ;  /* 0x000000ffff287224 */ /* 0x000fe200078e0a23 */
[----:B------:R-:W-:Y:S01]  /*16d60*/  IABS R35, R4 ;  /* 0x0000000400237213 */ /* 0x000fe20000000000 */
[----:B------:R-:W-:Y:S01]  /*16d70*/  VIADD R4, R6, 0x1d5 ;  /* 0x000001d506047836 */ /* 0x000fe20000000000 */
[----:B------:R-:W-:Y:S01]  /*16d80*/  @!P6 IADD3 R37, R37, -R0, RZ ;  /* 0x800000002525e210 */ /* 0x000fe20007ffe0ff */
[C---:B------:R-:W-:Y:S01]  /*16d90*/  IMAD R36, R0.reuse, R40, R36 ;  /* 0x0000002800247224 */ /* 0x040fe200078e0224 */
[----:B------:R-:W-:Y:S01]  /*16da0*/  ISETP.GT.U32.AND P6, PT, R0, R39, PT ;  /* 0x000000270000720c */ /* 0x000fe20003fc4070 */
[----:B------:R-:W-:Y:S01]  /*16db0*/  VIADD R46, R6, 0x1d8 ;  /* 0x000001d8062e7836 */ /* 0x000fe20000000000 */
[----:B------:R-:W-:Y:S01]  /*16dc0*/  @!P5 IADD3 R38, R38, -R0, RZ ;  /* 0x800000002626d210 */ /* 0x000fe20007ffe0ff */
[----:B------:R-:W-:Y:S01]  /*16dd0*/  STL [R1+0x2f90], R13 ;  /* 0x002f900d01007387 */ /* 0x000fe20000100800 */
[----:B-1----:R-:W-:Y:S01]  /*16de0*/  IMAD.MOV.U32 R9, RZ, RZ, R11 ;  /* 0x000000ffff097224 */ /* 0x002fe200078e000b */
[----:B------:R-:W-:Y:S01]  /*16df0*/  ISETP.GE.AND P5, PT, R5, RZ, PT ;  /* 0x000000ff0500720c */ /* 0x000fe20003fa6270 */
[----:B------:R-:W-:Y:S01]  /*16e00*/  IMAD.HI.U32 R11, R3, R35, RZ ;  /* 0x00000023030b7227 */ /* 0x000fe200078e00ff */
[----:B------:R-:W-:-:S02]  /*16e10*/  @!P3 IADD3 R38, -R38, RZ, RZ ;  /* 0x000000ff2626b210 */ /* 0x000fc40007ffe1ff */
[C---:B------:R-:W-:Y:S01]  /*16e20*/  ISETP.GT.U32.AND P3, PT, R0.reuse, R36, PT ;  /* 0x000000240000720c */ /* 0x040fe20003f64070 */
[----:B------:R-:W-:Y:S01]  /*16e30*/  IMAD.MOV R11, RZ, RZ, -R11 ;  /* 0x000000ffff0b7224 */ /* 0x000fe200078e0a0b */
[----:B------:R-:W-:Y:S01]  /*16e40*/  IABS R40, R41 ;  /* 0x0000002900287213 */ /* 0x000fe20000000000 */
[----:B------:R-:W-:Y:S01]  /*16e50*/  @!P4 IMAD.MOV R9, RZ, RZ, -R9 ;  /* 0x000000ffff09c224 */ /* 0x000fe200078e0a09 */
[C---:B------:R-:W-:Y:S01]  /*16e60*/  ISETP.GT.U32.AND P4, PT, R0.reuse, R37, PT ;  /* 0x000000250000720c */ /* 0x040fe20003f84070 */
[----:B------:R-:W-:Y:S01]  /*16e70*/  IMAD R35, R0, R11, R35 ;  /* 0x0000000b00237224 */ /* 0x000fe200078e0223 */
[----:B------:R-:W-:Y:S01]  /*16e80*/  IABS R42, R4 ;  /* 0x00000004002a7213 */ /* 0x000fe20000000000 */
[--C-:B------:R-:W-:Y:S01]  /*16e90*/  @!P6 IMAD.IADD R39, R39, 0x1, -R0.reuse ;  /* 0x000000012727e824 */ /* 0x100fe200078e0a00 */
[----:B------:R-:W-:Y:S01]  /*16ea0*/  IABS R49, R46 ;  /* 0x0000002e00317213 */ /* 0x000fe20000000000 */
[----:B------:R-:W-:Y:S01]  /*16eb0*/  VIADD R5, R6, 0x1d3 ;  /* 0x000001d306057836 */ /* 0x000fe20000000000 */
[----:B------:R-:W-:Y:S01]  /*16ec0*/  ISETP.GT.U32.AND P6, PT, R0, R35, PT ;  /* 0x000000230000720c */ /* 0x000fe20003fc4070 */
[----:B------:R-:W-:Y:S01]  /*16ed0*/  @!P1 IMAD.MOV R39, RZ, RZ, -R39 ;  /* 0x000000ffff279224 */ /* 0x000fe200078e0a27 */
[----:B------:R-:W-:Y:S01]  /*16ee0*/  STL [R1+0x2f94], R9 ;  /* 0x002f940901007387 */ /* 0x000fe20000100800 */
[--C-:B------:R-:W-:Y:S01]  /*16ef0*/  @!P3 IMAD.IADD R36, R36, 0x1, -R0.reuse ;  /* 0x000000012424b824 */ /* 0x100fe200078e0a00 */
[----:B------:R-:W-:Y:S01]  /*16f00*/  IABS R105, R5 ;  /* 0x0000000500697213 */ /* 0x000fe20000000000 */
[----:B------:R-:W-:Y:S01]  /*16f10*/  IMAD.HI.U32 R11, R3, R40, RZ ;  /* 0x00000028030b7227 */ /* 0x000fe200078e00ff */
[----:B------:R-:W-:Y:S01]  /*16f20*/  ISETP.GE.AND P3, PT, R41, RZ, PT ;  /* 0x000000ff2900720c */ /* 0x000fe20003f66270 */
[----:B------:R1:W-:Y:S01]  /*16f30*/  STL [R1+0x2f98], R38 ;  /* 0x002f982601007387 */ /* 0x0003e20000100800 */
[----:B------:R-:W-:Y:S01]  /*16f40*/  ISETP.GT.U32.AND P1, PT, R0, R36, PT ;  /* 0x000000240000720c */ /* 0x000fe20003f24070 */
[--C-:B------:R-:W-:Y:S01]  /*16f50*/  @!P4 IMAD.IADD R37, R37, 0x1, -R0.reuse ;  /* 0x000000012525c824 */ /* 0x100fe200078e0a00 */
[----:B------:R-:W-:Y:S01]  /*16f60*/  ISETP.GE.AND P4, PT, R5, RZ, PT ;  /* 0x000000ff0500720c */ /* 0x000fe20003f86270 */
[----:B------:R-:W-:Y:S01]  /*16f70*/  IMAD.HI.U32 R43, R3, R105, RZ ;  /* 0x00000069032b7227 */ /* 0x000fe200078e00ff */
[----:B------:R2:W-:Y:S02]  /*16f80*/  STL [R1+0x2f9c], R39 ;  /* 0x002f9c2701007387 */ /* 0x0005e40000100800 */
[----:B------:R-:W-:Y:S01]  /*16f90*/  @!P0 IADD3 R37, -R37, RZ, RZ ;  /* 0x000000ff25258210 */ /* 0x000fe20007ffe1ff */
[----:B------:R-:W-:Y:S01]  /*16fa0*/  @!P6 IMAD.IADD R35, R35, 0x1, -R0 ;  /* 0x000000012323e824 */ /* 0x000fe200078e0a00 */
[----:B------:R-:W-:Y:S01]  /*16fb0*/  IADD3 R43, -R43, RZ, RZ ;  /* 0x000000ff2b2b7210 */ /* 0x000fe20007ffe1ff */
[----:B------:R-:W-:Y:S01]  /*16fc0*/  IMAD.HI.U32 R5, R3, R42, RZ ;  /* 0x0000002a03057227 */ /* 0x000fe200078e00ff */
[----:B-1----:R-:W-:Y:S01]  /*16fd0*/  IADD3 R38, R6, 0x1fc, RZ ;  /* 0x000001fc06267810 */ /* 0x002fe20007ffe0ff */
[----:B------:R1:W-:Y:S01]  /*16fe0*/  STL [R1+0x2fa0], R37 ;  /* 0x002fa02501007387 */ /* 0x0003e20000100800 */
[C---:B------:R-:W-:Y:S01]  /*16ff0*/  ISETP.GT.U32.AND P6, PT, R0.reuse, R35, PT ;  /* 0x000000230000720c */ /* 0x040fe20003fc4070 */
[----:B------:R-:W-:Y:S01]  /*17000*/  IMAD.MOV R11, RZ, RZ, -R11 ;  /* 0x000000ffff0b7224 */ /* 0x000fe200078e0a0b */
[----:B------:R-:W-:Y:S01]  /*17010*/  IADD3 R5, -R5, RZ, RZ ;  /* 0x000000ff05057210 */ /* 0x000fe20007ffe1ff */
[C---:B------:R-:W-:Y:S01]  /*17020*/  IMAD R105, R0.reuse, R43, R105 ;  /* 0x0000002b00697224 */ /* 0x040fe200078e0269 */
[----:B------:R-:W-:Y:S01]  /*17030*/  IABS R43, R47 ;  /* 0x0000002f002b7213 */ /* 0x000fe20000000000 */
[C---:B------:R-:W-:Y:S01]  /*17040*/  IMAD R40, R0.reuse, R11, R40 ;  /* 0x0000000b00287224 */ /* 0x040fe200078e0228 */
[----:B------:R-:W-:Y:S01]  /*17050*/  IABS R251, R38 ;  /* 0x0000002600fb7213 */ /* 0x000fe20000000000 */
[C---:B------:R-:W-:Y:S01]  /*17060*/  IMAD R42, R0.reuse, R5, R42 ;  /* 0x00000005002a7224 */ /* 0x040fe200078e022a */
[----:B------:R-:W-:Y:S01]  /*17070*/  ISETP.GT.U32.AND P0, PT, R0, R105, PT ;  /* 0x000000690000720c */ /* 0x000fe20003f04070 */
[--C-:B------:R-:W-:Y:S01]  /*17080*/  @!P1 IMAD.IADD R36, R36, 0x1, -R0.reuse ;  /* 0x0000000124249824 */ /* 0x100fe200078e0a00 */
[----:B------:R-:W-:Y:S01]  /*17090*/  ISETP.GT.U32.AND P1, PT, R0, R40, PT ;  /* 0x000000280000720c */ /* 0x000fe20003f24070 */
[C---:B------:R-:W-:Y:S01]  /*170a0*/  VIADD R11, R6.reuse, 0x1d9 ;  /* 0x000001d9060b7836 */ /* 0x040fe20000000000 */
[C---:B------:R-:W-:Y:S01]  /*170b0*/  IADD3 R5, R6.reuse, 0x1d6, RZ ;  /* 0x000001d606057810 */ /* 0x040fe20007ffe0ff */
[C---:B------:R-:W-:Y:S01]  /*170c0*/  VIADD R12, R6.reuse, 0x1eb ;  /* 0x000001eb060c7836 */ /* 0x040fe20000000000 */
[----:B------:R-:W-:Y:S01]  /*170d0*/  @!P6 IADD3 R35, R35, -R0, RZ ;  /* 0x800000002323e210 */ /* 0x000fe20007ffe0ff */
[----:B--2---:R-:W-:Y:S01]  /*170e0*/  VIADD R39, R6, 0x1fb ;  /* 0x000001fb06277836 */ /* 0x004fe20000000000 */
[----:B------:R-:W-:Y:S01]  /*170f0*/  ISETP.GT.U32.AND P6, PT, R0, R42, PT ;  /* 0x0000002a0000720c */ /* 0x000fe20003fc4070 */
[----:B------:R-:W-:Y:S01]  /*17100*/  VIADD R9, R6, 0x1fd ;  /* 0x000001fd06097836 */ /* 0x000fe20000000000 */
[----:B------:R-:W-:Y:S01]  /*17110*/  IABS R41, R5 ;  /* 0x0000000500297213 */ /* 0x000fe20000000000 */
[----:B------:R-:W-:Y:S01]  /*17120*/  @!P2 IMAD.MOV R35, RZ, RZ, -R35 ;  /* 0x000000ffff23a224 */ /* 0x000fe200078e0a23 */
[----:B------:R-:W-:Y:S01]  /*17130*/  @!P5 IADD3 R36, -R36, RZ, RZ ;  /* 0x000000ff2424d210 */ /* 0x000fe20007ffe1ff */
[--C-:B------:R-:W-:Y:S01]  /*17140*/  @!P0 IMAD.IADD R105, R105, 0x1, -R0.reuse ;  /* 0x0000000169698824 */ /* 0x100fe200078e0a00 */
[----:B------:R-:W-:Y:S01]  /*17150*/  ISETP.GE.AND P0, PT, R4, RZ, PT ;  /* 0x000000ff0400720c */ /* 0x000fe20003f06270 */
[C---:B------:R-:W-:Y:S01]  /*17160*/  IMAD.HI.U32 R4, R3.reuse, R43, RZ ;  /* 0x0000002b03047227 */ /* 0x040fe200078e00ff */
[----:B------:R-:W-:Y:S01]  /*17170*/  @!P1 IADD3 R40, R40, -R0, RZ ;  /* 0x8000000028289210 */ /* 0x000fe20007ffe0ff */
[----:B------:R-:W-:Y:S01]  /*17180*/  STL [R1+0x2fa4], R36 ;  /* 0x002fa42401007387 */ /* 0x000fe20000100800 */
[----:B------:R-:W-:Y:S01]  /*17190*/  ISETP.GT.U32.AND P1, PT, R0, R105, PT ;  /* 0x000000690000720c */ /* 0x000fe20003f24070 */
[----:B------:R-:W-:Y:S01]  /*171a0*/  IMAD.HI.U32 R45, R3, R41, RZ ;  /* 0x00000029032d7227 */ /* 0x000fe200078e00ff */
[----:B------:R-:W-:Y:S01]  /*171b0*/  IABS R48, R11 ;  /* 0x0000000b00307213 */ /* 0x000fe20000000000 */
[----:B------:R-:W-:Y:S01]  /*171c0*/  STL [R1+0x2fa8], R35 ;  /* 0x002fa82301007387 */ /* 0x000fe20000100800 */
[----:B------:R-:W-:Y:S01]  /*171d0*/  ISETP.GE.AND P2, PT, R5, RZ, PT ;  /* 0x000000ff0500720c */ /* 0x000fe20003f46270 */
[----:B------:R-:W-:Y:S01]  /*171e0*/  @!P6 IMAD.IADD R42, R42, 0x1, -R0 ;  /* 0x000000012a2ae824 */ /* 0x000fe200078e0a00 */
[C---:B------:R-:W-:Y:S01]  /*171f0*/  ISETP.GT.U32.AND P6, PT, R0.reuse, R40, PT ;  /* 0x000000280000720c */ /* 0x040fe20003fc4070 */
[----:B------:R-:W-:Y:S01]  /*17200*/  IMAD.MOV R4, RZ, RZ, -R4 ;  /* 0x000000ffff047224 */ /* 0x000fe200078e0a04 */
[----:B------:R-:W-:Y:S01]  /*17210*/  IABS R60, R12 ;  /* 0x0000000c003c7213 */ /* 0x000fe20000000000 */
[----:B------:R-:W-:Y:S01]  /*17220*/  IMAD.MOV R45, RZ, RZ, -R45 ;  /* 0x000000ffff2d7224 */ /* 0x000fe200078e0a2d */
[C---:B------:R-:W-:Y:S01]  /*17230*/  ISETP.GT.U32.AND P5, PT, R0.reuse, R42, PT ;  /* 0x0000002a0000720c */ /* 0x040fe20003fa4070 */
[----:B------:R-:W-:Y:S01]  /*17240*/  IMAD R43, R0, R4, R43 ;  /* 0x00000004002b7224 */ /* 0x000fe200078e022b */
[----:B------:R-:W-:Y:S01]  /*17250*/  IADD3 R4, R6, 0x1da, RZ ;  /* 0x000001da06047810 */ /* 0x000fe20007ffe0ff */
[----:B------:R-:W-:Y:S01]  /*17260*/  IMAD R41, R0, R45, R41 ;  /* 0x0000002d00297224 */ /* 0x000fe200078e0229 */
[----:B-1----:R-:W-:Y:S01]  /*17270*/  IADD3 R37, R6, 0x1f8, RZ ;  /* 0x000001f806257810 */ /* 0x002fe20007ffe0ff */
[----:B------:R-:W-:Y:S01]  /*17280*/  @!P1 IMAD.IADD R105, R105, 0x1, -R0 ;  /* 0x0000000169699824 */ /* 0x000fe200078e0a00 */
[----:B------:R-:W-:Y:S01]  /*17290*/  IABS R250, R39 ;  /* 0x0000002700fa7213 */ /* 0x000fe20000000000 */
[----:B------:R-:W-:Y:S01]  /*172a0*/  IMAD.HI.U32 R45, R3, R49, RZ ;  /* 0x00000031032d7227 */ /* 0x000fe200078e00ff */
[----:B------:R-:W-:-:S02]  /*172b0*/  ISETP.GT.U32.AND P1, PT, R0, R41, PT ;  /* 0x000000290000720c */ /* 0x000fc40003f24070 */
[----:B------:R-:W-:Y:S01]  /*172c0*/  @!P6 IADD3 R40, R40, -R0, RZ ;  /* 0x800000002828e210 */ /* 0x000fe20007ffe0ff */
[----:B------:R-:W-:Y:S01]  /*172d0*/  IMAD.HI.U32 R5, R3, R48, RZ ;  /* 0x0000003003057227 */ /* 0x000fe200078e00ff */
[----:B------:R-:W-:Y:S02]  /*172e0*/  ISETP.GT.U32.AND P6, PT, R0, R43, PT ;  /* 0x0000002b0000720c */ /* 0x000fe40003fc4070 */
[----:B------:R-:W-:Y:S01]  /*172f0*/  IABS R247, R37 ;  /* 0x0000002500f77213 */ /* 0x000fe20000000000 */
[----:B------:R-:W-:Y:S01]  /*17300*/  @!P5 IMAD.IADD R42, R42, 0x1, -R0 ;  /* 0x000000012a2ad824 */ /* 0x000fe200078e0a00 */
[----:B------:R-:W-:Y:S01]  /*17310*/  ISETP.GE.AND P5, PT, R47, RZ, PT ;  /* 0x000000ff2f00720c */ /* 0x000fe20003fa6270 */
[----:B------:R-:W-:Y:S01]  /*17320*/  IMAD.MOV R45, RZ, RZ, -R45 ;  /* 0x000000ffff2d7224 */ /* 0x000fe200078e0a2d */
[----:B------:R-:W-:Y:S01]  /*17330*/  IABS R47, R4 ;  /* 0x00000004002f7213 */ /* 0x000fe20000000000 */
[----:B------:R-:W-:Y:S01]  /*17340*/  IMAD.MOV R5, RZ, RZ, -R5 ;  /* 0x000000ffff057224 */ /* 0x000fe200078e0a05 */
[----:B------:R-:W-:Y:S01]  /*17350*/  @!P0 IADD3 R42, -R42, RZ, RZ ;  /* 0x000000ff2a2a8210 */ /* 0x000fe20007ffe1ff */
[C---:B------:R-:W-:Y:S01]  /*17360*/  IMAD R49, R0.reuse, R45, R49 ;  /* 0x0000002d00317224 */ /* 0x040fe200078e0231 */
[----:B------:R-:W-:Y:S01]  /*17370*/  @!P1 IADD3 R41, R41, -R0, RZ ;  /* 0x8000000029299210 */ /* 0x000fe20007ffe0ff */
[----:B------:R-:W-:-:S02]  /*17380*/  IMAD R48, R0, R5, R48 ;  /* 0x0000000500307224 */ /* 0x000fc400078e0230 */
[----:B------:R-:W-:Y:S01]  /*17390*/  @!P6 IMAD.IADD R43, R43, 0x1, -R0 ;  /* 0x000000012b2be824 */ /* 0x000fe200078e0a00 */
[----:B------:R-:W-:Y:S01]  /*173a0*/  ISETP.GT.U32.AND P1, PT, R0, R49, PT ;  /* 0x000000310000720c */ /* 0x000fe20003f24070 */
[----:B------:R-:W-:-:S03]  /*173b0*/  IMAD.HI.U32 R45, R3, R47, RZ ;  /* 0x0000002f032d7227 */ /* 0x000fc600078e00ff */
[C---:B------:R-:W-:Y:S01]  /*173c0*/  ISETP.GT.U32.AND P6, PT, R0.reuse, R43, PT ;  /* 0x0000002b0000720c */ /* 0x040fe20003fc4070 */
[----:B------:R-:W-:Y:S01]  /*173d0*/  @!P4 IMAD.MOV R105, RZ, RZ, -R105 ;  /* 0x000000ffff69c224 */ /* 0x000fe200078e0a69 */
[C---:B------:R-:W-:Y:S01]  /*173e0*/  ISETP.GT.U32.AND P4, PT, R0.reuse, R41, PT ;  /* 0x000000290000720c */ /* 0x040fe20003f84070 */
[----:B------:R-:W-:Y:S01]  /*173f0*/  @!P3 IMAD.MOV R40, RZ, RZ, -R40 ;  /* 0x000000ffff28b224 */ /* 0x000fe200078e0a28 */
[----:B------:R-:W-:Y:S01]  /*17400*/  ISETP.GT.U32.AND P3, PT, R0, R48, PT ;  /* 0x000000300000720c */ /* 0x000fe20003f64070 */
[----:B------:R-:W-:Y:S01]  /*17410*/  VIADD R5, R6, 0x1db ;  /* 0x000001db06057836 */ /* 0x000fe20000000000 */
[----:B------:R-:W-:Y:S01]  /*17420*/  IADD3 R45, -R45, RZ, RZ ;  /* 0x000000ff2d2d7210 */ /* 0x000fe20007ffe1ff */
[----:B------:R-:W-:Y:S01]  /*17430*/  STL [R1+0x2fac], R105 ;  /* 0x002fac6901007387 */ /* 0x000fe20000100800 */
[----:B------:R-:W-:Y:S02]  /*17440*/  IMAD.HI.U32 R237, R3, R60, RZ ;  /* 0x0000003c03ed7227 */ /* 0x000fe400078e00ff */
[----:B------:R-:W-:Y:S01]  /*17450*/  IABS R50, R5 ;  /* 0x0000000500327213 */ /* 0x000fe20000000000 */
[----:B------:R-:W-:Y:S01]  /*17460*/  STL [R1+0x2fb0], R40 ;  /* 0x002fb02801007387 */ /* 0x000fe20000100800 */
[----:B------:R-:W-:Y:S01]  /*17470*/  IMAD R47, R0, R45, R47 ;  /* 0x0000002d002f7224 */ /* 0x000fe200078e022f */
[----:B------:R-:W-:Y:S01]  /*17480*/  @!P6 IADD3 R43, R43, -R0, RZ ;  /* 0x800000002b2be210 */ /* 0x000fe20007ffe0ff */
[----:B------:R-:W-:Y:S01]  /*17490*/  VIADD R45, R6, 0x1dc ;  /* 0x000001dc062d7836 */ /* 0x000fe20000000000 */
[----:B------:R1:W-:Y:S01]  /*174a0*/  STL [R1+0x2fb4], R42 ;  /* 0x002fb42a01007387 */ /* 0x0003e20000100800 */
[--C-:B------:R-:W-:Y:S01]  /*174b0*/  @!P4 IMAD.IADD R41, R41, 0x1, -R0.reuse ;  /* 0x000000012929c824 */ /* 0x100fe200078e0a00 */
[----:B------:R-:W-:Y:S01]  /*174c0*/  ISETP.GT.U32.AND P6, PT, R0, R47, PT ;  /* 0x0000002f0000720c */ /* 0x000fe20003fc4070 */
[--C-:B------:R-:W-:Y:S01]  /*174d0*/  @!P3 IMAD.IADD R48, R48, 0x1, -R0.reuse ;  /* 0x000000013030b824 */ /* 0x100fe200078e0a00 */
[----:B------:R-:W-:Y:S01]  /*174e0*/  ISETP.GE.AND P3, PT, R4, RZ, PT ;  /* 0x000000ff0400720c */ /* 0x000fe20003f66270 */
[----:B------:R-:W-:Y:S01]  /*174f0*/  @!P5 IMAD.MOV R43, RZ, RZ, -R43 ;  /* 0x000000ffff2bd224 */ /* 0x000fe200078e0a2b */
[----:B------:R-:W-:Y:S01]  /*17500*/  @!P2 IADD3 R41, -R41, RZ, RZ ;  /* 0x000000ff2929a210 */ /* 0x000fe20007ffe1ff */
[----:B------:R-:W-:Y:S01]  /*17510*/  @!P1 IMAD.IADD R49, R49, 0x1, -R0 ;  /* 0x0000000131319824 */ /* 0x000fe200078e0a00 */
[----:B------:R-:W-:Y:S01]  /*17520*/  ISETP.GT.U32.AND P2, PT, R0, R48, PT ;  /* 0x000000300000720c */ /* 0x000fe20003f44070 */
[----:B------:R-:W-:Y:S01]  /*17530*/  IMAD.MOV R237, RZ, RZ, -R237 ;  /* 0x000000ffffed7224 */ /* 0x000fe200078e0aed */
[----:B------:R-:W-:Y:S01]  /*17540*/  IADD3 R4, R6, 0x1dd, RZ ;  /* 0x000001dd06047810 */ /* 0x000fe20007ffe0ff */
[----:B------:R2:W-:Y:S01]  /*17550*/  STL [R1+0x2fb8], R41 ;  /* 0x002fb82901007387 */ /* 0x0005e20000100800 */
[----:B------:R-:W-:Y:S01]  /*17560*/  ISETP.GE.AND P1, PT, R46, RZ, PT ;  /* 0x000000ff2e00720c */ /* 0x000fe20003f26270 */
[----:B------:R-:W-:Y:S01]  /*17570*/  IMAD.MOV.U32 R46, RZ, RZ, R50 ;  /* 0x000000ffff2e7224 */ /* 0x000fe200078e0032 */
[----:B------:R-:W-:Y:S01]  /*17580*/  IABS R54, R4 ;  /* 0x0000000400367213 */ /* 0x000fe20000000000 */
[----:B------:R-:W-:Y:S01]  /*17590*/  VIADD R50, R6, 0x1e0 ;  /* 0x000001e006327836 */ /* 0x000fe20000000000 */
[-C--:B------:R-:W-:Y:S01]  /*175a0*/  @!P6 IADD3 R47, R47, -R0.reuse, RZ ;  /* 0x800000002f2fe210 */ /* 0x080fe20007ffe0ff */
[----:B------:R-:W-:Y:S01]  /*175b0*/  STL [R1+0x2fbc], R43 ;  /* 0x002fbc2b01007387 */ /* 0x000fe20000100800 */
[----:B------:R-:W-:Y:S01]  /*175c0*/  ISETP.GE.AND P6, PT, R45, RZ, PT ;  /* 0x000000ff2d00720c */ /* 0x000fe20003fc6270 */
[C---:B------:R-:W-:Y:S01]  /*175d0*/  IMAD R60, R0.reuse, R237, R60 ;  /* 0x000000ed003c7224 */ /* 0x040fe200078e023c */
[----:B------:R-:W-:Y:S01]  /*175e0*/  ISETP.GT.U32.AND P5, PT, R0, R47, PT ;  /* 0x0000002f0000720c */ /* 0x000fe20003fa4070 */
[C---:B-1----:R-:W-:Y:S01]  /*175f0*/  VIADD R42, R6.reuse, 0x1f3 ;  /* 0x000001f3062a7836 */ /* 0x042fe20000000000 */
[----:B------:R-:W-:Y:S01]  /*17600*/  IABS R45, R45 ;  /* 0x0000002d002d7213 */ /* 0x000fe20000000000 */
[----:B------:R-:W-:Y:S01]  /*17610*/  VIADD R35, R6, 0x1f6 ;  /* 0x000001f606237836 */ /* 0x000fe20000000000 */
[----:B------:R-:W-:Y:S01]  /*17620*/  @!P2 IADD3 R48, R48, -R0, RZ ;  /* 0x800000003030a210 */ /* 0x000fe20007ffe0ff */
[----:B------:R-:W-:Y:S01]  /*17630*/  VIADD R36, R6, 0x1f7 ;  /* 0x000001f706247836 */ /* 0x000fe20000000000 */
[----:B------:R-:W-:Y:S01]  /*17640*/  ISETP.GE.AND P2, PT, R4, RZ, PT ;  /* 0x000000ff0400720c */ /* 0x000fe20003f46270 */
[----:B------:R-:W-:Y:S01]  /*17650*/  IMAD.HI.U32 R4, R3, R45, RZ ;  /* 0x0000002d03047227 */ /* 0x000fe200078e00ff */
[----:B------:R-:W-:-:S02]  /*17660*/  ISETP.GT.U32.AND P0, PT, R0, R49, PT ;  /* 0x000000310000720c */ /* 0x000fc40003f04070 */
[----:B------:R-:W-:Y:S01]  /*17670*/  ISETP.GE.AND P4, PT, R11, RZ, PT ;  /* 0x000000ff0b00720c */ /* 0x000fe20003f86270 */
[----:B------:R-:W-:Y:S01]  /*17680*/  IMAD.MOV R4, RZ, RZ, -R4 ;  /* 0x000000ffff047224 */ /* 0x000fe200078e0a04 */
[----:B------:R-:W-:Y:S01]  /*17690*/  IABS R51, R50 ;  /* 0x0000003200337213 */ /* 0x000fe20000000000 */
[----:B------:R-:W-:Y:S01]  /*176a0*/  IMAD.HI.U32 R11, R3, R46, RZ ;  /* 0x0000002e030b7227 */ /* 0x000fe200078e00ff */
[----:B------:R-:W-:Y:S02]  /*176b0*/  @!P5 IADD3 R47, R47, -R0, RZ ;  /* 0x800000002f2fd210 */ /* 0x000fe40007ffe0ff */
[----:B--2---:R-:W-:Y:S01]  /*176c0*/  IADD3 R41, R6, 0x1ee, RZ ;  /* 0x000001ee06297810 */ /* 0x004fe20007ffe0ff */
[----:B------:R-:W-:Y:S01]  /*176d0*/  IMAD R45, R0, R4, R45 ;  /* 0x00000004002d7224 */ /* 0x000fe200078e022d */
[----:B------:R-:W-:Y:S01]  /*176e0*/  @!P3 IADD3 R47, -R47, RZ, RZ ;  /* 0x000000ff2f2fb210 */ /* 0x000fe20007ffe1ff */
[----:B------:R-:W-:Y:S01]  /*176f0*/  IMAD.MOV R11, RZ, RZ, -R11 ;  /* 0x000000ffff0b7224 */ /* 0x000fe200078e0a0b */
[----:B------:R-:W-:Y:S01]  /*17700*/  IADD3 R40, R6, 0x1f4, RZ ;  /* 0x000001f406287810 */ /* 0x000fe20007ffe0ff */
[----:B------:R-:W-:Y:S01]  /*17710*/  @!P0 IMAD.IADD R49, R49, 0x1, -R0 ;  /* 0x0000000131318824 */ /* 0x000fe200078e0a00 */
[C---:B------:R-:W-:Y:S01]  /*17720*/  ISETP.GT.U32.AND P3, PT, R0.reuse, R45, PT ;  /* 0x0000002d0000720c */ /* 0x040fe20003f64070 */
[----:B------:R-:W-:Y:S01]  /*17730*/  IMAD R46, R0, R11, R46 ;  /* 0x0000000b002e7224 */ /* 0x000fe200078e022e */
[----:B------:R-:W-:Y:S01]  /*17740*/  ISETP.GE.AND P0, PT, R5, RZ, PT ;  /* 0x000000ff0500720c */ /* 0x000fe20003f06270 */
[----:B------:R-:W-:Y:S01]  /*17750*/  @!P1 IMAD.MOV R49, RZ, RZ, -R49 ;  /* 0x000000ffff319224 */ /* 0x000fe200078e0a31 */
[----:B------:R-:W-:Y:S01]  /*17760*/  IADD3 R105, R6, 0x1f5, RZ ;  /* 0x000001f506697810 */ /* 0x000fe20007ffe0ff */
[----:B------:R-:W-:Y:S01]  /*17770*/  IMAD.HI.U32 R4, R3, R54, RZ ;  /* 0x0000003603047227 */ /* 0x000fe200078e00ff */
[----:B------:R-:W-:-:S02]  /*17780*/  ISETP.GT.U32.AND P1, PT, R0, R46, PT ;  /* 0x0000002e0000720c */ /* 0x000fc40003f24070 */
[----:B------:R-:W-:Y:S01]  /*17790*/  STL [R1+0x2fc0], R49 ;  /* 0x002fc03101007387 */ /* 0x000fe20000100800 */
[----:B------:R-:W-:Y:S01]  /*177a0*/  VIADD R5, R6, 0x1de ;  /* 0x000001de06057836 */ /* 0x000fe20000000000 */
[----:B------:R-:W-:Y:S01]  /*177b0*/  IADD3 R4, -R4, RZ, RZ ;  /* 0x000000ff04047210 */ /* 0x000fe20007ffe1ff */
[----:B------:R-:W-:Y:S01]  /*177c0*/  VIADD R11, R6, 0x1df ;  /* 0x000001df060b7836 */ /* 0x000fe20000000000 */
[----:B------:R-:W-:Y:S01]  /*177d0*/  IABS R245, R35 ;  /* 0x0000002300f57213 */ /* 0x000fe20000000000 */
[----:B------:R-:W-:Y:S01]  /*177e0*/  @!P3 IMAD.IADD R45, R45, 0x1, -R0 ;  /* 0x000000012d2db824 */ /* 0x000fe200078e0a00 */
[----:B------:R-:W-:Y:S01]  /*177f0*/  IABS R53, R5 ;  /* 0x0000000500357213 */ /* 0x000fe20000000000 */
[C---:B------:R-:W-:Y:S01]  /*17800*/  IMAD R54, R0.reuse, R4, R54 ;  /* 0x0000000400367224 */ /* 0x040fe200078e0236 */
[----:B------:R-:W-:Y:S01]  /*17810*/  IABS R52, R11 ;  /* 0x0000000b00347213 */ /* 0x000fe20000000000 */
[----:B------:R-:W-:Y:S01]  /*17820*/  @!P4 IMAD.MOV R48, RZ, RZ, -R48 ;  /* 0x000000ffff30c224 */ /* 0x000fe200078e0a30 */
[----:B------:R-:W-:Y:S01]  /*17830*/  ISETP.GT.U32.AND P3, PT, R0, R45, PT ;  /* 0x0000002d0000720c */ /* 0x000fe20003f64070 */
[----:B------:R-:W-:Y:S01]  /*17840*/  @!P1 IMAD.IADD R46, R46, 0x1, -R0 ;  /* 0x000000012e2e9824 */ /* 0x000fe200078e0a00 */
[----:B------:R-:W-:Y:S01]  /*17850*/  ISETP.GE.AND P4, PT, R5, RZ, PT ;  /* 0x000000ff0500720c */ /* 0x000fe20003f86270 */
[----:B------:R-:W-:Y:S01]  /*17860*/  IMAD.HI.U32 R5, R3, R53, RZ ;  /* 0x0000003503057227 */ /* 0x000fe200078e00ff */
[----:B------:R-:W-:Y:S01]  /*17870*/  ISETP.GE.AND P5, PT, R11, RZ, PT ;  /* 0x000000ff0b00720c */ /* 0x000fe20003fa6270 */
[----:B------:R1:W-:Y:S01]  /*17880*/  STL [R1+0x2fc4], R48 ;  /* 0x002fc43001007387 */ /* 0x0003e20000100800 */
[C---:B------:R-:W-:Y:S01]  /*17890*/  ISETP.GT.U32.AND P1, PT, R0.reuse, R46, PT ;  /* 0x0000002e0000720c */ /* 0x040fe20003f24070 */
[----:B------:R-:W-:Y:S01]  /*178a0*/  IMAD.MOV R5, RZ, RZ, -R5 ;  /* 0x000000ffff057224 */ /* 0x000fe200078e0a05 */
[----:B------:R-:W-:Y:S01]  /*178b0*/  IABS R246, R36 ;  /* 0x0000002400f67213 */ /* 0x000fe20000000000 */
[----:B------:R-:W-:Y:S01]  /*178c0*/  IMAD.HI.U32 R11, R3, R52, RZ ;  /* 0x00000034030b7227 */ /* 0x000fe200078e00ff */
[----:B------:R-:W-:Y:S03]  /*178d0*/  STL [R1+0x2fc8], R47 ;  /* 0x002fc82f01007387 */ /* 0x000fe60000100800 */
[----:B------:R-:W-:Y:S01]  /*178e0*/  @!P3 IADD3 R45, R45, -R0, RZ ;  /* 0x800000002d2db210 */ /* 0x000fe20007ffe0ff */
[C---:B------:R-:W-:Y:S01]  /*178f0*/  IMAD R53, R0.reuse, R5, R53 ;  /* 0x0000000500357224 */ /* 0x040fe200078e0235 */
[----:B------:R-:W-:Y:S01]  /*17900*/  ISETP.GT.U32.AND P3, PT, R0, R54, PT ;  /* 0x000000360000720c */ /* 0x000fe20003f64070 */
[----:B------:R-:W-:Y:S01]  /*17910*/  IMAD.MOV R11, RZ, RZ, -R11 ;  /* 0x000000ffff0b7224 */ /* 0x000fe200078e0a0b */
[----:B------:R-:W-:Y:S01]  /*17920*/  @!P6 IADD3 R45, -R45, RZ, RZ ;  /* 0x000000ff2d2de210 */ /* 0x000fe20007ffe1ff */
[----:B------:R-:W-:Y:S01]  /*17930*/  IMAD.HI.U32 R55, R3, R51, RZ ;  /* 0x0000003303377227 */ /* 0x000fe200078e00ff */
[----:B------:R-:W-:-:S02]  /*17940*/  IADD3 R5, R6, 0x1e1, RZ ;  /* 0x000001e106057810 */ /* 0x000fc40007ffe0ff */
[----:B-1----:R-:W-:Y:S01]  /*17950*/  IADD3 R48, R6, 0x1f2, RZ ;  /* 0x000001f206307810 */ /* 0x002fe20007ffe0ff */
[----:B------:R-:W-:Y:S01]  /*17960*/  @!P1 IMAD.IADD R46, R46, 0x1, -R0 ;  /* 0x000000012e2e9824 */ /* 0x000fe200078e0a00 */
[----:B------:R-:W-:Y:S01]  /*17970*/  ISETP.GE.AND P1, PT, R50, RZ, PT ;  /* 0x000000ff3200720c */ /* 0x000fe20003f26270 */
[----:B------:R-:W-:Y:S01]  /*17980*/  IMAD R52, R0, R11, R52 ;  /* 0x0000000b00347224 */ /* 0x000fe200078e0234 */
[----:B------:R-:W-:Y:S01]  /*17990*/  IABS R50, R5 ;  /* 0x0000000500327213 */ /* 0x000fe20000000000 */
[----:B------:R-:W-:Y:S02]  /*179a0*/  @!P0 IMAD.MOV R46, RZ, RZ, -R46 ;  /* 0x000000ffff2e8224 */ /* 0x000fe400078e0a2e */
[----:B------:R-:W-:Y:S01]  /*179b0*/  @!P3 IMAD.IADD R54, R54, 0x1, -R0 ;  /* 0x000000013636b824 */ /* 0x000fe200078e0a00 */
[C---:B------:R-:W-:Y:S01]  /*179c0*/  ISETP.GT.U32.AND P3, PT, R0.reuse, R53, PT ;  /* 0x000000350000720c */ /* 0x040fe20003f64070 */
[----:B------:R-:W-:Y:S01]  /*179d0*/  IMAD.MOV R55, RZ, RZ, -R55 ;  /* 0x000000ffff377224 */ /* 0x000fe200078e0a37 */
[----:B------:R-:W-:Y:S01]  /*179e0*/  ISETP.GT.U32.AND P6, PT, R0, R52, PT ;  /* 0x000000340000720c */ /* 0x000fe20003fc4070 */
[----:B------:R-:W-:Y:S01]  /*179f0*/  VIADD R4, R6, 0x1e2 ;  /* 0x000001e206047836 */ /* 0x000fe20000000000 */
[C---:B------:R-:W-:Y:S01]  /*17a00*/  ISETP.GT.U32.AND P0, PT, R0.reuse, R54, PT ;  /* 0x000000360000720c */ /* 0x040fe20003f04070 */
[----:B------:R-:W-:Y:S01]  /*17a10*/  IMAD R51, R0, R55, R51 ;  /* 0x0000003700337224 */ /* 0x000fe200078e0233 */
[----:B------:R-:W-:Y:S01]  /*17a20*/  STL [R1+0x2fcc], R46 ;  /* 0x002fcc2e01007387 */ /* 0x000fe20000100800 */
[----:B------:R-:W-:Y:S01]  /*17a30*/  IMAD.HI.U32 R11, R3, R50, RZ ;  /* 0x00000032030b7227 */ /* 0x000fe200078e00ff */
[----:B------:R-:W-:-:S02]  /*17a40*/  IABS R59, R4 ;  /* 0x00000004003b7213 */ /* 0x000fc40000000000 */
[----:B------:R1:W-:Y:S01]  /*17a50*/  STL [R1+0x2fd0], R45 ;  /* 0x002fd02d01007387 */ /* 0x0003e20000100800 */
[----:B------:R-:W-:Y:S02]  /*17a60*/  IMAD.MOV R11, RZ, RZ, -R11 ;  /* 0x000000ffff0b7224 */ /* 0x000fe400078e0a0b */
[--C-:B------:R-:W-:Y:S02]  /*17a70*/  @!P3 IMAD.IADD R53, R53, 0x1, -R0.reuse ;  /* 0x000000013535b824 */ /* 0x100fe400078e0a00 */
[--C-:B------:R-:W-:Y:S02]  /*17a80*/  @!P6 IMAD.IADD R52, R52, 0x1, -R0.reuse ;  /* 0x000000013434e824 */ /* 0x100fe400078e0a00 */
[----:B------:R-:W-:Y:S01]  /*17a90*/  @!P0 IMAD.IADD R54, R54, 0x1, -R0 ;  /* 0x0000000136368824 */ /* 0x000fe200078e0a00 */
[C---:B------:R-:W-:Y:S01]  /*17aa0*/  ISETP.GT.U32.AND P0, PT, R0.reuse, R51, PT ;  /* 0x000000330000720c */ /* 0x040fe20003f04070 */
[----:B------:R-:W-:Y:S01]  /*17ab0*/  IMAD.HI.U32 R55, R3, R59, RZ ;  /* 0x0000003b03377227 */ /* 0x000fe200078e00ff */
[----:B------:R-:W-:-:S02]  /*17ac0*/  ISETP.GT.U32.AND P3, PT, R0, R53, PT ;  /* 0x000000350000720c */ /* 0x000fc40003f64070 */
[C---:B------:R-:W-:Y:S01]  /*17ad0*/  ISETP.GT.U32.AND P6, PT, R0.reuse, R52, PT ;  /* 0x000000340000720c */ /* 0x040fe20003fc4070 */
[----:B------:R-:W-:Y:S01]  /*17ae0*/  IMAD R50, R0, R11, R50 ;  /* 0x0000000b00327224 */ /* 0x000fe200078e0232 */
[----:B------:R-:W-:Y:S01]  /*17af0*/  IADD3 R11, R6, 0x1e6, RZ ;  /* 0x000001e6060b7810 */ /* 0x000fe20007ffe0ff */
[----:B------:R-:W-:Y:S02]  /*17b00*/  IMAD.MOV R55, RZ, RZ, -R55 ;  /* 0x000000ffff377224 */ /* 0x000fe400078e0a37 */
[----:B------:R-:W-:Y:S02]  /*17b10*/  @!P2 IMAD.MOV R54, RZ, RZ, -R54 ;  /* 0x000000ffff36a224 */ /* 0x000fe400078e0a36 */
[----:B------:R-:W-:Y:S01]  /*17b20*/  IMAD R59, R0, R55, R59 ;  /* 0x00000037003b7224 */ /* 0x000fe200078e023b */
[----:B------:R-:W-:Y:S01]  /*17b30*/  IABS R55, R11 ;  /* 0x0000000b00377213 */ /* 0x000fe20000000000 */
[C---:B------:R-:W-:Y:S01]  /*17b40*/  VIADD R49, R6.reuse, 0x1ec ;  /* 0x000001ec06317836 */ /* 0x040fe20000000000 */
[-C--:B------:R-:W-:Y:S01]  /*17b50*/  @!P0 IADD3 R51, R51, -R0.reuse, RZ ;  /* 0x8000000033338210 */ /* 0x080fe20007ffe0ff */
[----:B------:R-:W-:Y:S01]  /*17b60*/  VIADD R43, R6, 0x1ed ;  /* 0x000001ed062b7836 */ /* 0x000fe20000000000 */
[----:B------:R-:W-:Y:S01]  /*17b70*/  @!P3 IADD3 R53, R53, -R0, RZ ;  /* 0x800000003535b210 */ /* 0x000fe20007ffe0ff */
[----:B------:R-:W-:Y:S01]  /*17b80*/  IMAD.HI.U32 R61, R3, R55, RZ ;  /* 0x00000037033d7227 */ /* 0x000fe200078e00ff */
[C---:B------:R-:W-:Y:S01]  /*17b90*/  ISETP.GT.U32.AND P0, PT, R0.reuse, R51, PT ;  /* 0x000000330000720c */ /* 0x040fe20003f04070 */
[----:B------:R2:W-:Y:S01]  /*17ba0*/  STL [R1+0x2fd4], R54 ;  /* 0x002fd43601007387 */ /* 0x0005e20000100800 */
[----:B------:R-:W-:Y:S01]  /*17bb0*/  ISETP.GT.U32.AND P3, PT, R0, R50, PT ;  /* 0x000000320000720c */ /* 0x000fe20003f64070 */
[----:B-1----:R-:W-:Y:S01]  /*17bc0*/  VIADD R45, R6, 0x1ef ;  /* 0x000001ef062d7836 */ /* 0x002fe20000000000 */
[-C--:B------:R-:W-:Y:S01]  /*17bd0*/  @!P6 IADD3 R52, R52, -R0.reuse, RZ ;  /* 0x800000003434e210 */ /* 0x080fe20007ffe0ff */
[----:B------:R-:W-:Y:S01]  /*17be0*/  VIADD R46, R6, 0x1f0 ;  /* 0x000001f0062e7836 */ /* 0x000fe20000000000 */
[----:B------:R-:W-:Y:S01]  /*17bf0*/  ISETP.GT.U32.AND P6, PT, R0, R59, PT ;  /* 0x0000003b0000720c */ /* 0x000fe20003fc4070 */
[C---:B------:R-:W-:Y:S01]  /*17c00*/  VIADD R47, R6.reuse, 0x1f1 ;  /* 0x000001f1062f7836 */ /* 0x040fe20000000000 */
[----:B------:R-:W-:Y:S01]  /*17c10*/  IADD3 R61, -R61, RZ, RZ ;  /* 0x000000ff3d3d7210 */ /* 0x000fe20007ffe1ff */
[C---:B------:R-:W-:Y:S01]  /*17c20*/  VIADD R13, R6.reuse, 0x1fe ;  /* 0x000001fe060d7836 */ /* 0x040fe20000000000 */
[----:B------:R-:W-:Y:S01]  /*17c30*/  IABS R81, R49 ;  /* 0x0000003100517213 */ /* 0x000fe20000000000 */
[----:B--2---:R-:W-:Y:S01]  /*17c40*/  VIADD R54, R6, 0x109 ;  /* 0x0000010906367836 */ /* 0x004fe20000000000 */
[----:B------:R-:W-:Y:S01]  /*17c50*/  IABS R80, R43 ;  /* 0x0000002b00507213 */ /* 0x000fe20000000000 */
[----:B------:R-:W-:Y:S01]  /*17c60*/  IMAD R55, R0, R61, R55 ;  /* 0x0000003d00377224 */ /* 0x000fe200078e0237 */
[----:B------:R-:W-:Y:S01]  /*17c70*/  @!P0 IADD3 R51, R51, -R0, RZ ;  /* 0x8000000033338210 */ /* 0x000fe20007ffe0ff */
[--C-:B------:R-:W-:Y:S01]  /*17c80*/  @!P3 IMAD.IADD R50, R50, 0x1, -R0.reuse ;  /* 0x000000013232b824 */ /* 0x100fe200078e0a00 */
[C---:B------:R-:W-:Y:S01]  /*17c90*/  ISETP.GT.U32.AND P0, PT, R0.reuse, R58, PT ;  /* 0x0000003a0000720c */ /* 0x040fe20003f04070 */
[----:B------:R-:W-:Y:S01]  /*17ca0*/  IMAD.MOV R61, RZ, RZ, -R79 ;  /* 0x000000ffff3d7224 */ /* 0x000fe200078e0a4f */
[C---:B------:R-:W-:Y:S01]  /*17cb0*/  ISETP.GT.U32.AND P3, PT, R0.reuse, R57, PT ;  /* 0x000000390000720c */ /* 0x040fe20003f64070 */
[----:B------:R-:W-:Y:S01]  /*17cc0*/  @!P6 IMAD.IADD R59, R59, 0x1, -R0 ;  /* 0x000000013b3be824 */ /* 0x000fe200078e0a00 */
[C---:B------:R-:W-:Y:S01]  /*17cd0*/  ISETP.GT.U32.AND P6, PT, R0.reuse, R50, PT ;  /* 0x000000320000720c */ /* 0x040fe20003fc4070 */
[----:B------:R-:W-:Y:S01]  /*17ce0*/  IMAD R62, R0, R61, R62 ;  /* 0x0000003d003e7224 */ /* 0x000fe200078e023e */
[----:B------:R-:W-:Y:S01]  /*17cf0*/  IABS R61, R242 ;  /* 0x000000f2003d7213 */ /* 0x000fe20000000000 */
[----:B------:R-:W-:Y:S01]  /*17d00*/  IMAD.HI.U32 R235, R3, R81, RZ ;  /* 0x0000005103eb7227 */ /* 0x000fe200078e00ff */
[----:B------:R-:W-:-:S02]  /*17d10*/  @!P4 IADD3 R53, -R53, RZ, RZ ;  /* 0x000000ff3535c210 */ /* 0x000fc40007ffe1ff */
[----:B------:R-:W-:Y:S01]  /*17d20*/  @!P1 IADD3 R51, -R51, RZ, RZ ;  /* 0x000000ff33339210 */ /* 0x000fe20007ffe1ff */
[----:B------:R-:W-:Y:S01]  /*17d30*/  IMAD.HI.U32 R79, R3, R61, RZ ;  /* 0x0000003d034f7227 */ /* 0x000fe200078e00ff */
[----:B------:R-:W-:Y:S01]  /*17d40*/  @!P5 IADD3 R52, -R52, RZ, RZ ;  /* 0x000000ff3434d210 */ /* 0x000fe20007ffe1ff */
[----:B------:R1:W-:Y:S01]  /*17d50*/  STL [R1+0x2fd8], R53 ;  /* 0x002fd83501007387 */ /* 0x0003e20000100800 */
[----:B------:R-:W-:Y:S01]  /*17d60*/  @!P0 IADD3 R58, R58, -R0, RZ ;  /* 0x800000003a3a8210 */ /* 0x000fe20007ffe0ff */
[--C-:B------:R-:W-:Y:S01]  /*17d70*/  @!P3 IMAD.IADD R57, R57, 0x1, -R0.reuse ;  /* 0x000000013939b824 */ /* 0x100fe200078e0a00 */
[----:B------:R-:W-:Y:S01]  /*17d80*/  ISETP.GT.U32.AND P0, PT, R0, R59, PT ;  /* 0x0000003b0000720c */ /* 0x000fe20003f04070 */
[----:B------:R-:W-:Y:S01]  /*17d90*/  @!P6 IMAD.IADD R50, R50, 0x1, -R0 ;  /* 0x000000013232e824 */ /* 0x000fe200078e0a00 */
[C---:B------:R-:W-:Y:S01]  /*17da0*/  ISETP.GT.U32.AND P3, PT, R0.reuse, R58, PT ;  /* 0x0000003a0000720c */ /* 0x040fe20003f64070 */
[----:B------:R-:W-:Y:S01]  /*17db0*/  IMAD.MOV R235, RZ, RZ, -R235 ;  /* 0x000000ffffeb7224 */ /* 0x000fe200078e0aeb */
[C---:B------:R-:W-:Y:S01]  /*17dc0*/  ISETP.GT.U32.AND P2, PT, R0.reuse, R57, PT ;  /* 0x000000390000720c */ /* 0x040fe20003f44070 */
[----:B------:R2:W-:Y:S01]  /*17dd0*/  STL [R1+0x2fdc], R52 ;  /* 0x002fdc3401007387 */ /* 0x0005e20000100800 */
[C---:B------:R-:W-:Y:S01]  /*17de0*/  ISETP.GT.U32.AND P6, PT, R0.reuse, R56, PT ;  /* 0x000000380000720c */ /* 0x040fe20003fc4070 */
[----:B------:R-:W-:Y:S01]  /*17df0*/  IMAD R81, R0, R235, R81 ;  /* 0x000000eb00517224 */ /* 0x000fe200078e0251 */
[----:B------:R-:W-:Y:S01]  /*17e00*/  IADD3 R79, -R79, RZ, RZ ;  /* 0x000000ff4f4f7210 */ /* 0x000fe20007ffe1ff */
[----:B------:R3:W-:Y:S01]  /*17e10*/  STL [R1+0x2fe0], R51 ;  /* 0x002fe03301007387 */ /* 0x0007e20000100800 */
[----:B------:R-:W-:-:S02]  /*17e20*/  IABS R235, R45 ;  /* 0x0000002d00eb7213 */ /* 0x000fc40000000000 */
[----:B-1----:R-:W-:Y:S01]  /*17e30*/  MOV R53, R12 ;  /* 0x0000000c00357202 */ /* 0x002fe20000000f00 */
[----:B------:R-:W-:Y:S01]  /*17e40*/  IMAD R61, R0, R79, R61 ;  /* 0x0000004f003d7224 */ /* 0x000fe200078e023d */
[----:B------:R-:W-:Y:S01]  /*17e50*/  @!P0 IADD3 R59, R59, -R0, RZ ;  /* 0x800000003b3b8210 */ /* 0x000fe20007ffe0ff */
[--C-:B------:R-:W-:Y:S01]  /*17e60*/  @!P3 IMAD.IADD R58, R58, 0x1, -R0.reuse ;  /* 0x000000013a3ab824 */ /* 0x100fe200078e0a00 */
[C---:B------:R-:W-:Y:S01]  /*17e70*/  ISETP.GT.U32.AND P0, PT, R0.reuse, R55, PT ;  /* 0x000000370000720c */ /* 0x040fe20003f04070 */
[--C-:B------:R-:W-:Y:S01]  /*17e80*/  @!P2 IMAD.IADD R57, R57, 0x1, -R0.reuse ;  /* 0x000000013939a824 */ /* 0x100fe200078e0a00 */
[----:B------:R-:W-:Y:S01]  /*17e90*/  ISETP.GT.U32.AND P3, PT, R0, R66, PT ;  /* 0x000000420000720c */ /* 0x000fe20003f64070 */
[----:B------:R-:W-:Y:S01]  /*17ea0*/  @!P6 IMAD.IADD R56, R56, 0x1, -R0 ;  /* 0x000000013838e824 */ /* 0x000fe200078e0a00 */
[C---:B------:R-:W-:Y:S01]  /*17eb0*/  ISETP.GT.U32.AND P2, PT, R0.reuse, R65, PT ;  /* 0x000000410000720c */ /* 0x040fe20003f44070 */
[----:B------:R-:W-:Y:S01]  /*17ec0*/  IMAD.HI.U32 R79, R3, R80, RZ ;  /* 0x00000050034f7227 */ /* 0x000fe200078e00ff */
[----:B------:R-:W-:-:S03]  /*17ed0*/  ISETP.GT.U32.AND P6, PT, R0, R62, PT ;  /* 0x0000003e0000720c */ /* 0x000fc60003fc4070 */
[----:B--2---:R-:W-:Y:S01]  /*17ee0*/  IMAD.MOV.U32 R52, RZ, RZ, R242 ;  /* 0x000000ffff347224 */ /* 0x004fe200078e00f2 */
[----:B------:R-:W-:Y:S01]  /*17ef0*/  IADD3 R79, -R79, RZ, RZ ;  /* 0x000000ff4f4f7210 */ /* 0x000fe20007ffe1ff */
[----:B---3--:R-:W-:Y:S01]  /*17f00*/  IMAD.MOV.U32 R51, RZ, RZ, R243 ;  /* 0x000000ffff337224 */ /* 0x008fe200078e00f3 */
[----:B------:R-:W-:Y:S01]  /*17f10*/  IABS R242, R42 ;  /* 0x0000002a00f27213 */ /* 0x000fe20000000000 */
[----:B------:R-:W-:Y:S01]  /*17f20*/  @!P0 IMAD.IADD R55, R55, 0x1, -R0 ;  /* 0x0000000137378824 */ /* 0x000fe200078e0a00 */
[C---:B------:R-:W-:Y:S01]  /*17f30*/  ISETP.GT.U32.AND P0, PT, R0.reuse, R56, PT ;  /* 0x000000380000720c */ /* 0x040fe20003f04070 */
[----:B------:R-:W-:Y:S01]  /*17f40*/  IMAD R80, R0, R79, R80 ;  /* 0x0000004f00507224 */ /* 0x000fe200078e0250 */
[----:B------:R-:W-:Y:S01]  /*17f50*/  @!P3 IADD3 R66, R66, -R0, RZ ;  /* 0x800000004242b210 */ /* 0x000fe20007ffe0ff */
[--C-:B------:R-:W-:Y:S01]  /*17f60*/  @!P2 IMAD.IADD R65, R65, 0x1, -R0.reuse ;  /* 0x000000014141a824 */ /* 0x100fe200078e0a00 */
[----:B------:R-:W-:Y:S01]  /*17f70*/  ISETP.GT.U32.AND P3, PT, R0, R55, PT ;  /* 0x000000370000720c */ /* 0x000fe20003f64070 */
[----:B------:R-:W-:Y:S01]  /*17f80*/  @!P6 IMAD.IADD R62, R62, 0x1, -R0 ;  /* 0x000000013e3ee824 */ /* 0x000fe200078e0a00 */
[----:B------:R-:W-:Y:S01]  /*17f90*/  ISETP.GT.U32.AND P2, PT, R0, R66, PT ;  /* 0x000000420000720c */ /* 0x000fe20003f44070 */
[----:B------:R-:W-:Y:S01]  /*17fa0*/  VIADD R12, R6, 0x1fa ;  /* 0x000001fa060c7836 */ /* 0x000fe20000000000 */
[----:B------:R-:W-:-:S02]  /*17fb0*/  ISETP.GT.U32.AND P6, PT, R0, R65, PT ;  /* 0x000000410000720c */ /* 0x000fc40003fc4070 */
[----:B------:R-:W-:Y:S02]  /*17fc0*/  ISETP.GT.U32.AND P4, PT, R0, R62, PT ;  /* 0x0000003e0000720c */ /* 0x000fe40003f84070 */
[----:B------:R-:W-:Y:S01]  /*17fd0*/  IABS R79, R41 ;  /* 0x00000029004f7213 */ /* 0x000fe20000000000 */
[--C-:B------:R-:W-:Y:S01]  /*17fe0*/  @!P0 IMAD.IADD R56, R56, 0x1, -R0.reuse ;  /* 0x0000000138388824 */ /* 0x100fe200078e0a00 */
[C---:B------:R-:W-:Y:S02]  /*17ff0*/  ISETP.GT.U32.AND P0, PT, R0.reuse, R61, PT ;  /* 0x0000003d0000720c */ /* 0x040fe40003f04070 */
[----:B------:R-:W-:Y:S01]  /*18000*/  IABS R243, R40 ;  /* 0x0000002800f37213 */ /* 0x000fe20000000000 */
[----:B------:R-:W-:Y:S01]  /*18010*/  @!P3 IMAD.IADD R55, R55, 0x1, -R0 ;  /* 0x000000013737b824 */ /* 0x000fe200078e0a00 */
[----:B------:R-:W-:Y:S01]  /*18020*/  ISETP.GT.U32.AND P3, PT, R0, R60, PT ;  /* 0x0000003c0000720c */ /* 0x000fe20003f64070 */
[----:B------:R-:W-:Y:S01]  /*18030*/  IMAD.HI.U32 R237, R3, R79, RZ ;  /* 0x0000004f03ed7227 */ /* 0x000fe200078e00ff */
[----:B------:R-:W-:-:S02]  /*18040*/  @!P2 IADD3 R66, R66, -R0, RZ ;  /* 0x800000004242a210 */ /* 0x000fc40007ffe0ff */
[C---:B------:R-:W-:Y:S01]  /*18050*/  ISETP.GT.U32.AND P2, PT, R0.reuse, R81, PT ;  /* 0x000000510000720c */ /* 0x040fe20003f44070 */
[--C-:B------:R-:W-:Y:S01]  /*18060*/  @!P6 IMAD.IADD R65, R65, 0x1, -R0.reuse ;  /* 0x000000014141e824 */ /* 0x100fe200078e0a00 */
[----:B------:R-:W-:Y:S01]  /*18070*/  ISETP.GT.U32.AND P6, PT, R0, R80, PT ;  /* 0x000000500000720c */ /* 0x000fe20003fc4070 */
[--C-:B------:R-:W-:Y:S01]  /*18080*/  @!P4 IMAD.IADD R62, R62, 0x1, -R0.reuse ;  /* 0x000000013e3ec824 */ /* 0x100fe200078e0a00 */
[----:B------:R-:W-:Y:S01]  /*18090*/  ISETP.GE.AND P4, PT, R5, RZ, PT ;  /* 0x000000ff0500720c */ /* 0x000fe20003f86270 */
[----:B------:R-:W-:Y:S01]  /*180a0*/  IMAD.HI.U32 R5, R3, R235, RZ ;  /* 0x000000eb03057227 */ /* 0x000fe200078e00ff */
[----:B------:R-:W-:Y:S02]  /*180b0*/  @!P0 IADD3 R61, R61, -R0, RZ ;  /* 0x800000003d3d8210 */ /* 0x000fe40007ffe0ff */
[----:B------:R-:W-:Y:S01]  /*180c0*/  ISETP.GE.AND P0, PT, R4, RZ, PT ;  /* 0x000000ff0400720c */ /* 0x000fe20003f06270 */
[--C-:B------:R-:W-:Y:S01]  /*180d0*/  @!P3 IMAD.IADD R60, R60, 0x1, -R0.reuse ;  /* 0x000000013c3cb824 */ /* 0x100fe200078e0a00 */
[C---:B------:R-:W-:Y:S01]  /*180e0*/  ISETP.GT.U32.AND P3, PT, R0.reuse, R61, PT ;  /* 0x0000003d0000720c */ /* 0x040fe20003f64070 */
[----:B------:R-:W-:Y:S01]  /*180f0*/  IMAD.MOV R4, RZ, RZ, -R237 ;  /* 0x000000ffff047224 */ /* 0x000fe200078e0aed */
[----:B------:R-:W-:Y:S01]  /*18100*/  IADD3 R5, -R5, RZ, RZ ;  /* 0x000000ff05057210 */ /* 0x000fe20007ffe1ff */
[--C-:B------:R-:W-:Y:S01]  /*18110*/  @!P2 IMAD.IADD R81, R81, 0x1, -R0.reuse ;  /* 0x000000015151a824 */ /* 0x100fe200078e0a00 */
[----:B------:R-:W-:Y:S01]  /*18120*/  ISETP.GT.U32.AND P2, PT, R0, R60, PT ;  /* 0x0000003c0000720c */ /* 0x000fe20003f44070 */
[----:B------:R-:W-:Y:S01]  /*18130*/  @!P6 IMAD.IADD R80, R80, 0x1, -R0 ;  /* 0x000000015050e824 */ /* 0x000fe200078e0a00 */
[----:B------:R-:W-:Y:S01]  /*18140*/  IABS R237, R47 ;  /* 0x0000002f00ed7213 */ /* 0x000fe20000000000 */
[C---:B------:R-:W-:Y:S01]  /*18150*/  IMAD R79, R0.reuse, R4, R79 ;  /* 0x00000004004f7224 */ /* 0x040fe200078e024f */
[C---:B------:R-:W-:Y:S01]  /*18160*/  ISETP.GT.U32.AND P6, PT, R0.reuse, R81, PT ;  /* 0x000000510000720c */ /* 0x040fe20003fc4070 */
[C---:B------:R-:W-:Y:S01]  /*18170*/  IMAD R235, R0.reuse, R5, R235 ;  /* 0x0000000500eb7224 */ /* 0x040fe200078e02eb */
[----:B------:R-:W-:Y:S01]  /*18180*/  IABS R4, R46 ;  /* 0x0000002e00047213 */ /* 0x000fe20000000000 */
[----:B------:R-:W-:Y:S01]  /*18190*/  IMAD.HI.U32 R5, R3, R237, RZ ;  /* 0x000000ed03057227 */ /* 0x000fe200078e00ff */
[----:B------:R-:W-:-:S02]  /*181a0*/  ISETP.GT.U32.AND P5, PT, R0, R80, PT ;  /* 0x000000500000720c */ /* 0x000fc40003fa4070 */
[-C--:B------:R-:W-:Y:S01]  /*181b0*/  @!P3 IADD3 R61, R61, -R0.reuse, RZ ;  /* 0x800000003d3db210 */ /* 0x080fe20007ffe0ff */
[----:B------:R-:W-:Y:S01]  /*181c0*/  IMAD.MOV R5, RZ, RZ, -R5 ;  /* 0x000000ffff057224 */ /* 0x000fe200078e0a05 */
[----:B------:R-:W-:Y:S01]  /*181d0*/  ISETP.GT.U32.AND P3, PT, R0, R79, PT ;  /* 0x0000004f0000720c */ /* 0x000fe20003f64070 */
[----:B------:R-:W-:Y:S01]  /*181e0*/  @!P2 IMAD.IADD R60, R60, 0x1, -R0 ;  /* 0x000000013c3ca824 */ /* 0x000fe200078e0a00 */
[----:B------:R-:W-:Y:S01]  /*181f0*/  ISETP.GE.AND P2, PT, R236, RZ, PT ;  /* 0x000000ffec00720c */ /* 0x000fe20003f46270 */
[----:B------:R-:W-:Y:S02]  /*18200*/  IMAD.MOV.U32 R236, RZ, RZ, R4 ;  /* 0x000000ffffec7224 */ /* 0x000fe400078e0004 */
[----:B------:R-:W-:Y:S01]  /*18210*/  @!P6 IADD3 R81, R81, -R0, RZ ;  /* 0x800000005151e210 */ /* 0x000fe20007ffe0ff */
[C---:B------:R-:W-:Y:S01]  /*18220*/  IMAD R237, R0.reuse, R5, R237 ;  /* 0x0000000500ed7224 */ /* 0x040fe200078e02ed */
[----:B------:R-:W-:Y:S01]  /*18230*/  ISETP.GT.U32.AND P6, PT, R0, R235, PT ;  /* 0x000000eb0000720c */ /* 0x000fe20003fc4070 */
[----:B------:R-:W-:-:S04]  /*18240*/  IMAD.HI.U32 R4, R3, R236, RZ ;  /* 0x000000ec03047227 */ /* 0x000fc800078e00ff */
[----:B------:R-:W-:Y:S02]  /*18250*/  IMAD.MOV R4, RZ, RZ, -R4 ;  /* 0x000000ffff047224 */ /* 0x000fe400078e0a04 */
[----:B------:R-:W-:Y:S01]  /*18260*/  @!P3 IMAD.IADD R79, R79, 0x1, -R0 ;  /* 0x000000014f4fb824 */ /* 0x000fe200078e0a00 */
[----:B------:R-:W-:Y:S01]  /*18270*/  ISETP.GE.AND P3, PT, R239, RZ, PT ;  /* 0x000000ffef00720c */ /* 0x000fe20003f66270 */
[----:B------:R-:W-:Y:S01]  /*18280*/  IMAD R236, R0, R4, R236 ;  /* 0x0000000400ec7224 */ /* 0x000fe200078e02ec */
[----:B------:R-:W-:Y:S01]  /*18290*/  IABS R239, R54 ;  /* 0x0000003600ef7213 */ /* 0x000fe20000000000 */
[----:B------:R-:W-:Y:S01]  /*182a0*/  @!P5 IMAD.IADD R80, R80, 0x1, -R0 ;  /* 0x000000015050d824 */ /* 0x000fe200078e0a00 */
[----:B------:R-:W-:Y:S01]  /*182b0*/  ISETP.GT.U32.AND P1, PT, R0, R79, PT ;  /* 0x0000004f0000720c */ /* 0x000fe20003f24070 */
[----:B------:R-:W-:Y:S01]  /*182c0*/  @!P4 IMAD.MOV R50, RZ, RZ, -R50 ;  /* 0x000000ffff32c224 */ /* 0x000fe200078e0a32 */
[----:B------:R-:W-:Y:S01]  /*182d0*/  @!P6 IADD3 R235, R235, -R0, RZ ;  /* 0x80000000ebebe210 */ /* 0x000fe20007ffe0ff */
[----:B------:R-:W-:Y:S01]  /*182e0*/  IMAD.HI.U32 R5, R3, R239, RZ ;  /* 0x000000ef03057227 */ /* 0x000fe200078e00ff */
[----:B------:R-:W-:-:S02]  /*182f0*/  ISETP.GE.AND P5, PT, R238, RZ, PT ;  /* 0x000000ffee00720c */ /* 0x000fc40003fa6270 */
[C---:B------:R-:W-:Y:S01]  /*18300*/  ISETP.GT.U32.AND P6, PT, R0.reuse, R235, PT ;  /* 0x000000eb0000720c */ /* 0x040fe20003fc4070 */
[----:B------:R-:W-:Y:S01]  /*18310*/  IMAD.HI.U32 R244, R3, R243, RZ ;  /* 0x000000f303f47227 */ /* 0x000fe200078e00ff */
[----:B------:R-:W-:Y:S01]  /*18320*/  IABS R238, R48 ;  /* 0x0000003000ee7213 */ /* 0x000fe20000000000 */
[----:B------:R-:W-:Y:S01]  /*18330*/  STL [R1+0x2fe4], R50 ;  /* 0x002fe43201007387 */ /* 0x000fe20000100800 */
[----:B------:R-:W-:Y:S01]  /*18340*/  ISETP.GE.AND P4, PT, R11, RZ, PT ;  /* 0x000000ff0b00720c */ /* 0x000fe20003f86270 */
[----:B------:R-:W-:Y:S02]  /*18350*/  IMAD.HI.U32 R11, R3, R242, RZ ;  /* 0x000000f2030b7227 */ /* 0x000fe400078e00ff */
[----:B------:R-:W-:Y:S02]  /*18360*/  STL [R1+0x2d8c], R42 ;  /* 0x002d8c2a01007387 */ /* 0x000fe40000100800 */
[----:B------:R-:W-:Y:S01]  /*18370*/  @!P1 IMAD.IADD R79, R79, 0x1, -R0 ;  /* 0x000000014f4f9824 */ /* 0x000fe200078e0a00 */
[----:B------:R-:W-:Y:S01]  /*18380*/  ISETP.GT.U32.AND P1, PT, R0, R236, PT ;  /* 0x000000ec0000720c */ /* 0x000fe20003f24070 */
[----:B------:R-:W-:Y:S01]  /*18390*/  IMAD.HI.U32 R4, R3, R238, RZ ;  /* 0x000000ee03047227 */ /* 0x000fe200078e00ff */
[----:B------:R-:W-:Y:S01]  /*183a0*/  STL [R1+0x2d88], R40 ;  /* 0x002d882801007387 */ /* 0x000fe20000100800 */
[----:B------:R-:W-:-:S02]  /*183b0*/  @!P5 IADD3 R57, -R57, RZ, RZ ;  /* 0x000000ff3939d210 */ /* 0x000fc40007ffe1ff */
[----:B------:R-:W-:Y:S01]  /*183c0*/  @!P6 IMAD.IADD R235, R235, 0x1, -R0 ;  /* 0x00000001ebebe824 */ /* 0x000fe200078e0a00 */
[C---:B------:R-:W-:Y:S01]  /*183d0*/  ISETP.GT.U32.AND P6, PT, R0.reuse, R237, PT ;  /* 0x000000ed0000720c */ /* 0x040fe20003fc4070 */
[----:B------:R-:W-:Y:S01]  /*183e0*/  IMAD.MOV R4, RZ, RZ, -R4 ;  /* 0x000000ffff047224 */ /* 0x000fe200078e0a04 */
[----:B------:R-:W-:Y:S01]  /*183f0*/  STL [R1+0x2d84], R105 ;  /* 0x002d846901007387 */ /* 0x000fe20000100800 */
[----:B------:R-:W-:Y:S02]  /*18400*/  @!P0 IMAD.MOV R59, RZ, RZ, -R59 ;  /* 0x000000ffff3b8224 */ /* 0x000fe400078e0a3b */
[----:B------:R-:W-:Y:S01]  /*18410*/  IMAD R238, R0, R4, R238 ;  /* 0x0000000400ee7224 */ /* 0x000fe200078e02ee */
[----:B------:R-:W-:Y:S01]  /*18420*/  STL [R1+0x2d80], R35 ;  /* 0x002d802301007387 */ /* 0x000fe20000100800 */
[----:B------:R-:W-:Y:S01]  /*18430*/  @!P1 IMAD.IADD R236, R236, 0x1, -R0 ;  /* 0x00000001ecec9824 */ /* 0x000fe200078e0a00 */
[----:B------:R-:W-:Y:S01]  /*18440*/  ISETP.GE.AND P1, PT, R240, RZ, PT ;  /* 0x000000fff000720c */ /* 0x000fe20003f26270 */
[----:B------:R-:W-:Y:S01]  /*18450*/  @!P3 IMAD.MOV R56, RZ, RZ, -R56 ;  /* 0x000000ffff38b224 */ /* 0x000fe200078e0a38 */
[----:B------:R-:W-:Y:S01]  /*18460*/  IADD3 R240, -R5, RZ, RZ ;  /* 0x000000ff05f07210 */ /* 0x000fe20007ffe1ff */
[----:B------:R-:W-:Y:S01]  /*18470*/  IMAD.MOV R5, RZ, RZ, -R11 ;  /* 0x000000ffff057224 */ /* 0x000fe200078e0a0b */
[----:B------:R-:W-:Y:S01]  /*18480*/  STL [R1+0x2d7c], R36 ;  /* 0x002d7c2401007387 */ /* 0x000fe20000100800 */
[----:B------:R-:W-:Y:S01]  /*18490*/  @!P6 IADD3 R237, R237, -R0, RZ ;  /* 0x80000000edede210 */ /* 0x000fe20007ffe0ff */
[----:B------:R-:W-:Y:S01]  /*184a0*/  IMAD.MOV R11, RZ, RZ, -R244 ;  /* 0x000000ffff0b7224 */ /* 0x000fe200078e0af4 */
[C---:B------:R-:W-:Y:S01]  /*184b0*/  ISETP.GT.U32.AND P6, PT, R0.reuse, R236, PT ;  /* 0x000000ec0000720c */ /* 0x040fe20003fc4070 */
[C---:B------:R-:W-:Y:S01]  /*184c0*/  IMAD R242, R0.reuse, R5, R242 ;  /* 0x0000000500f27224 */ /* 0x040fe200078e02f2 */
[C---:B------:R-:W-:Y:S01]  /*184d0*/  ISETP.GT.U32.AND P0, PT, R0.reuse, R237, PT ;  /* 0x000000ed0000720c */ /* 0x040fe20003f04070 */
[C---:B------:R-:W-:Y:S01]  /*184e0*/  IMAD R239, R0.reuse, R240, R239 ;  /* 0x000000f000ef7224 */ /* 0x040fe200078e02ef */
[----:B------:R-:W-:Y:S01]  /*184f0*/  IABS R244, R105 ;  /* 0x0000006900f47213 */ /* 0x000fe20000000000 */
[----:B------:R-:W-:Y:S01]  /*18500*/  IMAD R243, R0, R11, R243 ;  /* 0x0000000b00f37224 */ /* 0x000fe200078e02f3 */
[----:B------:R-:W-:Y:S01]  /*18510*/  STL [R1+0x2d78], R37 ;  /* 0x002d782501007387 */ /* 0x000fe20000100800 */
[----:B------:R-:W-:Y:S01]  /*18520*/  IMAD.HI.U32 R5, R3, R245, RZ ;  /* 0x000000f503057227 */ /* 0x000fe200078e00ff */
[----:B------:R-:W-:-:S02]  /*18530*/  @!P1 IADD3 R66, -R66, RZ, RZ ;  /* 0x000000ff42429210 */ /* 0x000fc40007ffe1ff */
[----:B------:R-:W-:Y:S01]  /*18540*/  STL [R1+0x2d74], R252 ;  /* 0x002d74fc01007387 */ /* 0x000fe20000100800 */
[----:B------:R-:W-:-:S03]  /*18550*/  IMAD.HI.U32 R4, R3, R244, RZ ;  /* 0x000000f403047227 */ /* 0x000fc600078e00ff */
[----:B------:R-:W-:Y:S01]  /*18560*/  STL [R1+0x2d70], R12 ;  /* 0x002d700c01007387 */ /* 0x000fe20000100800 */
[----:B------:R-:W-:Y:S01]  /*18570*/  @!P6 IMAD.IADD R236, R236, 0x1, -R0 ;  /* 0x00000001ecece824 */ /* 0x000fe200078e0a00 */
[C---:B------:R-:W-:Y:S01]  /*18580*/  ISETP.GT.U32.AND P6, PT, R0.reuse, R238, PT ;  /* 0x000000ee0000720c */ /* 0x040fe20003fc4070 */
[----:B------:R-:W-:Y:S01]  /*18590*/  IMAD.HI.U32 R11, R3, R246, RZ ;  /* 0x000000f6030b7227 */ /* 0x000fe200078e00ff */
[----:B------:R-:W-:Y:S01]  /*185a0*/  @!P0 IADD3 R237, R237, -R0, RZ ;  /* 0x80000000eded8210 */ /* 0x000fe20007ffe0ff */
[----:B------:R-:W-:Y:S01]  /*185b0*/  STL [R1+0x2d6c], R39 ;  /* 0x002d6c2701007387 */ /* 0x000fe20000100800 */
[----:B------:R-:W-:Y:S01]  /*185c0*/  ISETP.GT.U32.AND P0, PT, R0, R239, PT ;  /* 0x000000ef0000720c */ /* 0x000fe20003f04070 */
[----:B------:R-:W-:Y:S01]  /*185d0*/  IMAD.HI.U32 R240, R3, R247, RZ ;  /* 0x000000f703f07227 */ /* 0x000fe200078e00ff */
[----:B------:R-:W-:Y:S01]  /*185e0*/  IADD3 R4, -R4, RZ, RZ ;  /* 0x000000ff04047210 */ /* 0x000fe20007ffe1ff */
[----:B------:R1:W-:Y:S02]  /*185f0*/  STL [R1+0x2db4], R6 ;  /* 0x002db40601007387 */ /* 0x0003e40000100800 */
[----:B------:R-:W-:-:S02]  /*18600*/  @!P2 IMAD.MOV R58, RZ, RZ, -R58 ;  /* 0x000000ffff3aa224 */ /* 0x000fc400078e0a3a */
[----:B------:R-:W-:Y:S01]  /*18610*/  IMAD R244, R0, R4, R244 ;  /* 0x0000000400f47224 */ /* 0x000fe200078e02f4 */
[----:B------:R-:W-:Y:S01]  /*18620*/  STL [R1+0x2d68], R38 ;  /* 0x002d682601007387 */ /* 0x000fe20000100800 */
[--C-:B------:R-:W-:Y:S01]  /*18630*/  @!P6 IMAD.IADD R238, R238, 0x1, -R0.reuse ;  /* 0x00000001eeeee824 */ /* 0x100fe200078e0a00 */
[C---:B------:R-:W-:Y:S01]  /*18640*/  ISETP.GT.U32.AND P6, PT, R0.reuse, R242, PT ;  /* 0x000000f20000720c */ /* 0x040fe20003fc4070 */
[----:B------:R-:W-:Y:S01]  /*18650*/  IMAD.MOV R4, RZ, RZ, -R5 ;  /* 0x000000ffff047224 */ /* 0x000fe200078e0a05 */
[----:B------:R-:W-:Y:S01]  /*18660*/  STL [R1+0x2d64], R9 ;  /* 0x002d640901007387 */ /* 0x000fe20000100800 */
[----:B------:R-:W-:Y:S01]  /*18670*/  @!P0 IMAD.IADD R239, R239, 0x1, -R0 ;  /* 0x00000001efef8824 */ /* 0x000fe200078e0a00 */
[C---:B------:R-:W-:Y:S01]  /*18680*/  ISETP.GT.U32.AND P0, PT, R0.reuse, R243, PT ;  /* 0x000000f30000720c */ /* 0x040fe20003f04070 */
[----:B------:R-:W-:Y:S01]  /*18690*/  IMAD R245, R0, R4, R245 ;  /* 0x0000000400f57224 */ /* 0x000fe200078e02f5 */
[----:B------:R-:W-:Y:S01]  /*186a0*/  IABS R4, R9 ;  /* 0x0000000900047213 */ /* 0x000fe20000000000 */
[----:B------:R-:W-:Y:S01]  /*186b0*/  IMAD.MOV R5, RZ, RZ, -R11 ;  /* 0x000000ffff057224 */ /* 0x000fe200078e0a0b */
[----:B------:R-:W-:Y:S01]  /*186c0*/  IADD3 R11, -R240, RZ, RZ ;  /* 0x000000fff00b7210 */ /* 0x000fe20007ffe1ff */
[----:B------:R-:W-:Y:S01]  /*186d0*/  IMAD.MOV R240, RZ, RZ, -R249 ;  /* 0x000000fffff07224 */ /* 0x000fe200078e0af9 */
[----:B------:R-:W-:Y:S01]  /*186e0*/  IABS R249, R12 ;  /* 0x0000000c00f97213 */ /* 0x000fe20000000000 */
[----:B-1----:R-:W-:Y:S01]  /*186f0*/  IMAD.HI.U32 R6, R3, R251, RZ ;  /* 0x000000fb03067227 */ /* 0x002fe200078e00ff */
[----:B------:R-:W-:Y:S01]  /*18700*/  STL [R1+0x2d60], R13 ;  /* 0x002d600d01007387 */ /* 0x000fe20000100800 */
[----:B------:R-:W-:-:S02]  /*18710*/  ISETP.GT.U32.AND P2, PT, R0, R238, PT ;  /* 0x000000ee0000720c */ /* 0x000fc40003f44070 */
[----:B------:R-:W-:Y:S01]  /*18720*/  @!P6 IMAD.IADD R242, R242, 0x1, -R0 ;  /* 0x00000001f2f2e824 */ /* 0x000fe200078e0a00 */
[C---:B------:R-:W-:Y:S01]  /*18730*/  ISETP.GT.U32.AND P6, PT, R0.reuse, R244, PT ;  /* 0x000000f40000720c */ /* 0x040fe20003fc4070 */
[C---:B------:R-:W-:Y:S01]  /*18740*/  IMAD R247, R0.reuse, R11, R247 ;  /* 0x0000000b00f77224 */ /* 0x040fe200078e02f7 */
[----:B------:R-:W-:Y:S01]  /*18750*/  @!P0 IADD3 R243, R243, -R0, RZ ;  /* 0x80000000f3f38210 */ /* 0x000fe20007ffe0ff */
[C---:B------:R-:W-:Y:S01]  /*18760*/  IMAD R248, R0.reuse, R240, R248 ;  /* 0x000000f000f87224 */ /* 0x040fe200078e02f8 */
[----:B------:R-:W-:Y:S01]  /*18770*/  ISETP.GE.AND P0, PT, R241, RZ, PT ;  /* 0x000000fff100720c */ /* 0x000fe20003f06270 */
[C---:B------:R-:W-:Y:S01]  /*18780*/  IMAD.HI.U32 R11, R3.reuse, R249, RZ ;  /* 0x000000f9030b7227 */ /* 0x040fe200078e00ff */
[C---:B------:R-:W-:Y:S02]  /*18790*/  ISETP.GT.U32.AND P3, PT, R0.reuse, R242, PT ;  /* 0x000000f20000720c */ /* 0x040fe40003f64070 */
[----:B------:R-:W-:Y:S01]  /*187a0*/  ISETP.GT.U32.AND P5, PT, R0, R243, PT ;  /* 0x000000f30000720c */ /* 0x000fe20003fa4070 */
[----:B------:R-:W-:-:S04]  /*187b0*/  IMAD.HI.U32 R240, R3, R250, RZ ;  /* 0x000000fa03f07227 */ /* 0x000fc800078e00ff */
[----:B------:R-:W-:Y:S01]  /*187c0*/  @!P6 IADD3 R244, R244, -R0, RZ ;  /* 0x80000000f4f4e210 */ /* 0x000fe20007ffe0ff */
[----:B------:R-:W-:Y:S01]  /*187d0*/  IMAD.HI.U32 R50, R3, R4, RZ ;  /* 0x0000000403327227 */ /* 0x000fe200078e00ff */
[----:B------:R-:W-:-:S03]  /*187e0*/  ISETP.GT.U32.AND P6, PT, R0, R245, PT ;  /* 0x000000f50000720c */ /* 0x000fc60003fc4070 */
[----:B------:R-:W-:Y:S02]  /*187f0*/  @!P0 IMAD.MOV R65, RZ, RZ, -R65 ;  /* 0x000000ffff418224 */ /* 0x000fe400078e0a41 */
[----:B------:R-:W-:Y:S01]  /*18800*/  IMAD R246, R0, R5, R246 ;  /* 0x0000000500f67224 */ /* 0x000fe200078e02f6 */
[----:B------:R-:W-:Y:S01]  /*18810*/  IABS R5, R13 ;  /* 0x0000000d00057213 */ /* 0x000fe20000000000 */
[----:B------:R-:W-:Y:S01]  /*18820*/  IMAD.MOV R241, RZ, RZ, -R11 ;  /* 0x000000fffff17224 */ /* 0x000fe200078e0a0b */
[----:B------:R-:W-:Y:S01]  /*18830*/  IADD3 R11, -R240, RZ, RZ ;  /* 0x000000fff00b7210 */ /* 0x000fe20007ffe1ff */
[----:B------:R-:W-:Y:S02]  /*18840*/  IMAD.MOV R240, RZ, RZ, -R6 ;  /* 0x000000fffff07224 */ /* 0x000fe400078e0a06 */
[----:B------:R-:W-:Y:S02]  /*18850*/  IMAD.MOV R6, RZ, RZ, -R50 ;  /* 0x000000ffff067224 */ /* 0x000fe400078e0a32 */
[----:B------:R-:W-:Y:S01]  /*18860*/  @!P6 IMAD.IADD R245, R245, 0x1, -R0 ;  /* 0x00000001f5f5e824 */ /* 0x000fe200078e0a00 */
[C---:B------:R-:W-:Y:S01]  /*18870*/  ISETP.GT.U32.AND P6, PT, R0.reuse, R246, PT ;  /* 0x000000f60000720c */ /* 0x040fe20003fc4070 */
[----:B------:R-:W-:-:S02]  /*18880*/  IMAD R249, R0, R241, R249 ;  /* 0x000000f100f97224 */ /* 0x000fc400078e02f9 */
[----:B------:R-:W-:Y:S01]  /*18890*/  IMAD.HI.U32 R241, R3, R5, RZ ;  /* 0x0000000503f17227 */ /* 0x000fe200078e00ff */
[----:B------:R-:W-:-:S03]  /*188a0*/  ISETP.GT.U32.AND P0, PT, R0, R245, PT ;  /* 0x000000f50000720c */ /* 0x000fc60003f04070 */
[C---:B------:R-:W-:Y:S01]  /*188b0*/  IMAD R3, R0.reuse, R6, R4 ;  /* 0x0000000600037224 */ /* 0x040fe200078e0204 */
[----:B------:R-:W-:Y:S01]  /*188c0*/  IADD3 R4, -R241, RZ, RZ ;  /* 0x000000fff1047210 */ /* 0x000fe20007ffe1ff */
[----:B------:R-:W-:Y:S02]  /*188d0*/  IMAD R250, R0, R11, R250 ;  /* 0x0000000b00fa7224 */ /* 0x000fe400078e02fa */
[--C-:B------:R-:W-:Y:S01]  /*188e0*/  @!P3 IMAD.IADD R242, R242, 0x1, -R0.reuse ;  /* 0x00000001f2f2b824 */ /* 0x100fe200078e0a00 */
[C---:B------:R-:W-:Y:S01]  /*188f0*/  ISETP.GT.U32.AND P3, PT, R0.reuse, R249, PT ;  /* 0x000000f90000720c */ /* 0x040fe20003f64070 */
[--C-:B------:R-:W-:Y:S01]  /*18900*/  @!P5 IMAD.IADD R243, R243, 0x1, -R0.reuse ;  /* 0x00000001f3f3d824 */ /* 0x100fe200078e0a00 */
[----:B------:R-:W-:Y:S01]  /*18910*/  ISETP.GT.U32.AND P5, PT, R0, R250, PT ;  /* 0x000000fa0000720c */ /* 0x000fe20003fa4070 */
[--C-:B------:R-:W-:Y:S01]  /*18920*/  @!P6 IMAD.IADD R246, R246, 0x1, -R0.reuse ;  /* 0x00000001f6f6e824 */ /* 0x100fe200078e0a00 */
[C---:B------:R-:W-:Y:S01]  /*18930*/  ISETP.GT.U32.AND P6, PT, R0.reuse, R239, PT ;  /* 0x000000ef0000720c */ /* 0x040fe20003fc4070 */
[--C-:B------:R-:W-:Y:S01]  /*18940*/  @!P0 IMAD.IADD R245, R245, 0x1, -R0.reuse ;  /* 0x00000001f5f58824 */ /* 0x100fe200078e0a00 */
[----:B------:R-:W-:Y:S01]  /*18950*/  ISETP.GT.U32.AND P0, PT, R0, R3, PT ;  /* 0x000000030000720c */ /* 0x000fe20003f04070 */
[--C-:B------:R-:W-:Y:S01]  /*18960*/  @!P2 IMAD.IADD R238, R238, 0x1, -R0.reuse ;  /* 0x00000001eeeea824 */ /* 0x100fe200078e0a00 */
[C---:B------:R-:W-:Y:S01]  /*18970*/  ISETP.GT.U32.AND P2, PT, R0.reuse, R247, PT ;  /* 0x000000f70000720c */ /* 0x040fe20003f44070 */
[----:B------:R-:W-:Y:S01]  /*18980*/  @!P4 IMAD.MOV R55, RZ, RZ, -R55 ;  /* 0x000000ffff37c224 */ /* 0x000fe200078e0a37 */
[C---:B------:R-:W-:Y:S01]  /*18990*/  ISETP.GT.U32.AND P4, PT, R0.reuse, R244, PT ;  /* 0x000000f40000720c */ /* 0x040fe20003f84070 */
[C---:B------:R-:W-:Y:S01]  /*189a0*/  IMAD R251, R0.reuse, R240, R251 ;  /* 0x000000f000fb7224 */ /* 0x040fe200078e02fb */
[C---:B------:R-:W-:Y:S01]  /*189b0*/  ISETP.GT.U32.AND P1, PT, R0.reuse, R246, PT ;  /* 0x000000f60000720c */ /* 0x040fe20003f24070 */
[--C-:B------:R-:W-:Y:S01]  /*189c0*/  @!P3 IMAD.IADD R249, R249, 0x1, -R0.reuse ;  /* 0x00000001f9f9b824 */ /* 0x100fe200078e0a00 */
[----:B------:R-:W-:Y:S01]  /*189d0*/  ISETP.GE.AND P3, PT, R53, RZ, PT ;  /* 0x000000ff3500720c */ /* 0x000fe20003f66270 */
[----:B------:R-:W-:Y:S01]  /*189e0*/  IMAD R5, R0, R4, R5 ;  /* 0x0000000400057224 */ /* 0x000fe200078e0205 */
[----:B------:R-:W2:Y:S01]  /*189f0*/  LDL.LU R53, [R1+0x188] ;  /* 0x0001880001357983 */ /* 0x000ea20000300800 */
[----:B------:R-:W-:Y:S01]  /*18a00*/  @!P5 IADD3 R250, R250, -R0, RZ ;  /* 0x80000000fafad210 */ /* 0x000fe20007ffe0ff */
[----:B------:R-:W1:Y:S01]  /*18a10*/  LDC R4, c[0x0][0x234] ;  /* 0x00008d00ff047b82 */ /* 0x000e620000000800 */
[----:B------:R-:W-:Y:S01]  /*18a20*/  @!P0 IMAD.IADD R3, R3, 0x1, -R0 ;  /* 0x0000000103038824 */ /* 0x000fe200078e0a00 */
[----:B------:R-:W-:-:S02]  /*18a30*/  ISETP.GE.AND P0, PT, R41, RZ, PT ;  /* 0x000000ff2900720c */ /* 0x000fc40003f06270 */
[----:B------:R-:W3:Y:S01]  /*18a40*/  S2R R41, SR_TID.X ;  /* 0x0000000000297919 */ /* 0x000ee20000002100 */
[----:B------:R-:W-:Y:S02]  /*18a50*/  ISETP.GE.AND P5, PT, R49, RZ, PT ;  /* 0x000000ff3100720c */ /* 0x000fe40003fa6270 */
[----:B------:R-:W-:Y:S01]  /*18a60*/  @!P6 IADD3 R239, R239, -R0, RZ ;  /* 0x80000000efefe210 */ /* 0x000fe20007ffe0ff */
[----:B------:R-:W1:Y:S01]  /*18a70*/  LDL.LU R49, [R1+0x18c] ;  /* 0x00018c0001317983 */ /* 0x000e620000300800 */
[----:B------:R-:W-:Y:S01]  /*18a80*/  ISETP.GT.U32.AND P6, PT, R0, R248, PT ;  /* 0x000000f80000720c */ /* 0x000fe20003fc4070 */
[----:B------:R-:W-:Y:S01]  /*18a90*/  @!P1 IMAD.IADD R246, R246, 0x1, -R0 ;  /* 0x00000001f6f69824 */ /* 0x000fe200078e0a00 */
[-C--:B------:R-:W-:Y:S01]  /*18aa0*/  @!P2 IADD3 R247, R247, -R0.reuse, RZ ;  /* 0x80000000f7f7a210 */ /* 0x080fe20007ffe0ff */
[----:B------:R-:W4:Y:S01]  /*18ab0*/  LDC.64 R240, c[0x0][0x210] ;  /* 0x00008400fff07b82 */ /* 0x000f220000000a00 */
[----:B------:R-:W-:Y:S02]  /*18ac0*/  ISETP.GE.AND P2, PT, R52, RZ, PT ;  /* 0x000000ff3400720c */ /* 0x000fe40003f46270 */
[----:B------:R-:W-:-:S02]  /*18ad0*/  @!P4 IADD3 R244, R244, -R0, RZ ;  /* 0x80000000f4f4c210 */ /* 0x000fc40007ffe0ff */
[----:B------:R-:W-:Y:S02]  /*18ae0*/  ISETP.GT.U32.AND P4, PT, R0, R251, PT ;  /* 0x000000fb0000720c */ /* 0x000fe40003f84070 */
[----:B------:R-:W-:-:S03]  /*18af0*/  @!P3 IADD3 R60, -R60, RZ, RZ ;  /* 0x000000ff3c3cb210 */ /* 0x000fc60007ffe1ff */
[--C-:B------:R-:W-:Y:S01]  /*18b00*/  @!P6 IMAD.IADD R248, R248, 0x1, -R0.reuse ;  /* 0x00000001f8f8e824 */ /* 0x100fe200078e0a00 */
[----:B---3--:R-:W-:Y:S02]  /*18b10*/  LOP3.LUT R11, R41, 0x60, RZ, 0xc0, !PT ;  /* 0x00000060290b7812 */ /* 0x008fe400078ec0ff */
[----:B------:R-:W3:Y:S01]  /*18b20*/  LDL.LU R41, [R1+0x190] ;  /* 0x0001900001297983 */ /* 0x000ee20000300800 */
[----:B------:R-:W-:Y:S01]  /*18b30*/  @!P2 IMAD.MOV R61, RZ, RZ, -R61 ;  /* 0x000000ffff3da224 */ /* 0x000fe200078e0a3d */
[C---:B------:R-:W-:Y:S02]  /*18b40*/  ISETP.GT.U32.AND P2, PT, R0.reuse, R248, PT ;  /* 0x000000f80000720c */ /* 0x040fe40003f44070 */
[C---:B------:R-:W-:Y:S01]  /*18b50*/  ISETP.GT.U32.AND P3, PT, R0.reuse, R249, PT ;  /* 0x000000f90000720c */ /* 0x040fe20003f64070 */
[----:B------:R-:W-:Y:S01]  /*18b60*/  @!P4 IMAD.IADD R251, R251, 0x1, -R0 ;  /* 0x00000001fbfbc824 */ /* 0x000fe200078e0a00 */
[----:B------:R-:W-:Y:S02]  /*18b70*/  ISETP.GT.U32.AND P6, PT, R0, R5, PT ;  /* 0x000000050000720c */ /* 0x000fe40003fc4070 */
[----:B------:R-:W-:-:S02]  /*18b80*/  ISETP.GE.AND P4, PT, R43, RZ, PT ;  /* 0x000000ff2b00720c */ /* 0x000fc40003f86270 */
[----:B------:R-:W-:Y:S01]  /*18b90*/  ISETP.GE.AND P1, PT, R51, RZ, PT ;  /* 0x000000ff3300720c */ /* 0x000fe20003f26270 */
[----:B------:R-:W-:-:S04]  /*18ba0*/  @!P5 IMAD.MOV R81, RZ, RZ, -R81 ;  /* 0x000000ffff51d224 */ /* 0x000fc800078e0a51 */
[-C--:B------:R-:W-:Y:S01]  /*18bb0*/  @!P2 IADD3 R248, R248, -R0.reuse, RZ ;  /* 0x80000000f8f8a210 */ /* 0x080fe20007ffe0ff */
[----:B------:R-:W4:Y:S01]  /*18bc0*/  LDC R43, c[0x0][0x23c] ;  /* 0x00008f00ff2b7b82 */ /* 0x000f220000000800 */
[----:B------:R-:W-:Y:S01]  /*18bd0*/  ISETP.GE.AND P2, PT, R45, RZ, PT ;  /* 0x000000ff2d00720c */ /* 0x000fe20003f46270 */
[----:B------:R-:W-:Y:S01]  /*18be0*/  @!P3 IMAD.IADD R249, R249, 0x1, -R0 ;  /* 0x00000001f9f9b824 */ /* 0x000fe200078e0a00 */
[----:B------:R-:W-:Y:S02]  /*18bf0*/  ISETP.GE.AND P3, PT, R46, RZ, PT ;  /* 0x000000ff2e00720c */ /* 0x000fe40003f66270 */
[----:B------:R-:W-:Y:S01]  /*18c00*/  @!P6 IADD3 R5, R5, -R0, RZ ;  /* 0x800000000505e210 */ /* 0x000fe20007ffe0ff */
[----:B------:R-:W-:Y:S01]  /*18c10*/  @!P4 IMAD.MOV R80, RZ, RZ, -R80 ;  /* 0x000000ffff50c224 */ /* 0x000fe200078e0a50 */
[----:B------:R-:W-:Y:S01]  /*18c20*/  ISETP.GT.U32.AND P4, PT, R0, R3, PT ;  /* 0x000000030000720c */ /* 0x000fe20003f84070 */
[----:B------:R-:W-:Y:S01]  /*18c30*/  @!P1 IMAD.MOV R62, RZ, RZ, -R62 ;  /* 0x000000ffff3e9224 */ /* 0x000fe200078e0a3e */
[----:B------:R-:W-:-:S02]  /*18c40*/  @!P0 IADD3 R79, -R79, RZ, RZ ;  /* 0x000000ff4f4f8210 */ /* 0x000fc40007ffe1ff */
[C---:B------:R-:W-:Y:S02]  /*18c50*/  ISETP.GT.U32.AND P1, PT, R0.reuse, R247, PT ;  /* 0x000000f70000720c */ /* 0x040fe40003f24070 */
[C---:B------:R-:W-:Y:S02]  /*18c60*/  ISETP.GT.U32.AND P5, PT, R0.reuse, R250, PT ;  /* 0x000000fa0000720c */ /* 0x040fe40003fa4070 */
[C---:B------:R-:W-:Y:S02]  /*18c70*/  ISETP.GT.U32.AND P6, PT, R0.reuse, R251, PT ;  /* 0x000000fb0000720c */ /* 0x040fe40003fc4070 */
[----:B------:R-:W-:Y:S01]  /*18c80*/  ISETP.GT.U32.AND P0, PT, R0, R5, PT ;  /* 0x000000050000720c */ /* 0x000fe20003f04070 */
[----:B------:R-:W-:Y:S01]  /*18c90*/  @!P2 IMAD.MOV R235, RZ, RZ, -R235 ;  /* 0x000000ffffeba224 */ /* 0x000fe200078e0aeb */
[----:B------:R-:W-:Y:S02]  /*18ca0*/  ISETP.GE.AND P2, PT, R40, RZ, PT ;  /* 0x000000ff2800720c */ /* 0x000fe40003f46270 */
[----:B------:R-:W-:-:S02]  /*18cb0*/  @!P3 IADD3 R236, -R236, RZ, RZ ;  /* 0x000000ffececb210 */ /* 0x000fc40007ffe1ff */
[----:B------:R-:W-:Y:S01]  /*18cc0*/  ISETP.GE.AND P3, PT, R105, RZ, PT ;  /* 0x000000ff6900720c */ /* 0x000fe20003f66270 */
[--C-:B------:R-:W-:Y:S01]  /*18cd0*/  @!P4 IMAD.IADD R3, R3, 0x1, -R0.reuse ;  /* 0x000000010303c824 */ /* 0x100fe200078e0a00 */
[----:B------:R-:W-:Y:S01]  /*18ce0*/  ISETP.GE.AND P4, PT, R7, R2, PT ;  /* 0x000000020700720c */ /* 0x000fe20003f86270 */
[--C-:B------:R-:W-:Y:S02]  /*18cf0*/  @!P1 IMAD.IADD R247, R247, 0x1, -R0.reuse ;  /* 0x00000001f7f79824 */ /* 0x100fe400078e0a00 */
[--C-:B------:R-:W-:Y:S01]  /*18d00*/  @!P5 IMAD.IADD R250, R250, 0x1, -R0.reuse ;  /* 0x00000001fafad824 */ /* 0x100fe200078e0a00 */
[----:B------:R-:W-:Y:S01]  /*18d10*/  @!P6 IADD3 R251, R251, -R0, RZ ;  /* 0x80000000fbfbe210 */ /* 0x000fe20007ffe0ff */
[----:B------:R-:W-:Y:S02]  /*18d20*/  @!P0 IMAD.IADD R5, R5, 0x1, -R0 ;  /* 0x0000000105058824 */ /* 0x000fe400078e0a00 */
[----:B------:R-:W-:Y:S01]  /*18d30*/  @!P2 IMAD.MOV R243, RZ, RZ, -R243 ;  /* 0x000000fffff3a224 */ /* 0x000fe200078e0af3 */
[----:B------:R-:W-:-:S03]  /*18d40*/  ISETP.GE.AND P2, PT, R252, RZ, PT ;  /* 0x000000fffc00720c */ /* 0x000fc60003f46270 */
[----:B------:R-:W-:Y:S02]  /*18d50*/  @!P3 IADD3 R244, -R244, RZ, RZ ;  /* 0x000000fff4f4b210 */ /* 0x000fe40007ffe1ff */
[----:B------:R-:W-:Y:S01]  /*18d60*/  ISETP.GE.AND P3, PT, R12, RZ, PT ;  /* 0x000000ff0c00720c */ /* 0x000fe20003f66270 */
[----:B--2---:R-:W-:-:S05]  /*18d70*/  IMAD R11, R11, 0x8, R53 ;  /* 0x000000080b0b7824 */ /* 0x004fca00078e0235 */
[----:B------:R-:W-:Y:S01]  /*18d80*/  STL [R1+0x2db8], R11 ;  /* 0x002db80b01007387 */ /* 0x000fe20000100800 */
[----:B-1----:R-:W-:-:S03]  /*18d90*/  IMAD R2, R49, R4, RZ ;  /* 0x0000000431027224 */ /* 0x002fc600078e02ff */
[----:B------:R-:W-:Y:S04]  /*18da0*/  STL [R1+0x2dbc], R7 ;  /* 0x002dbc0701007387 */ /* 0x000fe80000100800 */
[----:B------:R1:W-:Y:S01]  /*18db0*/  STL [R1+0x340], R2 ;  /* 0x0003400201007387 */ /* 0x0003e20000100800 */
[----:B---3--:R-:W-:Y:S01]  /*18dc0*/  IMAD R0, R41, R4, RZ ;  /* 0x0000000429007224 */ /* 0x008fe200078e02ff */
[----:B------:R-:W-:Y:S01]  /*18dd0*/  ISETP.GE.AND P5, PT, R47, RZ, PT ;  /* 0x000000ff2f00720c */ /* 0x000fe20003fa6270 */
[----:B------:R-:W2:Y:S01]  /*18de0*/  S2R R41, SR_TID.X ;  /* 0x0000000000297919 */ /* 0x000ea20000002100 */
[----:B------:R-:W3:Y:S02]  /*18df0*/  LDC.64 R46, c[0x0][0x218] ;  /* 0x00008600ff2e7b82 */ /* 0x000ee40000000a00 */
[----:B------:R-:W-:Y:S04]  /*18e00*/  STL [R1+0x33c], R0 ;  /* 0x00033c0001007387 */ /* 0x000fe80000100800 */
[----:B------:R-:W4:Y:S02]  /*18e10*/  LDL.LU R252, [R1+0x84] ;  /* 0x0000840001fc7983 */ /* 0x000f240000300800 */
[----:B-1----:R-:W1:Y:S02]  /*18e20*/  LDC R2, c[0x0][0x22c] ;  /* 0x00008b00ff027b82 */ /* 0x002e640000000800 */
[----:B------:R-:W4:Y:S01]  /*18e30*/  LDL.LU R12, [R1+0x80] ;  /* 0x00008000010c7983 */ /* 0x000f220000300800 */
[----:B------:R-:W-:-:S02]  /*18e40*/  ISETP.GE.AND P0, PT, R42, RZ, PT ;  /* 0x000000ff2a00720c */ /* 0x000fc40003f06270 */
[----:B------:R-:W-:-:S11]  /*18e50*/  ISETP.GE.AND P6, PT, R48, RZ, PT ;  /* 0x000000ff3000720c */ /* 0x000fd60003fc6270 */
[----:B------:R-:W-:Y:S01]  /*18e60*/  @!P0 IMAD.MOV R242, RZ, RZ, -R242 ;  /* 0x000000fffff28224 */ /* 0x000fe200078e0af2 */
[----:B------:R-:W-:Y:S02]  /*18e70*/  ISETP.GE.AND P0, PT, R37, RZ, PT ;  /* 0x000000ff2500720c */ /* 0x000fe40003f06270 */
[----:B--2---:R-:W-:Y:S01]  /*18e80*/  LOP3.LUT R41, R41, 0x7f, RZ, 0xc0, !PT ;  /* 0x0000007f29297812 */ /* 0x004fe200078ec0ff */
[----:B------:R-:W-:Y:S01]  /*18e90*/  @!P6 IMAD.MOV R238, RZ, RZ, -R238 ;  /* 0x000000ffffeee224 */ /* 0x000fe200078e0aee */
[----:B---3--:R-:W-:-:S03]  /*18ea0*/  MOV R6, R46 ;  /* 0x0000002e00067202 */ /* 0x008fc60000000f00 */
[----:B----4-:R-:W-:Y:S01]  /*18eb0*/  IMAD R4, R41, R43, RZ ;  /* 0x0000002b29047224 */ /* 0x010fe200078e02ff */
[----:B-1----:R-:W-:Y:S01]  /*18ec0*/  ISETP.NE.AND P6, PT, R2, RZ, PT ;  /* 0x000000ff0200720c */ /* 0x002fe20003fc5270 */
[----:B------:R-:W-:Y:S01]  /*18ed0*/  @!P3 IMAD.MOV R249, RZ, RZ, -R249 ;  /* 0x000000fffff9b224 */ /* 0x000fe200078e0af9 */
[----:B------:R-:W-:Y:S02]  /*18ee0*/  LOP3.LUT R2, RZ, R2, RZ, 0x33, !PT ;  /* 0x00000002ff027212 */ /* 0x000fe400078e33ff */
[----:B------:R-:W-:Y:S01]  /*18ef0*/  LEA R4, P3, R4, R6, 0x2 ;  /* 0x0000000604047211 */ /* 0x000fe200078610ff */
[----:B------:R-:W-:Y:S01]  /*18f00*/  @!P2 IMAD.MOV R248, RZ, RZ, -R248 ;  /* 0x000000fffff8a224 */ /* 0x000fe200078e0af8 */
[----:B------:R-:W-:Y:S02]  /*18f10*/  @!P0 IADD3 R247, -R247, RZ, RZ ;  /* 0x000000fff7f78210 */ /* 0x000fe40007ffe1ff */
[----:B------:R-:W-:Y:S02]  /*18f20*/  ISETP.GE.AND P0, PT, R9, RZ, PT ;  /* 0x000000ff0900720c */ /* 0x000fe40003f06270 */
[----:B------:R-:W-:Y:S01]  /*18f30*/  SEL R7, R2, R110, !P6 ;  /* 0x0000006e02077207 */ /* 0x000fe20007000000 */
[----:B------:R-:W2:Y:S01]  /*18f40*/  LDL.LU R9, [R1+0x7c] ;  /* 0x00007c0001097983 */ /* 0x000ea20000300800 */
[----:B------:R-:W-:-:S03]  /*18f50*/  ISETP.GE.AND P2, PT, R13, RZ, PT ;  /* 0x000000ff0d00720c */ /* 0x000fc60003f46270 */
[----:B------:R-:W3:Y:S04]  /*18f60*/  LDL.LU R13, [R1+0x78] ;  /* 0x00007800010d7983 */ /* 0x000ee80000300800 */
[----:B------:R1:W-:Y:S04]  /*18f70*/  STL [R1+0x2f70], R4 ;  /* 0x002f700401007387 */ /* 0x0003e80000100800 */
[----:B------:R-:W-:Y:S04]  /*18f80*/  STL [R1+0x264], R7 ;  /* 0x0002640701007387 */ /* 0x000fe80000100800 */
[----:B------:R-:W4:Y:S01]  /*18f90*/  LDL.LU R110, [R1+0x74] ;  /* 0x00007400016e7983 */ /* 0x000f220000300800 */
[----:B------:R-:W-:-:S02]  /*18fa0*/  SEL R6, R2, R252, !P6 ;  /* 0x000000fc02067207 */ /* 0x000fc40007000000 */
[----:B-1----:R-:W-:-:S03]  /*18fb0*/  SEL R4, R2, R12, !P6 ;  /* 0x0000000c02047207 */ /* 0x002fc60007000000 */
[----:B------:R-:W-:Y:S04]  /*18fc0*/  STL [R1+0x324], R6 ;  /* 0x0003240601007387 */ /* 0x000fe80000100800 */
[----:B------:R-:W4:Y:S04]  /*18fd0*/  LDL.LU R252, [R1+0x70] ;  /* 0x0000700001fc7983 */ /* 0x000f280000300800 */
[----:B------:R1:W-:Y:S04]  /*18fe0*/  STL [R1+0x320], R4 ;  /* 0x0003200401007387 */ /* 0x0003e80000100800 */
[----:B------:R-:W4:Y:S04]  /*18ff0*/  LDL.LU R12, [R1+0x6c] ;  /* 0x00006c00010c7983 */ /* 0x000f280000300800 */
[----:B-1----:R-:W4:Y:S01]  /*19000*/  LDL.LU R4, [R1+0x68] ;  /* 0x0000680001047983 */ /* 0x002f220000300800 */
[----:B------:R-:W-:-:S03]  /*19010*/  ISETP.GE.AND P1, PT, R54, RZ, PT ;  /* 0x000000ff3600720c */ /* 0x000fc60003f26270 */
[----:B------:R-:W4:Y:S04]  /*19020*/  LDL.LU R7, [R1+0x64] ;  /* 0x0000640001077983 */ /* 0x000f280000300800 */
[----:B------:R-:W4:Y:S04]  /*19030*/  LDL.LU R11, [R1+0x60] ;  /* 0x00006000010b7983 */ /* 0x000f280000300800 */
[----:B------:R-:W4:Y:S04]  /*19040*/  LDL.LU R6, [R1+0x5c] ;  /* 0x00005c0001067983 */ /* 0x000f280000300800 */
[----:B------:R-:W4:Y:S04]  /*19050*/  LDL.LU R50, [R1+0x58] ;  /* 0x0000580001327983 */ /* 0x000f280000300800 */
[----:B------:R-:W4:Y:S04]  /*19060*/  LDL.LU R51, [R1+0x54] ;  /* 0x0000540001337983 */ /* 0x000f280000300800 */
[----:B------:R-:W4:Y:S01]  /*19070*/  LDL.LU R52, [R1+0x50] ;  /* 0x0000500001347983 */ /* 0x000f220000300800 */
[----:B------:R-:W-:-:S03]  /*19080*/  @!P5 IMAD.MOV R237, RZ, RZ, -R237 ;  /* 0x000000ffffedd224 */ /* 0x000fc600078e0aed */
[----:B------:R-:W4:Y:S01]  /*19090*/  LDL.LU R53, [R1+0x4c] ;  /* 0x00004c0001357983 */ /* 0x000f220000300800 */
[----:B------:R-:W-:Y:S02]  /*190a0*/  ISETP.GE.AND P5, PT, R35, RZ, PT ;  /* 0x000000ff2300720c */ /* 0x000fe40003fa6270 */
[----:B------:R-:W-:Y:S01]  /*190b0*/  @!P1 IADD3 R239, -R239, RZ, RZ ;  /* 0x000000ffefef9210 */ /* 0x000fe20007ffe1ff */
[----:B------:R-:W4:Y:S01]  /*190c0*/  LDL.LU R54, [R1+0x48] ;  /* 0x0000480001367983 */ /* 0x000f220000300800 */
[----:B------:R-:W-:Y:S01]  /*190d0*/  ISETP.GE.AND P1, PT, R36, RZ, PT ;  /* 0x000000ff2400720c */ /* 0x000fe20003f26270 */
[----:B------:R-:W-:Y:S02]  /*190e0*/  IMAD.MOV.U32 R0, RZ, RZ, R47 ;  /* 0x000000ffff007224 */ /* 0x000fe400078e002f */
[----:B------:R-:W4:Y:S04]  /*190f0*/  LDL.LU R45, [R1+0x44] ;  /* 0x00004400012d7983 */ /* 0x000f280000300800 */
[----:B------:R-:W4:Y:S04]  /*19100*/  LDL.LU R46, [R1+0x40] ;  /* 0x00004000012e7983 */ /* 0x000f280000300800 */
[----:B------:R-:W4:Y:S04]  /*19110*/  LDL.LU R47, [R1+0x3c] ;  /* 0x00003c00012f7983 */ /* 0x000f280000300800 */
[----:B------:R-:W4:Y:S04]  /*19120*/  LDL.LU R48, [R1+0x38] ;  /* 0x0000380001307983 */ /* 0x000f280000300800 */
[----:B------:R-:W4:Y:S04]  /*19130*/  LDL.LU R49, [R1+0x34] ;  /* 0x0000340001317983 */ /* 0x000f280000300800 */
[----:B------:R-:W4:Y:S04]  /*19140*/  LDL.LU R43, [R1+0x30] ;  /* 0x00003000012b7983 */ /* 0x000f280000300800 */
[----:B------:R-:W4:Y:S01]  /*19150*/  LDL.LU R41, [R1+0x2c] ;  /* 0x00002c0001297983 */ /* 0x000f220000300800 */
[----:B--2---:R-:W-:-:S03]  /*19160*/  SEL R9, R2, R9, !P6 ;  /* 0x0000000902097207 */ /* 0x004fc60007000000 */
[----:B------:R-:W2:Y:S01]  /*19170*/  LDL.LU R42, [R1+0x28] ;  /* 0x00002800012a7983 */ /* 0x000ea20000300800 */
[----:B------:R-:W-:-:S03]  /*19180*/  @!P5 IMAD.MOV R245, RZ, RZ, -R245 ;  /* 0x000000fffff5d224 */ /* 0x000fc600078e0af5 */
[----:B------:R-:W2:Y:S01]  /*19190*/  LDL.LU R40, [R1+0x24] ;  /* 0x0000240001287983 */ /* 0x000ea20000300800 */
[----:B------:R-:W-:-:S03]  /*191a0*/  ISETP.GE.AND P5, PT, R39, RZ, PT ;  /* 0x000000ff2700720c */ /* 0x000fc60003fa6270 */
[----:B------:R-:W2:Y:S01]  /*191b0*/  LDL.LU R105, [R1+0x20] ;  /* 0x0000200001697983 */ /* 0x000ea20000300800 */
[----:B------:R-:W-:Y:S01]  /*191c0*/  @!P1 IMAD.MOV R246, RZ, RZ, -R246 ;  /* 0x000000fffff69224 */ /* 0x000fe200078e0af6 */
[----:B---3--:R-:W-:Y:S02]  /*191d0*/  SEL R13, R2, R13, !P6 ;  /* 0x0000000d020d7207 */ /* 0x008fe40007000000 */
[----:B------:R-:W3:Y:S01]  /*191e0*/  LDL.LU R35, [R1+0x1c] ;  /* 0x00001c0001237983 */ /* 0x000ee20000300800 */
[----:B------:R-:W-:-:S03]  /*191f0*/  ISETP.GE.AND P1, PT, R38, RZ, PT ;  /* 0x000000ff2600720c */ /* 0x000fc60003f26270 */
[----:B------:R-:W3:Y:S01]  /*19200*/  LDL.LU R36, [R1+0x18] ;  /* 0x0000180001247983 */ /* 0x000ee20000300800 */
[----:B----4-:R-:W-:-:S03]  /*19210*/  SEL R110, R2, R110, !P6 ;  /* 0x0000006e026e7207 */ /* 0x010fc60007000000 */
[----:B------:R-:W4:Y:S04]  /*19220*/  LDL.LU R37, [R1+0x14] ;  /* 0x0000140001257983 */ /* 0x000f280000300800 */
[----:B------:R-:W4:Y:S04]  /*19230*/  LDL.LU R39, [R1+0x10] ;  /* 0x0000100001277983 */ /* 0x000f280000300800 */
[----:B------:R-:W4:Y:S04]  /*19240*/  LDL.LU R38, [R1+0x8] ;  /* 0x0000080001267983 */ /* 0x000f280000300800 */
[----:B------:R1:W-:Y:S04]  /*19250*/  STL [R1+0x318], R9 ;  /* 0x0003180901007387 */ /* 0x0003e80000100800 */
[----:B-1----:R-:W4:Y:S04]  /*19260*/  LDL.LU R9, [R1+0x4] ;  /* 0x0000040001097983 */ /* 0x002f280000300800 */
[----:B------:R1:W-:Y:S04]  /*19270*/  STL [R1+0x314], R13 ;  /* 0x0003140d01007387 */ /* 0x0003e80000100800 */
[----:B-1----:R-:W4:Y:S04]  /*19280*/  LDL.LU R13, [R1] ;  /* 0x00000000010d7983 */ /* 0x002f280000300800 */
[----:B------:R1:W-:Y:S04]  /*19290*/  STL [R1+0x310], R110 ;  /* 0x0003106e01007387 */ /* 0x0003e80000100800 */
[----:B-1----:R-:W4:Y:S01]  /*192a0*/  LDL.LU R110, [R1+0x2ff0] ;  /* 0x002ff000016e7983 */ /* 0x002f220000300800 */
[----:B------:R-:W-:-:S05]  /*192b0*/  SEL R252, R2, R252, !P6 ;  /* 0x000000fc02fc7207 */ /* 0x000fca0007000000 */
[----:B------:R1:W-:Y:S01]  /*192c0*/  STL [R1+0x30c], R252 ;  /* 0x00030cfc01007387 */ /* 0x0003e20000100800 */
[----:B------:R-:W-:-:S03]  /*192d0*/  SEL R12, R2, R12, !P6 ;  /* 0x0000000c020c7207 */ /* 0x000fc60007000000 */
[----:B-1----:R-:W4:Y:S04]  /*192e0*/  LDL.LU R252, [R1+0x2fec] ;  /* 0x002fec0001fc7983 */ /* 0x002f280000300800 */
[----:B------:R1:W-:Y:S04]  /*192f0*/  STL [R1+0x308], R12 ;  /* 0x0003080c01007387 */ /* 0x0003e80000100800 */
[----:B-1----:R-:W4:Y:S01]  /*19300*/  LDL.LU R12, [R1+0x2fe8] ;  /* 0x002fe800010c7983 */ /* 0x002f220000300800 */
[----:B------:R-:W-:-:S05]  /*19310*/  SEL R4, R2, R4, !P6 ;  /* 0x0000000402047207 */ /* 0x000fca0007000000 */
[----:B------:R1:W-:Y:S01]  /*19320*/  STL [R1+0x300], R4 ;  /* 0x0003000401007387 */ /* 0x0003e20000100800 */
[C---:B------:R-:W-:Y:S02]  /*19330*/  SEL R6, R2.reuse, R6, !P6 ;  /* 0x0000000602067207 */ /* 0x040fe40007000000 */
[C---:B-1----:R-:W-:Y:S02]  /*19340*/  SEL R4, R2.reuse, R7, !P6 ;  /* 0x0000000702047207 */ /* 0x042fe40007000000 */
[----:B------:R-:W-:-:S03]  /*19350*/  SEL R7, R2, R11, !P6 ;  /* 0x0000000b02077207 */ /* 0x000fc60007000000 */
[----:B------:R1:W-:Y:S04]  /*19360*/  STL [R1+0x2fc], R4 ;  /* 0x0002fc0401007387 */ /* 0x0003e80000100800 */
[----:B------:R1:W-:Y:S02]  /*19370*/  STL [R1+0x2f8], R7 ;  /* 0x0002f80701007387 */ /* 0x0003e40000100800 */
[C---:B-1----:R-:W-:Y:S02]  /*19380*/  SEL R4, R2.reuse, R50, !P6 ;  /* 0x0000003202047207 */ /* 0x042fe40007000000 */
[----:B------:R1:W-:Y:S01]  /*19390*/  STL [R1+0x2f4], R6 ;  /* 0x0002f40601007387 */ /* 0x0003e20000100800 */
[----:B------:R-:W-:-:S03]  /*193a0*/  SEL R7, R2, R51, !P6 ;  /* 0x0000003302077207 */ /* 0x000fc60007000000 */
[----:B------:R1:W-:Y:S02]  /*193b0*/  STL [R1+0x2f0], R4 ;  /* 0x0002f00401007387 */ /* 0x0003e40000100800 */
[C---:B-1----:R-:W-:Y:S02]  /*193c0*/  SEL R6, R2.reuse, R52, !P6 ;  /* 0x0000003402067207 */ /* 0x042fe40007000000 */
[----:B------:R1:W-:Y:S01]  /*193d0*/  STL [R1+0x2e4], R7 ;  /* 0x0002e40701007387 */ /* 0x0003e20000100800 */
[----:B------:R-:W-:-:S03]  /*193e0*/  SEL R4, R2, R53, !P6 ;  /* 0x0000003502047207 */ /* 0x000fc60007000000 */
[----:B------:R2:W-:Y:S01]  /*193f0*/  STL [R1+0x2d8], R6 ;  /* 0x0002d80601007387 */ /* 0x0005e20000100800 */
[----:B-1----:R-:W-:-:S03]  /*19400*/  SEL R7, R2, R54, !P6 ;  /* 0x0000003602077207 */ /* 0x002fc60007000000 */
[----:B------:R1:W-:Y:S01]  /*19410*/  STL [R1+0x2d4], R4 ;  /* 0x0002d40401007387 */ /* 0x0003e20000100800 */
[----:B--2---:R-:W-:-:S03]  /*19420*/  SEL R6, R2, R45, !P6 ;  /* 0x0000002d02067207 */ /* 0x004fc60007000000 */
        /* <DEDUP_REMOVED lines=19> */
[----:B---3--:R-:W-:-:S03]  /*19560*/  SEL R4, R2, R35, !P6 ;  /* 0x0000002302047207 */ /* 0x008fc60007000000 */
[----:B------:R4:W-:Y:S01]  /*19570*/  STL [R1+0x284], R6 ;  /* 0x0002840601007387 */ /* 0x0009e20000100800 */
[----:B-1----:R-:W-:-:S03]  /*19580*/  SEL R7, R2, R36, !P6 ;  /* 0x0000002402077207 */ /* 0x002fc60007000000 */
[----:B------:R1:W-:Y:S01]  /*19590*/  STL [R1+0x278], R4 ;  /* 0x0002780401007387 */ /* 0x0003e20000100800 */
[----:B----4-:R-:W-:-:S03]  /*195a0*/  SEL R6, R2, R37, !P6 ;  /* 0x0000002502067207 */ /* 0x010fc60007000000 */
[----:B------:R2:W-:Y:S01]  /*195b0*/  STL [R1+0x274], R7 ;  /* 0x0002740701007387 */ /* 0x0005e20000100800 */
[----:B-1----:R-:W-:-:S03]  /*195c0*/  SEL R4, R2, R39, !P6 ;  /* 0x0000002702047207 */ /* 0x002fc60007000000 */
[----:B------:R1:W-:Y:S01]  /*195d0*/  STL [R1+0x270], R6 ;  /* 0x0002700601007387 */ /* 0x0003e20000100800 */
[C---:B--2---:R-:W-:Y:S02]  /*195e0*/  SEL R7, R2.reuse, R38, !P6 ;  /* 0x0000002602077207 */ /* 0x044fe40007000000 */
[C---:B-1----:R-:W-:Y:S02]  /*195f0*/  SEL R6, R2.reuse, R9, !P6 ;  /* 0x0000000902067207 */ /* 0x042fe40007000000 */
[----:B------:R-:W-:-:S05]  /*19600*/  SEL R12, R2, R12, !P6 ;  /* 0x0000000c020c7207 */ /* 0x000fca0007000000 */
[----:B------:R-:W-:Y:S04]  /*19610*/  STL [R1+0x2f74], R12 ;  /* 0x002f740c01007387 */ /* 0x000fe80000100800 */
[----:B------:R1:W-:Y:S04]  /*19620*/  STL [R1+0x26c], R4 ;  /* 0x00026c0401007387 */ /* 0x0003e80000100800 */
        /* <DEDUP_REMOVED lines=156> */
[----:B------:R-:W-:Y:S04]  /*19ff0*/  STL [R1+0x14], R7 ;  /* 0x0000140701007387 */ /* 0x000fe80000100800 */
[----:B------:R-:W2:Y:S01]  /*1a000*/  LDL.LU R45, [R1+0x12c] ;  /* 0x00012c00012d7983 */ /* 0x000ea20000300800 */
[----:B-1----:R-:W-:-:S03]  /*1a010*/  SEL R4, R2, R84, !P6 ;  /* 0x0000005402047207 */ /* 0x002fc60007000000 */
[----:B------:R-:W-:Y:S04]  /*1a020*/  STL [R1+0xc], R6 ;  /* 0x00000c0601007387 */ /* 0x000fe80000100800 */
[----:B------:R-:W3:Y:S04]  /*1a030*/  LDL.LU R46, [R1+0x280] ;  /* 0x00028000012e7983 */ /* 0x000ee80000300800 */
[----:B------:R1:W-:Y:S04]  /*1a040*/  STL [R1], R4 ;  /* 0x0000000401007387 */ /* 0x0003e80000100800 */
[----:B------:R-:W4:Y:S04]  /*1a050*/  LDL.LU R47, [R1+0x410] ;  /* 0x00041000012f7983 */ /* 0x000f280000300800 */
        /* <DEDUP_REMOVED lines=13> */
[----:B------:R-:W4:Y:S01]  /*1a130*/  LDL.LU R13, [R1+0x56c] ;  /* 0x00056c00010d7983 */ /* 0x000f220000300800 */
[----:B------:R-:W-:-:S02]  /*1a140*/  SEL R12, R2, R26, !P6 ;  /* 0x0000001a020c7207 */ /* 0x000fc40007000000 */
[C---:B-1----:R-:W-:Y:S02]  /*1a150*/  SEL R4, R2.reuse, R158, !P6 ;  /* 0x0000009e02047207 */ /* 0x042fe40007000000 */
[C---:B------:R-:W-:Y:S02]  /*1a160*/  SEL R252, R2.reuse, R76, !P6 ;  /* 0x0000004c02fc7207 */ /* 0x040fe40007000000 */
[C---:B------:R-:W-:Y:S01]  /*1a170*/  SEL R163, R2.reuse, R160, !P6 ;  /* 0x000000a002a37207 */ /* 0x040fe20007000000 */
[----:B------:R-:W-:Y:S01]  /*1a180*/  STL [R1+0x2f78], R12 ;  /* 0x002f780c01007387 */ /* 0x000fe20000100800 */
[C---:B------:R-:W-:Y:S02]  /*1a190*/  SEL R161, R2.reuse, R85, !P6 ;  /* 0x0000005502a17207 */ /* 0x040fe40007000000 */
[C---:B------:R-:W-:Y:S01]  /*1a1a0*/  SEL R162, R2.reuse, R162, !P6 ;  /* 0x000000a202a27207 */ /* 0x040fe20007000000 */
[----:B------:R1:W-:Y:S04]  /*1a1b0*/  STL [R1+0x2f7c], R4 ;  /* 0x002f7c0401007387 */ /* 0x0003e80000100800 */
[----:B------:R-:W-:Y:S04]  /*1a1c0*/  STL [R1+0x2f80], R252 ;  /* 0x002f80fc01007387 */ /* 0x000fe80000100800 */
[----:B------:R1:W-:Y:S04]  /*1a1d0*/  STL [R1+0x2f84], R163 ;  /* 0x002f84a301007387 */ /* 0x0003e80000100800 */
[----:B------:R-:W-:Y:S04]  /*1a1e0*/  STL [R1+0x2f88], R161 ;  /* 0x002f88a101007387 */ /* 0x000fe80000100800 */
[----:B------:R-:W-:Y:S04]  /*1a1f0*/  STL [R1+0x2f8c], R162 ;  /* 0x002f8ca201007387 */ /* 0x000fe80000100800 */
        /* <DEDUP_REMOVED lines=16> */
[----:B---3--:R-:W-:-:S03]  /*1a300*/  SEL R27, R2, R46, !P6 ;  /* 0x0000002e021b7207 */ /* 0x008fc60007000000 */
[----:B------:R-:W3:Y:S01]  /*1a310*/  LDL.LU R46, [R1+0x530] ;  /* 0x00053000012e7983 */ /* 0x000ee20000300800 */
[----:B----4-:R-:W-:-:S03]  /*1a320*/  SEL R28, R2, R47, !P6 ;  /* 0x0000002f021c7207 */ /* 0x010fc60007000000 */
[----:B------:R-:W4:Y:S01]  /*1a330*/  LDL.LU R47, [R1+0x52c] ;  /* 0x00052c00012f7983 */ /* 0x000f220000300800 */
[----:B------:R-:W-:-:S03]  /*1a340*/  SEL R29, R2, R48, !P6 ;  /* 0x00000030021d7207 */ /* 0x000fc60007000000 */
        /* <DEDUP_REMOVED lines=10> */
[----:B------:R-:W1:Y:S01]  /*1a3f0*/  LDL.LU R40, [R1+0x508] ;  /* 0x0005080001287983 */ /* 0x000e620000300800 */
        /* <DEDUP_REMOVED lines=16> */
[C---:B------:R-:W-:Y:S02]  /*1a500*/  SEL R160, R2.reuse, R77, !P6 ;  /* 0x0000004d02a07207 */ /* 0x040fe40007000000 */
[C---:B------:R-:W-:Y:S02]  /*1a510*/  SEL R72, R2.reuse, R113, !P6 ;  /* 0x0000007102487207 */ /* 0x040fe40007000000 */
[C---:B------:R-:W-:Y:S02]  /*1a520*/  SEL R73, R2.reuse, R112, !P6 ;  /* 0x0000007002497207 */ /* 0x040fe40007000000 */
[C---:B------:R-:W-:Y:S02]  /*1a530*/  SEL R84, R2.reuse, R7, !P6 ;  /* 0x0000000702547207 */ /* 0x040fe40007000000 */
[C---:B------:R-:W-:Y:S02]  /*1a540*/  SEL R85, R2.reuse, R11, !P6 ;  /* 0x0000000b02557207 */ /* 0x040fe40007000000 */
[----:B------:R-:W-:-:S02]  /*1a550*/  SEL R100, R2, R6, !P6 ;  /* 0x0000000602647207 */ /* 0x000fc40007000000 */
        /* <DEDUP_REMOVED lines=9> */
[C---:B--2---:R-:W-:Y:S02]  /*1a5f0*/  SEL R111, R2.reuse, R45, !P6 ;  /* 0x0000002d026f7207 */ /* 0x044fe40007000000 */
[C---:B---3--:R-:W-:Y:S02]  /*1a600*/  SEL R112, R2.reuse, R46, !P6 ;  /* 0x0000002e02707207 */ /* 0x048fe40007000000 */
[----:B-1----:R-:W-:-:S05]  /*1a610*/  SEL R4, R2, R40, !P6 ;  /* 0x0000002802047207 */ /* 0x002fca0007000000 */
[----:B------:R1:W-:Y:S04]  /*1a620*/  STL [R1+0x4c4], R4 ;  /* 0x0004c40401007387 */ /* 0x0003e80000100800 */
[----:B------:R-:W2:Y:S04]  /*1a630*/  LDL.LU R127, [R1+0x4e0] ;  /* 0x0004e000017f7983 */ /* 0x000ea80000300800 */
[----:B------:R-:W3:Y:S04]  /*1a640*/  LDL.LU R128, [R1+0x4e4] ;  /* 0x0004e40001807983 */ /* 0x000ee80000300800 */
[----:B------:R-:W3:Y:S04]  /*1a650*/  LDL.LU R129, [R1+0x4d8] ;  /* 0x0004d80001817983 */ /* 0x000ee80000300800 */
[----:B------:R-:W3:Y:S04]  /*1a660*/  LDL.LU R130, [R1+0x4cc] ;  /* 0x0004cc0001827983 */ /* 0x000ee80000300800 */
[----:B------:R-:W3:Y:S04]  /*1a670*/  LDL.LU R131, [R1+0x4c8] ;  /* 0x0004c80001837983 */ /* 0x000ee80000300800 */
[----:B------:R-:W2:Y:S04]  /*1a680*/  LDL.LU R133, [R1+0x4c0] ;  /* 0x0004c00001857983 */ /* 0x000ea80000300800 */
[----:B------:R-:W3:Y:S04]  /*1a690*/  LDL.LU R7, [R1+0x4bc] ;  /* 0x0004bc0001077983 */ /* 0x000ee80000300800 */
[----:B------:R-:W3:Y:S04]  /*1a6a0*/  LDL.LU R11, [R1+0x4b8] ;  /* 0x0004b800010b7983 */ /* 0x000ee80000300800 */
[----:B------:R-:W3:Y:S04]  /*1a6b0*/  LDL.LU R6, [R1+0x4b4] ;  /* 0x0004b40001067983 */ /* 0x000ee80000300800 */
[----:B------:R-:W3:Y:S04]  /*1a6c0*/  LDL.LU R50, [R1+0x4b0] ;  /* 0x0004b00001327983 */ /* 0x000ee80000300800 */
[----:B------:R-:W3:Y:S04]  /*1a6d0*/  LDL.LU R51, [R1+0x4ac] ;  /* 0x0004ac0001337983 */ /* 0x000ee80000300800 */
[----:B------:R-:W3:Y:S04]  /*1a6e0*/  LDL.LU R52, [R1+0x490] ;  /* 0x0004900001347983 */ /* 0x000ee80000300800 */
[----:B------:R-:W3:Y:S04]  /*1a6f0*/  LDL.LU R53, [R1+0x494] ;  /* 0x0004940001357983 */ /* 0x000ee80000300800 */
[----:B------:R-:W3:Y:S01]  /*1a700*/  LDL.LU R54, [R1+0x498] ;  /* 0x0004980001367983 */ /* 0x000ee20000300800 */
[----:B----4-:R-:W-:-:S03]  /*1a710*/  SEL R113, R2, R47, !P6 ;  /* 0x0000002f02717207 */ /* 0x010fc60007000000 */
[----:B------:R-:W4:Y:S01]  /*1a720*/  LDL.LU R45, [R1+0x49c] ;  /* 0x00049c00012d7983 */ /* 0x000f220000300800 */
[----:B------:R-:W-:-:S03]  /*1a730*/  SEL R114, R2, R48, !P6 ;  /* 0x0000003002727207 */ /* 0x000fc60007000000 */
[----:B------:R-:W4:Y:S04]  /*1a740*/  LDL.LU R46, [R1+0x4a8] ;  /* 0x0004a800012e7983 */ /* 0x000f280000300800 */
        /* <DEDUP_REMOVED lines=26> */
[----:B------:R-:W4:Y:S04]  /*1a8f0*/  LDL.LU R13, [R1+0x450] ;  /* 0x00045000010d7983 */ /* 0x000f280000300800 */
[----:B------:R-:W4:Y:S04]  /*1a900*/  LDL.LU R158, [R1+0x458] ;  /* 0x00045800019e7983 */ /* 0x000f280000300800 */
[----:B------:R-:W4:Y:S04]  /*1a910*/  LDL.LU R159, [R1+0x468] ;  /* 0x00046800019f7983 */ /* 0x000f280000300800 */
[----:B------:R-:W4:Y:S04]  /*1a920*/  LDL.LU R163, [R1+0x464] ;  /* 0x0004640001a37983 */ /* 0x000f280000300800 */
[----:B------:R-:W4:Y:S04]  /*1a930*/  LDL.LU R252, [R1+0x460] ;  /* 0x0004600001fc7983 */ /* 0x000f280000300800 */
[----:B-1----:R-:W4:Y:S04]  /*1a940*/  LDL.LU R4, [R1+0x45c] ;  /* 0x00045c0001047983 */ /* 0x002f280000300800 */
[----:B------:R-:W4:Y:S01]  /*1a950*/  LDL.LU R12, [R1+0x454] ;  /* 0x00045400010c7983 */ /* 0x000f220000300800 */
[----:B--2---:R-:W-:-:S02]  /*1a960*/  SEL R132, R2, R133, !P6 ;  /* 0x0000008502847207 */ /* 0x004fc40007000000 */
[C---:B---3--:R-:W-:Y:S02]  /*1a970*/  SEL R133, R2.reuse, R7, !P6 ;  /* 0x0000000702857207 */ /* 0x048fe40007000000 */
[----:B------:R-:W2:Y:S01]  /*1a980*/  LDL.LU R7, [R1+0x44c] ;  /* 0x00044c0001077983 */ /* 0x000ea20000300800 */
[----:B------:R-:W-:-:S03]  /*1a990*/  SEL R134, R2, R11, !P6 ;  /* 0x0000000b02867207 */ /* 0x000fc60007000000 */
[----:B------:R-:W3:Y:S01]  /*1a9a0*/  LDL.LU R11, [R1+0x444] ;  /* 0x00044400010b7983 */ /* 0x000ee20000300800 */
        /* <DEDUP_REMOVED lines=47> */
[----:B------:R-:W-:-:S03]  /*1aca0*/  SEL R162, R2, R252, !P6 ;  /* 0x000000fc02a27207 */ /* 0x000fc60007000000 */
[----:B------:R-:W-:Y:S01]  /*1acb0*/  STL [R1+0x464], R163 ;  /* 0x000464a301007387 */ /* 0x000fe20000100800 */
[----:B------:R-:W-:-:S03]  /*1acc0*/  SEL R161, R2, R4, !P6 ;  /* 0x0000000402a17207 */ /* 0x000fc60007000000 */
[----:B------:R-:W-:Y:S01]  /*1acd0*/  STL [R1+0x460], R162 ;  /* 0x000460a201007387 */ /* 0x000fe20000100800 */
[----:B------:R-:W-:-:S03]  /*1ace0*/  SEL R12, R2, R12, !P6 ;  /* 0x0000000c020c7207 */ /* 0x000fc60007000000 */
[----:B------:R-:W-:Y:S04]  /*1acf0*/  STL [R1+0x458], R161 ;  /* 0x000458a101007387 */ /* 0x000fe80000100800 */
[----:B------:R-:W-:Y:S01]  /*1ad00*/  STL [R1+0x450], R12 ;  /* 0x0004500c01007387 */ /* 0x000fe20000100800 */
[C---:B--2---:R-:W-:Y:S02]  /*1ad10*/  SEL R4, R2.reuse, R7, !P6 ;  /* 0x0000000702047207 */ /* 0x044fe40007000000 */
[----:B---3--:R-:W-:-:S03]  /*1ad20*/  SEL R7, R2, R11, !P6 ;  /* 0x0000000b02077207 */ /* 0x008fc60007000000 */
[----:B------:R1:W-:Y:S01]  /*1ad30*/  STL [R1+0x448], R4 ;  /* 0x0004480401007387 */ /* 0x0003e20000100800 */
[----:B------:R-:W-:-:S03]  /*1ad40*/  SEL R6, R2, R6, !P6 ;  /* 0x0000000602067207 */ /* 0x000fc60007000000 */
[----:B------:R2:W-:Y:S04]  /*1ad50*/  STL [R1+0x444], R7 ;  /* 0x0004440701007387 */ /* 0x0005e80000100800 */
[----:B------:R3:W-:Y:S01]  /*1ad60*/  STL [R1+0x440], R6 ;  /* 0x0004400601007387 */ /* 0x0007e20000100800 */
[C---:B-1----:R-:W-:Y:S02]  /*1ad70*/  SEL R4, R2.reuse, R50, !P6 ;  /* 0x0000003202047207 */ /* 0x042fe40007000000 */
[----:B--2---:R-:W-:-:S03]  /*1ad80*/  SEL R7, R2, R51, !P6 ;  /* 0x0000003302077207 */ /* 0x004fc60007000000 */
[----:B------:R1:W-:Y:S01]  /*1ad90*/  STL [R1+0x43c], R4 ;  /* 0x00043c0401007387 */ /* 0x0003e20000100800 */
[----:B---3--:R-:W-:-:S03]  /*1ada0*/  SEL R6, R2, R52, !P6 ;  /* 0x0000003402067207 */ /* 0x008fc60007000000 */
[----:B------:R2:W-:Y:S04]  /*1adb0*/  STL [R1+0x438], R7 ;  /* 0x0004380701007387 */ /* 0x0005e80000100800 */
[----:B------:R4:W-:Y:S01]  /*1adc0*/  STL [R1+0x434], R6 ;  /* 0x0004340601007387 */ /* 0x0009e20000100800 */
[C---:B-1----:R-:W-:Y:S02]  /*1add0*/  SEL R4, R2.reuse, R53, !P6 ;  /* 0x0000003502047207 */ /* 0x042fe40007000000 */
[----:B--2---:R-:W-:-:S03]  /*1ade0*/  SEL R7, R2, R54, !P6 ;  /* 0x0000003602077207 */ /* 0x004fc60007000000 */
[----:B------:R1:W-:Y:S01]  /*1adf0*/  STL [R1+0x430], R4 ;  /* 0x0004300401007387 */ /* 0x0003e20000100800 */
[----:B----4-:R-:W-:-:S03]  /*1ae00*/  SEL R6, R2, R45, !P6 ;  /* 0x0000002d02067207 */ /* 0x010fc60007000000 */
        /* <DEDUP_REMOVED lines=30> */
[----:B------:R-:W-:Y:S04]  /*1aff0*/  STL [R1+0x3e4], R7 ;  /* 0x0003e40701007387 */ /* 0x000fe80000100800 */
[----:B------:R-:W2:Y:S01]  /*1b000*/  LDL.LU R162, [R1+0x3d8] ;  /* 0x0003d80001a27983 */ /* 0x000ea20000300800 */
[----:B-1----:R-:W-:-:S03]  /*1b010*/  SEL R4, R2, R13, !P6 ;  /* 0x0000000d02047207 */ /* 0x002fc60007000000 */
[----:B------:R-:W-:Y:S04]  /*1b020*/  STL [R1+0x3e0], R6 ;  /* 0x0003e00601007387 */ /* 0x000fe80000100800 */
[----:B------:R-:W3:Y:S04]  /*1b030*/  LDL.LU R161, [R1+0x3d4] ;  /* 0x0003d40001a17983 */ /* 0x000ee80000300800 */
[----:B------:R1:W-:Y:S04]  /*1b040*/  STL [R1+0x3dc], R4 ;  /* 0x0003dc0401007387 */ /* 0x0003e80000100800 */
[----:B------:R-:W4:Y:S04]  /*1b050*/  LDL.LU R163, [R1+0x3d0] ;  /* 0x0003d00001a37983 */ /* 0x000f280000300800 */
[----:B------:R-:W4:Y:S04]  /*1b060*/  LDL.LU R252, [R1+0x3cc] ;  /* 0x0003cc0001fc7983 */ /* 0x000f280000300800 */
[----:B-1----:R-:W4:Y:S04]  /*1b070*/  LDL.LU R4, [R1+0x3c8] ;  /* 0x0003c80001047983 */ /* 0x002f280000300800 */
        /* <DEDUP_REMOVED lines=26> */
[----:B--2---:R-:W-:-:S02]  /*1b220*/  SEL R162, R2, R162, !P6 ;  /* 0x000000a202a27207 */ /* 0x004fc40007000000 */
[----:B---3--:R-:W-:-:S03]  /*1b230*/  SEL R161, R2, R161, !P6 ;  /* 0x000000a102a17207 */ /* 0x008fc60007000000 */
[----:B------:R1:W-:Y:S04]  /*1b240*/  STL [R1+0x3d8], R162 ;  /* 0x0003d8a201007387 */ /* 0x0003e80000100800 */
[----:B------:R2:W-:Y:S01]  /*1b250*/  STL [R1+0x3d4], R161 ;  /* 0x0003d4a101007387 */ /* 0x0005e20000100800 */
[C---:B----4-:R-:W-:Y:S02]  /*1b260*/  SEL R163, R2.reuse, R163, !P6 ;  /* 0x000000a302a37207 */ /* 0x050fe40007000000 */
[----:B-1----:R-:W-:-:S03]  /*1b270*/  SEL R162, R2, R252, !P6 ;  /* 0x000000fc02a27207 */ /* 0x002fc60007000000 */
[----:B------:R-:W-:Y:S01]  /*1b280*/  STL [R1+0x3d0], R163 ;  /* 0x0003d0a301007387 */ /* 0x000fe20000100800 */
[----:B--2---:R-:W-:-:S03]  /*1b290*/  SEL R161, R2, R4, !P6 ;  /* 0x0000000402a17207 */ /* 0x004fc60007000000 */
[----:B------:R-:W-:Y:S01]  /*1b2a0*/  STL [R1+0x3cc], R162 ;  /* 0x0003cca201007387 */ /* 0x000fe20000100800 */
[----:B------:R-:W-:-:S03]  /*1b2b0*/  SEL R12, R2, R12, !P6 ;  /* 0x0000000c020c7207 */ /* 0x000fc60007000000 */
[----:B------:R-:W-:Y:S01]  /*1b2c0*/  STL [R1+0x3c8], R161 ;  /* 0x0003c8a101007387 */ /* 0x000fe20000100800 */
[----:B------:R-:W-:-:S03]  /*1b2d0*/  SEL R4, R2, R7, !P6 ;  /* 0x0000000702047207 */ /* 0x000fc60007000000 */
[----:B------:R-:W-:Y:S01]  /*1b2e0*/  STL [R1+0x3c4], R12 ;  /* 0x0003c40c01007387 */ /* 0x000fe20000100800 */
[----:B------:R-:W-:-:S03]  /*1b2f0*/  SEL R7, R2, R11, !P6 ;  /* 0x0000000b02077207 */ /* 0x000fc60007000000 */
        /* <DEDUP_REMOVED lines=230> */
[----:B------:R-:W-:Y:S01]  /*1c160*/  STL [R1+0xff4], R7 ;  /* 0x000ff40701007387 */ /* 0x000fe20000100800 */
[----:B--2---:R-:W-:-:S03]  /*1c170*/  SEL R4, R2, R13, !P6 ;  /* 0x0000000d02047207 */ /* 0x004fc60007000000 */
[----:B------:R-:W2:Y:S04]  /*1c180*/  LDL.LU R50, [R1+0x144] ;  /* 0x0001440001327983 */ /* 0x000ea80000300800 */
[----:B------:R-:W-:Y:S04]  /*1c190*/  STL [R1+0x1004], R6 ;  /* 0x0010040601007387 */ /* 0x000fe80000100800 */
[----:B------:R-:W3:Y:S04]  /*1c1a0*/  LDL.LU R51, [R1+0x140] ;  /* 0x0001400001337983 */ /* 0x000ee80000300800 */
[----:B------:R1:W-:Y:S04]  /*1c1b0*/  STL [R1+0x1010], R4 ;  /* 0x0010100401007387 */ /* 0x0003e80000100800 */
        /* <DEDUP_REMOVED lines=24> */
[----:B-1----:R-:W4:Y:S04]  /*1c340*/  LDL.LU R4, [R1+0xd8] ;  /* 0x0000d80001047983 */ /* 0x002f280000300800 */
[----:B------:R-:W4:Y:S04]  /*1c350*/  LDL.LU R12, [R1+0xd4] ;  /* 0x0000d400010c7983 */ /* 0x000f280000300800 */
[----:B------:R-:W4:Y:S04]  /*1c360*/  LDL.LU R7, [R1+0xd0] ;  /* 0x0000d00001077983 */ /* 0x000f280000300800 */
[----:B------:R-:W4:Y:S04]  /*1c370*/  LDL.LU R11, [R1+0xcc] ;  /* 0x0000cc00010b7983 */ /* 0x000f280000300800 */
[----:B------:R-:W4:Y:S01]  /*1c380*/  LDL.LU R6, [R1+0xc8] ;  /* 0x0000c80001067983 */ /* 0x000f220000300800 */
[----:B--2---:R-:W-:-:S05]  /*1c390*/  SEL R50, R2, R50, !P6 ;  /* 0x0000003202327207 */ /* 0x004fca0007000000 */
[----:B------:R1:W-:Y:S01]  /*1c3a0*/  STL [R1+0x1018], R50 ;  /* 0x0010183201007387 */ /* 0x0003e20000100800 */
[----:B---3--:R-:W-:-:S03]  /*1c3b0*/  SEL R51, R2, R51, !P6 ;  /* 0x0000003302337207 */ /* 0x008fc60007000000 */
[----:B-1----:R-:W2:Y:S01]  /*1c3c0*/  LDL.LU R50, [R1+0x2fe4] ;  /* 0x002fe40001327983 */ /* 0x002ea20000300800 */
[----:B----4-:R-:W-:-:S03]  /*1c3d0*/  SEL R52, R2, R52, !P6 ;  /* 0x0000003402347207 */ /* 0x010fc60007000000 */
[----:B------:R1:W-:Y:S01]  /*1c3e0*/  STL [R1+0x1020], R51 ;  /* 0x0010203301007387 */ /* 0x0003e20000100800 */
[C---:B------:R-:W-:Y:S02]  /*1c3f0*/  SEL R53, R2.reuse, R53, !P6 ;  /* 0x0000003502357207 */ /* 0x040fe40007000000 */
[C---:B------:R-:W-:Y:S01]  /*1c400*/  SEL R54, R2.reuse, R54, !P6 ;  /* 0x0000003602367207 */ /* 0x040fe20007000000 */
[----:B-1----:R-:W3:Y:S01]  /*1c410*/  LDL.LU R51, [R1+0x2fe0] ;  /* 0x002fe00001337983 */ /* 0x002ee20000300800 */
[----:B------:R-:W-:-:S03]  /*1c420*/  SEL R45, R2, R45, !P6 ;  /* 0x0000002d022d7207 */ /* 0x000fc60007000000 */
[----:B------:R1:W-:Y:S01]  /*1c430*/  STL [R1+0x1028], R52 ;  /* 0x0010283401007387 */ /* 0x0003e20000100800 */
[C---:B------:R-:W-:Y:S02]  /*1c440*/  SEL R46, R2.reuse, R46, !P6 ;  /* 0x0000002e022e7207 */ /* 0x040fe40007000000 */
[C---:B------:R-:W-:Y:S01]  /*1c450*/  SEL R47, R2.reuse, R47, !P6 ;  /* 0x0000002f022f7207 */ /* 0x040fe20007000000 */
[----:B-1----:R-:W4:Y:S04]  /*1c460*/  LDL.LU R52, [R1+0x2fdc] ;  /* 0x002fdc0001347983 */ /* 0x002f280000300800 */
[----:B------:R1:W-:Y:S01]  /*1c470*/  STL [R1+0x1030], R53 ;  /* 0x0010303501007387 */ /* 0x0003e20000100800 */
[C---:B------:R-:W-:Y:S02]  /*1c480*/  SEL R48, R2.reuse, R48, !P6 ;  /* 0x0000003002307207 */ /* 0x040fe40007000000 */
[C---:B------:R-:W-:Y:S01]  /*1c490*/  SEL R49, R2.reuse, R49, !P6 ;  /* 0x0000003102317207 */ /* 0x040fe20007000000 */
[----:B-1----:R-:W2:Y:S04]  /*1c4a0*/  LDL.LU R53, [R1+0x2fd8] ;  /* 0x002fd80001357983 */ /* 0x002ea80000300800 */
[----:B------:R1:W-:Y:S01]  /*1c4b0*/  STL [R1+0x1038], R54 ;  /* 0x0010383601007387 */ /* 0x0003e20000100800 */
[----:B------:R-:W-:-:S03]  /*1c4c0*/  SEL R43, R2, R43, !P6 ;  /* 0x0000002b022b7207 */ /* 0x000fc60007000000 */
[----:B-1----:R-:W3:Y:S04]  /*1c4d0*/  LDL.LU R54, [R1+0x2fd4] ;  /* 0x002fd40001367983 */ /* 0x002ee80000300800 */
[----:B------:R1:W-:Y:S01]  /*1c4e0*/  STL [R1+0x1040], R45 ;  /* 0x0010402d01007387 */ /* 0x0003e20000100800 */
[----:B------:R-:W-:-:S03]  /*1c4f0*/  SEL R41, R2, R41, !P6 ;  /* 0x0000002902297207 */ /* 0x000fc60007000000 */
[----:B-1----:R-:W4:Y:S04]  /*1c500*/  LDL.LU R45, [R1+0x2fd0] ;  /* 0x002fd000012d7983 */ /* 0x002f280000300800 */
[----:B------:R1:W-:Y:S01]  /*1c510*/  STL [R1+0x1048], R46 ;  /* 0x0010482e01007387 */ /* 0x0003e20000100800 */
[----:B------:R-:W-:-:S03]  /*1c520*/  SEL R42, R2, R42, !P6 ;  /* 0x0000002a022a7207 */ /* 0x000fc60007000000 */
        /* <DEDUP_REMOVED lines=28> */
[----:B------:R1:W-:Y:S04]  /*1c6f0*/  STL [R1+0x1098], R36 ;  /* 0x0010982401007387 */ /* 0x0003e80000100800 */
[----:B-1----:R-:W3:Y:S04]  /*1c700*/  LDL.LU R36, [R1+0x2fa4] ;  /* 0x002fa40001247983 */ /* 0x002ee80000300800 */
[----:B------:R1:W-:Y:S04]  /*1c710*/  STL [R1+0x10a0], R37 ;  /* 0x0010a02501007387 */ /* 0x0003e80000100800 */
[----:B-1----:R-:W4:Y:S04]  /*1c720*/  LDL.LU R37, [R1+0x2fa0] ;  /* 0x002fa00001257983 */ /* 0x002f280000300800 */
[----:B------:R1:W-:Y:S04]  /*1c730*/  STL [R1+0x10a8], R39 ;  /* 0x0010a82701007387 */ /* 0x0003e80000100800 */
[----:B-1----:R-:W2:Y:S04]  /*1c740*/  LDL.LU R39, [R1+0x2f9c] ;  /* 0x002f9c0001277983 */ /* 0x002ea80000300800 */
[----:B------:R1:W-:Y:S04]  /*1c750*/  STL [R1+0x10b0], R38 ;  /* 0x0010b02601007387 */ /* 0x0003e80000100800 */
[----:B-1----:R-:W3:Y:S04]  /*1c760*/  LDL.LU R38, [R1+0x2f98] ;  /* 0x002f980001267983 */ /* 0x002ee80000300800 */
[----:B------:R1:W-:Y:S04]  /*1c770*/  STL [R1+0x10b8], R9 ;  /* 0x0010b80901007387 */ /* 0x0003e80000100800 */
[----:B-1----:R-:W4:Y:S04]  /*1c780*/  LDL.LU R9, [R1+0x2f94] ;  /* 0x002f940001097983 */ /* 0x002f280000300800 */
[----:B------:R1:W-:Y:S04]  /*1c790*/  STL [R1+0x10c0], R13 ;  /* 0x0010c00d01007387 */ /* 0x0003e80000100800 */
[----:B-1----:R-:W2:Y:S01]  /*1c7a0*/  LDL.LU R13, [R1+0x2f90] ;  /* 0x002f9000010d7983 */ /* 0x002ea20000300800 */
[----:B------:R-:W-:-:S02]  /*1c7b0*/  SEL R162, R2, R162, !P6 ;  /* 0x000000a202a27207 */ /* 0x000fc40007000000 */
[C---:B------:R-:W-:Y:S02]  /*1c7c0*/  SEL R161, R2.reuse, R161, !P6 ;  /* 0x000000a102a17207 */ /* 0x040fe40007000000 */
[C---:B------:R-:W-:Y:S01]  /*1c7d0*/  SEL R163, R2.reuse, R163, !P6 ;  /* 0x000000a302a37207 */ /* 0x040fe20007000000 */
[----:B------:R1:W-:Y:S01]  /*1c7e0*/  STL [R1+0x10c8], R162 ;  /* 0x0010c8a201007387 */ /* 0x0003e20000100800 */
[----:B------:R-:W-:-:S03]  /*1c7f0*/  SEL R7, R2, R7, !P6 ;  /* 0x0000000702077207 */ /* 0x000fc60007000000 */
[----:B------:R1:W-:Y:S02]  /*1c800*/  STL [R1+0x10d8], R161 ;  /* 0x0010d8a101007387 */ /* 0x0003e40000100800 */
[C---:B-1----:R-:W-:Y:S02]  /*1c810*/  SEL R162, R2.reuse, R252, !P6 ;  /* 0x000000fc02a27207 */ /* 0x042fe40007000000 */
[----:B------:R-:W-:Y:S01]  /*1c820*/  STL [R1+0x10e0], R163 ;  /* 0x0010e0a301007387 */ /* 0x000fe20000100800 */
[C---:B------:R-:W-:Y:S02]  /*1c830*/  SEL R161, R2.reuse, R4, !P6 ;  /* 0x0000000402a17207 */ /* 0x040fe40007000000 */
[C---:B------:R-:W-:Y:S01]  /*1c840*/  SEL R4, R2.reuse, R12, !P6 ;  /* 0x0000000c02047207 */ /* 0x040fe20007000000 */
[----:B------:R-:W-:Y:S01]  /*1c850*/  STL [R1+0x10e8], R162 ;  /* 0x0010e8a201007387 */ /* 0x000fe20000100800 */
[----:B------:R-:W-:-:S03]  /*1c860*/  SEL R11, R2, R11, !P6 ;  /* 0x0000000b020b7207 */ /* 0x000fc60007000000 */
[----:B------:R1:W-:Y:S04]  /*1c870*/  STL [R1+0x10f0], R161 ;  /* 0x0010f0a101007387 */ /* 0x0003e80000100800 */
[----:B------:R1:W-:Y:S04]  /*1c880*/  STL [R1+0x10f8], R4 ;  /* 0x0010f80401007387 */ /* 0x0003e80000100800 */
[----:B------:R-:W-:Y:S01]  /*1c890*/  STL [R1+0x1100], R7 ;  /* 0x0011000701007387 */ /* 0x000fe20000100800 */
[----:B-1----:R-:W1:Y:S01]  /*1c8a0*/  LDC R161, c[0x0][0x23c] ;  /* 0x00008f00ffa17b82 */ /* 0x002e620000000800 */
[----:B------:R-:W-:-:S02]  /*1c8b0*/  SEL R4, R2, R6, !P6 ;  /* 0x0000000602047207 */ /* 0x000fc40007000000 */
[----:B------:R-:W-:Y:S04]  /*1c8c0*/  STL [R1+0x1108], R11 ;  /* 0x0011080b01007387 */ /* 0x000fe80000100800 */
[----:B------:R3:W-:Y:S02]  /*1c8d0*/  STL [R1+0x1110], R4 ;  /* 0x0011100401007387 */ /* 0x0007e40000100800 */
[C---:B---3--:R-:W-:Y:S02]  /*1c8e0*/  SEL R4, R2.reuse, R38, !P6 ;  /* 0x0000002602047207 */ /* 0x048fe40007000000 */
[C---:B----4-:R-:W-:Y:S02]  /*1c8f0*/  SEL R6, R2.reuse, R9, !P6 ;  /* 0x0000000902067207 */ /* 0x050fe40007000000 */
[----:B--2---:R-:W-:-:S05]  /*1c900*/  SEL R7, R2, R13, !P6 ;  /* 0x0000000d02077207 */ /* 0x004fca0007000000 */
[----:B------:R2:W-:Y:S04]  /*1c910*/  STL [R1+0x1118], R7 ;  /* 0x0011180701007387 */ /* 0x0005e80000100800 */
[----:B------:R3:W-:Y:S01]  /*1c920*/  STL [R1+0x1120], R6 ;  /* 0x0011200601007387 */ /* 0x0007e20000100800 */
[----:B--2---:R-:W-:-:S03]  /*1c930*/  SEL R7, R2, R39, !P6 ;  /* 0x0000002702077207 */ /* 0x004fc60007000000 */
[----:B------:R2:W-:Y:S01]  /*1c940*/  STL [R1+0x1128], R4 ;  /* 0x0011280401007387 */ /* 0x0005e20000100800 */
[----:B---3--:R-:W-:-:S03]  /*1c950*/  SEL R6, R2, R37, !P6 ;  /* 0x0000002502067207 */ /* 0x008fc60007000000 */
[----:B------:R3:W-:Y:S04]  /*1c960*/  STL [R1+0x1130], R7 ;  /* 0x0011300701007387 */ /* 0x0007e80000100800 */
[----:B------:R4:W-:Y:S01]  /*1c970*/  STL [R1+0x1138], R6 ;  /* 0x0011380601007387 */ /* 0x0009e20000100800 */
[C---:B--2---:R-:W-:Y:S02]  /*1c980*/  SEL R4, R2.reuse, R36, !P6 ;  /* 0x0000002402047207 */ /* 0x044fe40007000000 */
[----:B---3--:R-:W-:-:S03]  /*1c990*/  SEL R7, R2, R35, !P6 ;  /* 0x0000002302077207 */ /* 0x008fc60007000000 */
[----:B------:R2:W-:Y:S01]  /*1c9a0*/  STL [R1+0x1140], R4 ;  /* 0x0011400401007387 */ /* 0x0005e20000100800 */
[----:B----4-:R-:W-:-:S03]  /*1c9b0*/  SEL R6, R2, R105, !P6 ;  /* 0x0000006902067207 */ /* 0x010fc60007000000 */
        /* <DEDUP_REMOVED lines=37> */
[----:B------:R-:W4:Y:S01]  /*1cc10*/  LDL.LU R163, [R1+0x340] ;  /* 0x0003400001a37983 */ /* 0x000f220000300800 */
[----:B--2---:R-:W-:-:S03]  /*1cc20*/  SEL R4, R2, R55, !P6 ;  /* 0x0000003702047207 */ /* 0x004fc60007000000 */
[----:B------:R2:W-:Y:S01]  /*1cc30*/  STL [R1+0x11e0], R6 ;  /* 0x0011e00601007387 */ /* 0x0005e20000100800 */
[----:B---3--:R-:W-:-:S03]  /*1cc40*/  SEL R7, R2, R66, !P6 ;  /* 0x0000004202077207 */ /* 0x008fc60007000000 */
[----:B------:R-:W3:Y:S04]  /*1cc50*/  LDL.LU R252, [R1+0x33c] ;  /* 0x00033c0001fc7983 */ /* 0x000ee80000300800 */
[----:B------:R1:W-:Y:S01]  /*1cc60*/  STL [R1+0x11e8], R4 ;  /* 0x0011e80401007387 */ /* 0x0003e20000100800 */
[----:B--2---:R-:W-:-:S03]  /*1cc70*/  SEL R6, R2, R62, !P6 ;  /* 0x0000003e02067207 */ /* 0x004fc60007000000 */
[----:B------:R2:W-:Y:S01]  /*1cc80*/  STL [R1+0x11f0], R7 ;  /* 0x0011f00701007387 */ /* 0x0005e20000100800 */
[C---:B-1----:R-:W-:Y:S02]  /*1cc90*/  SEL R4, R2.reuse, R65, !P6 ;  /* 0x0000004102047207 */ /* 0x042fe40007000000 */
[----:B--2---:R-:W-:-:S03]  /*1cca0*/  SEL R7, R2, R61, !P6 ;  /* 0x0000003d02077207 */ /* 0x004fc60007000000 */
[----:B------:R1:W-:Y:S04]  /*1ccb0*/  STL [R1+0x11f8], R4 ;  /* 0x0011f80401007387 */ /* 0x0003e80000100800 */
[----:B------:R2:W-:Y:S04]  /*1ccc0*/  STL [R1+0x1200], R6 ;  /* 0x0012000601007387 */ /* 0x0005e80000100800 */
[----:B------:R2:W-:Y:S04]  /*1ccd0*/  STL [R1+0x1208], R7 ;  /* 0x0012080701007387 */ /* 0x0005e80000100800 */
[----:B------:R-:W3:Y:S01]  /*1cce0*/  LDL.LU R12, [R1+0x264] ;  /* 0x00026400010c7983 */ /* 0x000ee20000300800 */
[----:B-1----:R-:W-:-:S02]  /*1ccf0*/  SEL R4, R2, R60, !P6 ;  /* 0x0000003c02047207 */ /* 0x002fc40007000000 */
[----:B--2---:R-:W-:-:S03]  /*1cd00*/  SEL R6, R2, R81, !P6 ;  /* 0x0000005102067207 */ /* 0x004fc60007000000 */
[----:B------:R1:W-:Y:S01]  /*1cd10*/  STL [R1+0x1210], R4 ;  /* 0x0012100401007387 */ /* 0x0003e20000100800 */
[----:B------:R-:W-:-:S03]  /*1cd20*/  SEL R7, R2, R79, !P6 ;  /* 0x0000004f02077207 */ /* 0x000fc60007000000 */
[----:B------:R2:W-:Y:S01]  /*1cd30*/  STL [R1+0x1218], R6 ;  /* 0x0012180601007387 */ /* 0x0005e20000100800 */
[C---:B-1----:R-:W-:Y:S02]  /*1cd40*/  SEL R4, R2.reuse, R80, !P6 ;  /* 0x0000005002047207 */ /* 0x042fe40007000000 */
[----:B--2---:R-:W-:-:S03]  /*1cd50*/  SEL R6, R2, R235, !P6 ;  /* 0x000000eb02067207 */ /* 0x004fc60007000000 */
[----:B------:R1:W-:Y:S01]  /*1cd60*/  STL [R1+0x1220], R4 ;  /* 0x0012200401007387 */ /* 0x0003e20000100800 */
[----:B------:R-:W-:-:S03]  /*1cd70*/  SEL R11, R2, R238, !P6 ;  /* 0x000000ee020b7207 */ /* 0x000fc60007000000 */
[----:B------:R2:W-:Y:S04]  /*1cd80*/  STL [R1+0x1228], R7 ;  /* 0x0012280701007387 */ /* 0x0005e80000100800 */
[----:B------:R2:W-:Y:S01]  /*1cd90*/  STL [R1+0x1230], R6 ;  /* 0x0012300601007387 */ /* 0x0005e20000100800 */
[C---:B-1----:R-:W-:Y:S02]  /*1cda0*/  SEL R4, R2.reuse, R236, !P6 ;  /* 0x000000ec02047207 */ /* 0x042fe40007000000 */
[C---:B--2---:R-:W-:Y:S02]  /*1cdb0*/  SEL R7, R2.reuse, R237, !P6 ;  /* 0x000000ed02077207 */ /* 0x044fe40007000000 */
[----:B------:R-:W-:-:S03]  /*1cdc0*/  SEL R6, R2, R242, !P6 ;  /* 0x000000f202067207 */ /* 0x000fc60007000000 */
[----:B------:R-:W-:Y:S01]  /*1cdd0*/  STL [R1+0x2e70], R7 ;  /* 0x002e700701007387 */ /* 0x000fe20000100800 */
[----:B------:R-:W-:-:S03]  /*1cde0*/  SEL R9, R2, R243, !P6 ;  /* 0x000000f302097207 */ /* 0x000fc60007000000 */
[----:B------:R1:W-:Y:S01]  /*1cdf0*/  STL [R1+0x1274], R4 ;  /* 0x0012740401007387 */ /* 0x0003e20000100800 */
[----:B------:R-:W-:-:S03]  /*1ce00*/  SEL R13, R2, R244, !P6 ;  /* 0x000000f4020d7207 */ /* 0x000fc60007000000 */
[----:B------:R-:W-:Y:S04]  /*1ce10*/  STL [R1+0x2e74], R11 ;  /* 0x002e740b01007387 */ /* 0x000fe80000100800 */
[----:B------:R2:W-:Y:S01]  /*1ce20*/  STL [R1+0x2e54], R6 ;  /* 0x002e540601007387 */ /* 0x0005e20000100800 */
[----:B-1----:R-:W-:-:S03]  /*1ce30*/  SEL R4, R2, R246, !P6 ;  /* 0x000000f602047207 */ /* 0x002fc60007000000 */
[----:B------:R-:W-:Y:S01]  /*1ce40*/  STL [R1+0x2e4c], R9 ;  /* 0x002e4c0901007387 */ /* 0x000fe20000100800 */
[----:B--2---:R-:W-:-:S03]  /*1ce50*/  SEL R6, R2, R245, !P6 ;  /* 0x000000f502067207 */ /* 0x004fc60007000000 */
[----:B------:R-:W-:Y:S04]  /*1ce60*/  STL [R1+0x2e24], R13 ;  /* 0x002e240d01007387 */ /* 0x000fe80000100800 */
[----:B------:R-:W-:Y:S04]  /*1ce70*/  STL [R1+0x1330], R6 ;  /* 0x0013300601007387 */ /* 0x000fe80000100800 */
[----:B------:R1:W-:Y:S02]  /*1ce80*/  STL [R1+0x1340], R4 ;  /* 0x0013400401007387 */ /* 0x0003e40000100800 */
[----:B-1----:R-:W1:Y:S01]  /*1ce90*/  S2R R4, SR_TID.X ;  /* 0x0000000000047919 */ /* 0x002e620000002100 */
[C---:B------:R-:W-:Y:S01]  /*1cea0*/  SEL R7, R2.reuse, R247, !P6 ;  /* 0x000000f702077207 */ /* 0x040fe20007000000 */
[----:B------:R-:W-:Y:S01]  /*1ceb0*/  @!P1 IMAD.MOV R251, RZ, RZ, -R251 ;  /* 0x000000fffffb9224 */ /* 0x000fe200078e0afb */
[----:B------:R-:W-:Y:S01]  /*1cec0*/  SEL R6, R2, R248, !P6 ;  /* 0x000000f802067207 */ /* 0x000fe20007000000 */
[----:B------:R-:W-:Y:S01]  /*1ced0*/  @!P0 IMAD.MOV R3, RZ, RZ, -R3 ;  /* 0x000000ffff038224 */ /* 0x000fe200078e0a03 */
[----:B------:R-:W-:Y:S01]  /*1cee0*/  @!P5 IADD3 R250, -R250, RZ, RZ ;  /* 0x000000fffafad210 */ /* 0x000fe20007ffe1ff */
[----:B------:R2:W-:Y:S01]  /*1cef0*/  STL [R1+0x1350], R7 ;  /* 0x0013500701007387 */ /* 0x0005e20000100800 */
[----:B------:R-:W-:-:S02]  /*1cf00*/  @!P2 IADD3 R5, -R5, RZ, RZ ;  /* 0x000000ff0505a210 */ /* 0x000fc40007ffe1ff */
[C---:B------:R-:W-:Y:S01]  /*1cf10*/  SEL R9, R2.reuse, R249, !P6 ;  /* 0x000000f902097207 */ /* 0x040fe20007000000 */
[----:B------:R2:W-:Y:S01]  /*1cf20*/  STL [R1+0x1360], R6 ;  /* 0x0013600601007387 */ /* 0x0005e20000100800 */
[C---:B------:R-:W-:Y:S02]  /*1cf30*/  SEL R164, R2.reuse, R164, !P6 ;  /* 0x000000a402a47207 */ /* 0x040fe40007000000 */
[C---:B------:R-:W-:Y:S02]  /*1cf40*/  SEL R25, R2.reuse, R25, !P6 ;  /* 0x0000001902197207 */ /* 0x040fe40007000000 */
[C---:B--2---:R-:W-:Y:S02]  /*1cf50*/  SEL R7, R2.reuse, R250, !P6 ;  /* 0x000000fa02077207 */ /* 0x044fe40007000000 */
        /* <DEDUP_REMOVED lines=113> */
[C---:B------:R-:W-:Y:S01]  /*1d670*/  SEL R3, R2.reuse, R3, !P6 ;  /* 0x0000000302037207 */ /* 0x040fe20007000000 */
[----:B------:R2:W-:Y:S01]  /*1d680*/  STL [R1+0x13c0], R9 ;  /* 0x0013c00901007387 */ /* 0x0005e20000100800 */
[----:B------:R-:W-:Y:S02]  /*1d690*/  SEL R2, R2, R5, !P6 ;  /* 0x0000000502027207 */ /* 0x000fe40007000000 */
[----:B-1----:R-:W-:Y:S01]  /*1d6a0*/  LOP3.LUT R4, R4, 0x7f, RZ, 0xc0, !PT ;  /* 0x0000007f04047812 */ /* 0x002fe200078ec0ff */
[----:B------:R-:W-:Y:S04]  /*1d6b0*/  STL [R1+0x13d0], R7 ;  /* 0x0013d00701007387 */ /* 0x000fe80000100800 */
[----:B------:R1:W-:Y:S04]  /*1d6c0*/  STL [R1+0x13e0], R6 ;  /* 0x0013e00601007387 */ /* 0x0003e80000100800 */
[----:B------:R1:W-:Y:S01]  /*1d6d0*/  STL [R1+0x13f0], R3 ;  /* 0x0013f00301007387 */ /* 0x0003e20000100800 */
[----:B------:R-:W-:-:S03]  /*1d6e0*/  IMAD R4, R4, R161, RZ ;  /* 0x000000a104047224 */ /* 0x000fc600078e02ff */
[----:B------:R1:W-:Y:S04]  /*1d6f0*/  STL [R1+0x1400], R2 ;  /* 0x0014000201007387 */ /* 0x0003e80000100800 */
[----:B------:R-:W2:Y:S04]  /*1d700*/  LDL.LU R54, [R1] ;  /* 0x0000000001367983 */ /* 0x000ea80000300800 */
[----:B------:R-:W2:Y:S04]  /*1d710*/  LDL.LU R45, [R1+0x10] ;  /* 0x00001000012d7983 */ /* 0x000ea80000300800 */
[----:B------:R-:W2:Y:S01]  /*1d720*/  LDL.LU R46, [R1+0x20] ;  /* 0x00002000012e7983 */ /* 0x000ea20000300800 */
[----:B------:R-:W-:-:S02]  /*1d730*/  LEA.HI.X.SX32 R244, R4, R0, 0x2, P3 ;  /* 0x0000000004f47211 */ /* 0x000fc400018f16ff */
[----:B------:R-:W1:Y:S01]  /*1d740*/  LDC R0, c[0x0][0x240] ;  /* 0x00009000ff007b82 */ /* 0x000e620000000800 */
[----:B------:R-:W2:Y:S04]  /*1d750*/  LDL.LU R47, [R1+0x44] ;  /* 0x00004400012f7983 */ /* 0x000ea80000300800 */
[----:B------:R-:W2:Y:S04]  /*1d760*/  LDL.LU R48, [R1+0x68] ;  /* 0x0000680001307983 */ /* 0x000ea80000300800 */
[----:B------:R-:W2:Y:S04]  /*1d770*/  LDL.LU R49, [R1+0x8c] ;  /* 0x00008c0001317983 */ /* 0x000ea80000300800 */
[----:B------:R-:W2:Y:S04]  /*1d780*/  LDL.LU R41, [R1+0xb0] ;  /* 0x0000b00001297983 */ /* 0x000ea80000300800 */
[----:B------:R-:W2:Y:S04]  /*1d790*/  LDL.LU R42, [R1+0x1a4] ;  /* 0x0001a400012a7983 */ /* 0x000ea80000300800 */
[----:B------:R-:W2:Y:S01]  /*1d7a0*/  LDL.LU R40, [R1+0x1d4] ;  /* 0x0001d40001287983 */ /* 0x000ea20000300800 */
[----:B----4-:R-:W-:-:S03]  /*1d7b0*/  LEA R242, P1, R163, R240, 0x2 ;  /* 0x000000f0a3f27211 */ /* 0x010fc600078210ff */
[----:B------:R-:W4:Y:S01]  /*1d7c0*/  LDL.LU R105, [R1+0x208] ;  /* 0x0002080001697983 */ /* 0x000f220000300800 */
[----:B---3--:R-:W-:-:S03]  /*1d7d0*/  LEA R240, P0, R252, R240, 0x2 ;  /* 0x000000f0fcf07211 */ /* 0x008fc600078010ff */
[----:B------:R-:W3:Y:S04]  /*1d7e0*/  LDL.LU R39, [R1+0x248] ;  /* 0x0002480001277983 */ /* 0x000ee80000300800 */
[----:B------:R-:W4:Y:S04]  /*1d7f0*/  LDL.LU R38, [R1+0x27c] ;  /* 0x00027c0001267983 */ /* 0x000f280000300800 */
[----:B------:R-:W4:Y:S01]  /*1d800*/  LDL.LU R162, [R1+0x2cc] ;  /* 0x0002cc0001a27983 */ /* 0x000f220000300800 */
[-C--:B------:R-:W-:Y:S02]  /*1d810*/  LEA.HI.X.SX32 R243, R163, R241.reuse, 0x2, P1 ;  /* 0x000000f1a3f37211 */ /* 0x080fe400008f16ff */
[----:B------:R-:W-:Y:S01]  /*1d820*/  LEA.HI.X.SX32 R241, R252, R241, 0x2, P0 ;  /* 0x000000f1fcf17211 */ /* 0x000fe200000f16ff */
[----:B------:R-:W4:Y:S04]  /*1d830*/  LDL.LU R161, [R1+0x300] ;  /* 0x0003000001a17983 */ /* 0x000f280000300800 */
[----:B------:R-:W4:Y:S04]  /*1d840*/  LDL.LU R163, [R1+0x324] ;  /* 0x0003240001a37983 */ /* 0x000f280000300800 */
[----:B------:R-:W4:Y:S01]  /*1d850*/  LDL.LU R252, [R1+0x320] ;  /* 0x0003200001fc7983 */ /* 0x000f220000300800 */
[----:B-1----:R-:W-:-:S03]  /*1d860*/  IMAD R37, R12, R0, RZ ;  /* 0x000000000c257224 */ /* 0x002fc600078e02ff */
[----:B------:R-:W4:Y:S04]  /*1d870*/  LDL.LU R4, [R1+0x318] ;  /* 0x0003180001047983 */ /* 0x000f280000300800 */
[----:B------:R-:W4:Y:S04]  /*1d880*/  LDL.LU R12, [R1+0x314] ;  /* 0x00031400010c7983 */ /* 0x000f280000300800 */
[----:B------:R-:W4:Y:S04]  /*1d890*/  LDL.LU R238, [R1+0x310] ;  /* 0x0003100001ee7983 */ /* 0x000f280000300800 */
[----:B--2---:R-:W2:Y:S04]  /*1d8a0*/  LDL.LU R9, [R1+0x30c] ;  /* 0x00030c0001097983 */ /* 0x004ea80000300800 */
[----:B------:R-:W2:Y:S04]  /*1d8b0*/  LDL.LU R6, [R1+0x308] ;  /* 0x0003080001067983 */ /* 0x000ea80000300800 */
        /* <DEDUP_REMOVED lines=10> */
[----:B------:R-:W2:Y:S01]  /*1d960*/  LDL.LU R53, [R1+0x2a8] ;  /* 0x0002a80001357983 */ /* 0x000ea20000300800 */
[----:B------:R-:W-:-:S02]  /*1d970*/  IMAD R35, R97, R0, RZ ;  /* 0x0000000061237224 */ /* 0x000fc400078e02ff */
[-C--:B------:R-:W-:Y:S02]  /*1d980*/  IMAD R43, R86, R0.reuse, RZ ;  /* 0x00000000562b7224 */ /* 0x080fe400078e02ff */
[-C--:B------:R-:W-:Y:S02]  /*1d990*/  IMAD R36, R69, R0.reuse, RZ ;  /* 0x0000000045247224 */ /* 0x080fe400078e02ff */
[-C--:B------:R-:W-:Y:S02]  /*1d9a0*/  IMAD R55, R54, R0.reuse, RZ ;  /* 0x0000000036377224 */ /* 0x080fe400078e02ff */
[----:B------:R-:W2:Y:S01]  /*1d9b0*/  LDL.LU R54, [R1+0x2a4] ;  /* 0x0002a40001367983 */ /* 0x000ea20000300800 */
[----:B------:R-:W-:-:S03]  /*1d9c0*/  IMAD R57, R45, R0, RZ ;  /* 0x000000002d397224 */ /* 0x000fc600078e02ff */
        /* <DEDUP_REMOVED lines=15> */
[----:B---3--:R-:W-:-:S03]  /*1dac0*/  IMAD R5, R39, R0, RZ ;  /* 0x0000000027057224 */ /* 0x008fc600078e02ff */
[----:B------:R-:W3:Y:S01]  /*1dad0*/  LDL.LU R39, [R1+0x260] ;  /* 0x0002600001277983 */ /* 0x000ee20000300800 */
[----:B----4-:R-:W-:-:S03]  /*1dae0*/  IMAD R79, R38, R0, RZ ;  /* 0x00000000264f7224 */ /* 0x010fc600078e02ff */
[----:B------:R-:W4:Y:S01]  /*1daf0*/  LDL.LU R38, [R1+0x254] ;  /* 0x0002540001267983 */ /* 0x000f220000300800 */
[----:B------:R-:W-:-:S03]  /*1db00*/  IMAD R3, R162, R0, RZ ;  /* 0x00000000a2037224 */ /* 0x000fc600078e02ff */
[----:B------:R-:W4:Y:S01]  /*1db10*/  LDL.LU R162, [R1+0x24c] ;  /* 0x00024c0001a27983 */ /* 0x000f220000300800 */
[-C--:B------:R-:W-:Y:S02]  /*1db20*/  IMAD R80, R105, R0.reuse, RZ ;  /* 0x0000000069507224 */ /* 0x080fe400078e02ff */
[-C--:B------:R-:W-:Y:S02]  /*1db30*/  IMAD R2, R161, R0.reuse, RZ ;  /* 0x00000000a1027224 */ /* 0x080fe400078e02ff */
[----:B------:R-:W4:Y:S01]  /*1db40*/  LDL.LU R161, [R1+0x244] ;  /* 0x0002440001a17983 */ /* 0x000f220000300800 */
[----:B------:R-:W-:-:S03]  /*1db50*/  IMAD R105, R163, R0, RZ ;  /* 0x00000000a3697224 */ /* 0x000fc600078e02ff */
[----:B------:R-:W4:Y:S01]  /*1db60*/  LDL.LU R163, [R1+0x23c] ;  /* 0x00023c0001a37983 */ /* 0x000f220000300800 */
[----:B------:R-:W-:-:S03]  /*1db70*/  IMAD R235, R252, R0, RZ ;  /* 0x00000000fceb7224 */ /* 0x000fc600078e02ff */
[----:B------:R-:W4:Y:S01]  /*1db80*/  LDL.LU R252, [R1+0x238] ;  /* 0x0002380001fc7983 */ /* 0x000f220000300800 */
[----:B------:R-:W-:-:S03]  /*1db90*/  IMAD R236, R4, R0, RZ ;  /* 0x0000000004ec7224 */ /* 0x000fc600078e02ff */
[----:B------:R-:W4:Y:S01]  /*1dba0*/  LDL.LU R4, [R1+0x234] ;  /* 0x0002340001047983 */ /* 0x000f220000300800 */
[----:B------:R-:W-:-:S03]  /*1dbb0*/  IMAD R237, R12, R0, RZ ;  /* 0x000000000ced7224 */ /* 0x000fc600078e02ff */
[----:B------:R-:W4:Y:S01]  /*1dbc0*/  LDL.LU R12, [R1+0x22c] ;  /* 0x00022c00010c7983 */ /* 0x000f220000300800 */
[-C--:B--2---:R-:W-:Y:S02]  /*1dbd0*/  IMAD R245, R9, R0.reuse, RZ ;  /* 0x0000000009f57224 */ /* 0x084fe400078e02ff */
[-C--:B------:R-:W-:Y:S02]  /*1dbe0*/  IMAD R246, R6, R0.reuse, RZ ;  /* 0x0000000006f67224 */ /* 0x080fe400078e02ff */
[-C--:B------:R-:W-:Y:S02]  /*1dbf0*/  IMAD R248, R7, R0.reuse, RZ ;  /* 0x0000000007f87224 */ /* 0x080fe400078e02ff */
[-C--:B------:R-:W-:Y:S02]  /*1dc00*/  IMAD R6, R56, R0.reuse, RZ ;  /* 0x0000000038067224 */ /* 0x080fe400078e02ff */
[----:B------:R-:W-:-:S03]  /*1dc10*/  IMAD R9, R58, R0, RZ ;  /* 0x000000003a097224 */ /* 0x000fc600078e02ff */
[----:B------:R1:W-:Y:S01]  /*1dc20*/  STL [R1], R6 ;  /* 0x0000000601007387 */ /* 0x0003e20000100800 */
[----:B------:R-:W-:-:S03]  /*1dc30*/  IMAD R7, R50, R0, RZ ;  /* 0x0000000032077224 */ /* 0x000fc600078e02ff */
[----:B------:R2:W-:Y:S04]  /*1dc40*/  STL [R1+0x10], R9 ;  /* 0x0000100901007387 */ /* 0x0005e80000100800 */
[----:B------:R2:W-:Y:S01]  /*1dc50*/  STL [R1+0x20], R7 ;  /* 0x0000200701007387 */ /* 0x0005e20000100800 */
[-C--:B-1----:R-:W-:Y:S02]  /*1dc60*/  IMAD R6, R51, R0.reuse, RZ ;  /* 0x0000000033067224 */ /* 0x082fe400078e02ff */
[----:B--2---:R-:W-:-:S03]  /*1dc70*/  IMAD R9, R52, R0, RZ ;  /* 0x0000000034097224 */ /* 0x004fc600078e02ff */
[----:B------:R1:W-:Y:S01]  /*1dc80*/  STL [R1+0x44], R6 ;  /* 0x0000440601007387 */ /* 0x0003e20000100800 */
[----:B------:R-:W-:-:S03]  /*1dc90*/  IMAD R7, R53, R0, RZ ;  /* 0x0000000035077224 */ /* 0x000fc600078e02ff */
[----:B------:R2:W-:Y:S04]  /*1dca0*/  STL [R1+0x68], R9 ;  /* 0x0000680901007387 */ /* 0x0005e80000100800 */
[----:B------:R2:W-:Y:S01]  /*1dcb0*/  STL [R1+0x8c], R7 ;  /* 0x00008c0701007387 */ /* 0x0005e20000100800 */
[-C--:B------:R-:W-:Y:S02]  /*1dcc0*/  IMAD R247, R11, R0.reuse, RZ ;  /* 0x000000000bf77224 */ /* 0x080fe400078e02ff */
[-C--:B------:R-:W-:Y:S02]  /*1dcd0*/  IMAD R249, R60, R0.reuse, RZ ;  /* 0x000000003cf97224 */ /* 0x080fe400078e02ff */
[-C--:B------:R-:W-:Y:S02]  /*1dce0*/  IMAD R250, R62, R0.reuse, RZ ;  /* 0x000000003efa7224 */ /* 0x080fe400078e02ff */
[----:B------:R-:W-:-:S02]  /*1dcf0*/  IMAD R251, R66, R0, RZ ;  /* 0x0000000042fb7224 */ /* 0x000fc400078e02ff */
[-C--:B-1----:R-:W-:Y:S02]  /*1dd00*/  IMAD R6, R54, R0.reuse, RZ ;  /* 0x0000000036067224 */ /* 0x082fe400078e02ff */
[----:B--2---:R-:W-:-:S03]  /*1dd10*/  IMAD R9, R45, R0, RZ ;  /* 0x000000002d097224 */ /* 0x004fc600078e02ff */
[----:B------:R1:W-:Y:S01]  /*1dd20*/  STL [R1+0x94], R6 ;  /* 0x0000940601007387 */ /* 0x0003e20000100800 */
        /* <DEDUP_REMOVED lines=12> */
[----:B---3--:R-:W-:-:S03]  /*1ddf0*/  IMAD R7, R40, R0, RZ ;  /* 0x0000000028077224 */ /* 0x008fc600078e02ff */
[----:B------:R4:W-:Y:S04]  /*1de00*/  STL [R1+0xd4], R9 ;  /* 0x0000d40901007387 */ /* 0x0009e80000100800 */
[----:B------:R2:W-:Y:S01]  /*1de10*/  STL [R1+0xd8], R7 ;  /* 0x0000d80701007387 */ /* 0x0005e20000100800 */
[-C--:B-1----:R-:W-:Y:S02]  /*1de20*/  IMAD R6, R39, R0.reuse, RZ ;  /* 0x0000000027067224 */ /* 0x082fe400078e02ff */
[----:B----4-:R-:W-:-:S03]  /*1de30*/  IMAD R9, R38, R0, RZ ;  /* 0x0000000026097224 */ /* 0x010fc600078e02ff */
[----:B------:R1:W-:Y:S01]  /*1de40*/  STL [R1+0xdc], R6 ;  /* 0x0000dc0601007387 */ /* 0x0003e20000100800 */
[----:B--2---:R-:W-:-:S03]  /*1de50*/  IMAD R7, R162, R0, RZ ;  /* 0x00000000a2077224 */ /* 0x004fc600078e02ff */
[----:B------:R2:W-:Y:S04]  /*1de60*/  STL [R1+0xe0], R9 ;  /* 0x0000e00901007387 */ /* 0x0005e80000100800 */
[----:B------:R3:W-:Y:S01]  /*1de70*/  STL [R1+0xe4], R7 ;  /* 0x0000e40701007387 */ /* 0x0007e20000100800 */
[-C--:B-1----:R-:W-:Y:S02]  /*1de80*/  IMAD R6, R161, R0.reuse, RZ ;  /* 0x00000000a1067224 */ /* 0x082fe400078e02ff */
[----:B--2---:R-:W-:-:S03]  /*1de90*/  IMAD R9, R163, R0, RZ ;  /* 0x00000000a3097224 */ /* 0x004fc600078e02ff */
[----:B------:R1:W-:Y:S01]  /*1dea0*/  STL [R1+0xe8], R6 ;  /* 0x0000e80601007387 */ /* 0x0003e20000100800 */
[----:B---3--:R-:W-:-:S03]  /*1deb0*/  IMAD R7, R252, R0, RZ ;  /* 0x00000000fc077224 */ /* 0x008fc600078e02ff */
[----:B------:R2:W-:Y:S04]  /*1dec0*/  STL [R1+0xec], R9 ;  /* 0x0000ec0901007387 */ /* 0x0005e80000100800 */
[----:B------:R-:W-:Y:S01]  /*1ded0*/  STL [R1+0xf0], R7 ;  /* 0x0000f00701007387 */ /* 0x000fe20000100800 */
[----:B-1----:R-:W-:-:S03]  /*1dee0*/  IMAD R6, R4, R0, RZ ;  /* 0x0000000004067224 */ /* 0x002fc600078e02ff */
[----:B------:R-:W3:Y:S01]  /*1def0*/  LDL.LU R13, [R1+0x228] ;  /* 0x00022800010d7983 */ /* 0x000ee20000300800 */
[----:B------:R-:W-:-:S03]  /*1df00*/  IMAD R4, R12, R0, RZ ;  /* 0x000000000c047224 */ /* 0x000fc600078e02ff */
[----:B------:R1:W-:Y:S04]  /*1df10*/  STL [R1+0xf4], R6 ;  /* 0x0000f40601007387 */ /* 0x0003e80000100800 */
[----:B--2---:R-:W2:Y:S04]  /*1df20*/  LDL.LU R9, [R1+0x224] ;  /* 0x0002240001097983 */ /* 0x004ea80000300800 */
[----:B------:R4:W-:Y:S04]  /*1df30*/  STL [R1+0xf8], R4 ;  /* 0x0000f80401007387 */ /* 0x0009e80000100800 */
[----:B-1----:R-:W2:Y:S04]  /*1df40*/  LDL.LU R6, [R1+0x21c] ;  /* 0x00021c0001067983 */ /* 0x002ea80000300800 */
        /* <DEDUP_REMOVED lines=26> */
[----:B----4-:R-:W4:Y:S04]  /*1e0f0*/  LDL.LU R4, [R1+0xa4] ;  /* 0x0000a40001047983 */ /* 0x010f280000300800 */
[----:B------:R-:W4:Y:S01]  /*1e100*/  LDL.LU R12, [R1+0xa0] ;  /* 0x0000a000010c7983 */ /* 0x000f220000300800 */
[----:B---3--:R-:W-:-:S05]  /*1e110*/  IMAD R13, R13, R0, RZ ;  /* 0x000000000d0d7224 */ /* 0x008fca00078e02ff */
[----:B------:R2:W-:Y:S02]  /*1e120*/  STL [R1+0xfc], R13 ;  /* 0x0000fc0d01007387 */ /* 0x0005e40000100800 */
[-C--:B--2---:R-:W-:Y:S02]  /*1e130*/  IMAD R13, R9, R0.reuse, RZ ;  /* 0x00000000090d7224 */ /* 0x084fe400078e02ff */
[-C--:B------:R-:W-:Y:S02]  /*1e140*/  IMAD R6, R6, R0.reuse, RZ ;  /* 0x0000000006067224 */ /* 0x080fe400078e02ff */
[-C--:B------:R-:W-:Y:S01]  /*1e150*/  IMAD R9, R11, R0.reuse, RZ ;  /* 0x000000000b097224 */ /* 0x080fe200078e02ff */
[----:B------:R-:W-:Y:S01]  /*1e160*/  STL [R1+0x100], R13 ;  /* 0x0001000d01007387 */ /* 0x000fe20000100800 */
[----:B------:R-:W-:-:S03]  /*1e170*/  IMAD R7, R7, R0, RZ ;  /* 0x0000000007077224 */ /* 0x000fc600078e02ff */
[----:B------:R1:W-:Y:S04]  /*1e180*/  STL [R1+0x104], R6 ;  /* 0x0001040601007387 */ /* 0x0003e80000100800 */
[----:B------:R2:W-:Y:S01]  /*1e190*/  STL [R1+0x108], R9 ;  /* 0x0001080901007387 */ /* 0x0005e20000100800 */
[----:B-1----:R-:W-:-:S03]  /*1e1a0*/  IMAD R6, R60, R0, RZ ;  /* 0x000000003c067224 */ /* 0x002fc600078e02ff */
[----:B------:R1:W-:Y:S01]  /*1e1b0*/  STL [R1+0x10c], R7 ;  /* 0x00010c0701007387 */ /* 0x0003e20000100800 */
[----:B--2---:R-:W-:-:S03]  /*1e1c0*/  IMAD R9, R62, R0, RZ ;  /* 0x000000003e097224 */ /* 0x004fc600078e02ff */
[----:B------:R2:W-:Y:S01]  /*1e1d0*/  STL [R1+0x110], R6 ;  /* 0x0001100601007387 */ /* 0x0005e20000100800 */
[----:B-1----:R-:W-:-:S03]  /*1e1e0*/  IMAD R7, R66, R0, RZ ;  /* 0x0000000042077224 */ /* 0x002fc600078e02ff */
        /* <DEDUP_REMOVED lines=42> */
[----:B------:R-:W-:Y:S01]  /*1e490*/  STL [R1+0xac], R9 ;  /* 0x0000ac0901007387 */ /* 0x000fe20000100800 */
[----:B----4-:R-:W-:-:S03]  /*1e4a0*/  IMAD R6, R4, R0, RZ ;  /* 0x0000000004067224 */ /* 0x010fc600078e02ff */
[----:B------:R-:W-:Y:S01]  /*1e4b0*/  STL [R1+0xa8], R7 ;  /* 0x0000a80701007387 */ /* 0x000fe20000100800 */
[----:B------:R-:W-:-:S03]  /*1e4c0*/  IMAD R4, R12, R0, RZ ;  /* 0x000000000c047224 */ /* 0x000fc600078e02ff */
[----:B------:R-:W2:Y:S04]  /*1e4d0*/  LDL.LU R162, [R1+0x9c] ;  /* 0x00009c0001a27983 */ /* 0x000ea80000300800 */
        /* <DEDUP_REMOVED lines=32> */
[----:B--2---:R-:W-:-:S05]  /*1e6e0*/  IMAD R162, R162, R0, RZ ;  /* 0x00000000a2a27224 */ /* 0x004fca00078e02ff */
[----:B------:R1:W-:Y:S01]  /*1e6f0*/  STL [R1+0x9c], R162 ;  /* 0x00009ca201007387 */ /* 0x0003e20000100800 */
[----:B---3--:R-:W-:-:S03]  /*1e700*/  IMAD R161, R161, R0, RZ ;  /* 0x00000000a1a17224 */ /* 0x008fc600078e02ff */
[----:B-1----:R-:W2:Y:S01]  /*1e710*/  LDL.LU R162, [R1+0x2f8c] ;  /* 0x002f8c0001a27983 */ /* 0x002ea20000300800 */
[----:B----4-:R-:W-:-:S03]  /*1e720*/  IMAD R163, R163, R0, RZ ;  /* 0x00000000a3a37224 */ /* 0x010fc600078e02ff */
[----:B------:R1:W-:Y:S01]  /*1e730*/  STL [R1+0x98], R161 ;  /* 0x000098a101007387 */ /* 0x0003e20000100800 */
[-C--:B------:R-:W-:Y:S02]  /*1e740*/  IMAD R252, R252, R0.reuse, RZ ;  /* 0x00000000fcfc7224 */ /* 0x080fe400078e02ff */
[-C--:B------:R-:W-:Y:S01]  /*1e750*/  IMAD R4, R4, R0.reuse, RZ ;  /* 0x0000000004047224 */ /* 0x080fe200078e02ff */
[----:B-1----:R-:W3:Y:S01]  /*1e760*/  LDL.LU R161, [R1+0x2f88] ;  /* 0x002f880001a17983 */ /* 0x002ee20000300800 */
[----:B------:R-:W-:-:S03]  /*1e770*/  IMAD R12, R12, R0, RZ ;  /* 0x000000000c0c7224 */ /* 0x000fc600078e02ff */
[----:B------:R1:W-:Y:S04]  /*1e780*/  STL [R1+0x90], R163 ;  /* 0x000090a301007387 */ /* 0x0003e80000100800 */
[----:B-1----:R-:W4:Y:S04]  /*1e790*/  LDL.LU R163, [R1+0x2f84] ;  /* 0x002f840001a37983 */ /* 0x002f280000300800 */
[----:B------:R1:W-:Y:S04]  /*1e7a0*/  STL [R1+0x88], R252 ;  /* 0x000088fc01007387 */ /* 0x0003e80000100800 */
[----:B-1----:R-:W2:Y:S04]  /*1e7b0*/  LDL.LU R252, [R1+0x2f80] ;  /* 0x002f800001fc7983 */ /* 0x002ea80000300800 */
[----:B------:R1:W-:Y:S04]  /*1e7c0*/  STL [R1+0x84], R4 ;  /* 0x0000840401007387 */ /* 0x0003e80000100800 */
[----:B-1----:R-:W3:Y:S04]  /*1e7d0*/  LDL.LU R4, [R1+0x2f7c] ;  /* 0x002f7c0001047983 */ /* 0x002ee80000300800 */
[----:B------:R1:W-:Y:S04]  /*1e7e0*/  STL [R1+0x80], R12 ;  /* 0x0000800c01007387 */ /* 0x0003e80000100800 */
[----:B-1----:R-:W4:Y:S01]  /*1e7f0*/  LDL.LU R12, [R1+0x2f78] ;  /* 0x002f7800010c7983 */ /* 0x002f220000300800 */
[----:B------:R-:W-:-:S02]  /*1e800*/  IMAD R39, R39, R0, RZ ;  /* 0x0000000027277224 */ /* 0x000fc400078e02ff */
[-C--:B------:R-:W-:Y:S02]  /*1e810*/  IMAD R38, R38, R0.reuse, RZ ;  /* 0x0000000026267224 */ /* 0x080fe400078e02ff */
[-C--:B------:R-:W-:Y:S01]  /*1e820*/  IMAD R13, R13, R0.reuse, RZ ;  /* 0x000000000d0d7224 */ /* 0x080fe200078e02ff */
[----:B------:R1:W-:Y:S01]  /*1e830*/  STL [R1+0x7c], R39 ;  /* 0x00007c2701007387 */ /* 0x0003e20000100800 */
[----:B------:R-:W-:-:S03]  /*1e840*/  IMAD R6, R6, R0, RZ ;  /* 0x0000000006067224 */ /* 0x000fc600078e02ff */
[----:B------:R-:W-:Y:S04]  /*1e850*/  STL [R1+0x78], R38 ;  /* 0x0000782601007387 */ /* 0x000fe80000100800 */
[----:B------:R1:W-:Y:S01]  /*1e860*/  STL [R1+0x74], R13 ;  /* 0x0000740d01007387 */ /* 0x0003e20000100800 */
[-C--:B------:R-:W-:Y:S01]  /*1e870*/  IMAD R7, R7, R0.reuse, RZ ;  /* 0x0000000007077224 */ /* 0x080fe200078e02ff */
[----:B-1----:R-:W1:Y:S01]  /*1e880*/  LDC R39, c[0x0][0x230] ;  /* 0x00008c00ff277b82 */ /* 0x002e620000000800 */
[----:B------:R-:W-:-:S07]  /*1e890*/  IMAD R13, R9, R0, RZ ;  /* 0x00000000090d7224 */ /* 0x000fce00078e02ff */
[----:B------:R-:W1:Y:S01]  /*1e8a0*/  LDC R38, c[0x0][0x230] ;  /* 0x00008c00ff267b82 */ /* 0x000e620000000800 */
[-C--:B------:R-:W-:Y:S01]  /*1e8b0*/  IMAD R9, R11, R0.reuse, RZ ;  /* 0x000000000b097224 */ /* 0x080fe200078e02ff */
[----:B------:R-:W-:Y:S04]  /*1e8c0*/  STL [R1+0x70], R13 ;  /* 0x0000700d01007387 */ /* 0x000fe80000100800 */
[----:B------:R1:W-:Y:S04]  /*1e8d0*/  STL [R1+0x6c], R6 ;  /* 0x00006c0601007387 */ /* 0x0003e80000100800 */
[----:B------:R1:W-:Y:S02]  /*1e8e0*/  STL [R1+0x64], R9 ;  /* 0x0000640901007387 */ /* 0x0003e40000100800 */
[----:B-1----:R-:W-:-:S02]  /*1e8f0*/  IMAD R6, R60, R0, RZ ;  /* 0x000000003c067224 */ /* 0x002fc400078e02ff */
[----:B------:R1:W-:Y:S01]  /*1e900*/  STL [R1+0x60], R7 ;  /* 0x0000600701007387 */ /* 0x0003e20000100800 */
[----:B------:R-:W-:-:S03]  /*1e910*/  IMAD R9, R62, R0, RZ ;  /* 0x000000003e097224 */ /* 0x000fc600078e02ff */
[----:B------:R1:W-:Y:S04]  /*1e920*/  STL [R1+0x5c], R6 ;  /* 0x00005c0601007387 */ /* 0x0003e80000100800 */
[----:B------:R1:W-:Y:S02]  /*1e930*/  STL [R1+0x58], R9 ;  /* 0x0000580901007387 */ /* 0x0003e40000100800 */
[-C--:B-1----:R-:W-:Y:S02]  /*1e940*/  IMAD R7, R66, R0.reuse, RZ ;  /* 0x0000000042077224 */ /* 0x082fe400078e02ff */
[----:B------:R-:W-:-:S03]  /*1e950*/  IMAD R6, R56, R0, RZ ;  /* 0x0000000038067224 */ /* 0x000fc600078e02ff */
        /* <DEDUP_REMOVED lines=26> */
[----:B------:R-:W-:Y:S04]  /*1eb00*/  STL [R1+0x18], R6 ;  /* 0x0000180601007387 */ /* 0x000fe80000100800 */
[----:B------:R1:W-:Y:S02]  /*1eb10*/  STL [R1+0x14], R9 ;  /* 0x0000140901007387 */ /* 0x0003e40000100800 */
[-C--:B-1----:R-:W-:Y:S02]  /*1eb20*/  IMAD R7, R40, R0.reuse, RZ ;  /* 0x0000000028077224 */ /* 0x082fe400078e02ff */
[-C--:B------:R-:W-:Y:S02]  /*1eb30*/  IMAD R9, R8, R0.reuse, RZ ;  /* 0x0000000008097224 */ /* 0x080fe400078e02ff */
[----:B------:R-:W-:-:S02]  /*1eb40*/  IMAD R8, R26, R0, RZ ;  /* 0x000000001a087224 */ /* 0x000fc400078e02ff */
[-C--:B----4-:R-:W-:Y:S02]  /*1eb50*/  IMAD R6, R12, R0.reuse, RZ ;  /* 0x000000000c067224 */ /* 0x090fe400078e02ff */
[----:B------:R-:W4:Y:S04]  /*1eb60*/  LDL.LU R12, [R1+0x2f74] ;  /* 0x002f7400010c7983 */ /* 0x000f280000300800 */
[----:B------:R3:W-:Y:S02]  /*1eb70*/  STL [R1+0xc], R7 ;  /* 0x00000c0701007387 */ /* 0x0007e40000100800 */
[-C--:B---3--:R-:W-:Y:S02]  /*1eb80*/  IMAD R7, R4, R0.reuse, RZ ;  /* 0x0000000004077224 */ /* 0x088fe400078e02ff */
[----:B------:R-:W3:Y:S04]  /*1eb90*/  LDL.LU R4, [R1+0x2f70] ;  /* 0x002f700001047983 */ /* 0x000ee80000300800 */
[----:B------:R2:W-:Y:S04]  /*1eba0*/  STL [R1+0x8], R6 ;  /* 0x0000080601007387 */ /* 0x0005e80000100800 */
[----:B------:R-:W-:Y:S01]  /*1ebb0*/  STL [R1+0x4], R7 ;  /* 0x0000040701007387 */ /* 0x000fe20000100800 */
[----:B--2---:R-:W-:-:S05]  /*1ebc0*/  IMAD R6, R252, R0, RZ ;  /* 0x00000000fc067224 */ /* 0x004fca00078e02ff */
[----:B------:R1:W-:Y:S02]  /*1ebd0*/  STL [R1+0x15c], R6 ;  /* 0x00015c0601007387 */ /* 0x0003e40000100800 */
[----:B-1----:R-:W-:-:S05]  /*1ebe0*/  IMAD R6, R25, R0, RZ ;  /* 0x0000000019067224 */ /* 0x002fca00078e02ff */
[----:B------:R1:W-:Y:S01]  /*1ebf0*/  STL [R1+0x160], R6 ;  /* 0x0001600601007387 */ /* 0x0003e20000100800 */
[-C--:B------:R-:W-:Y:S02]  /*1ec00*/  IMAD R7, R78, R0.reuse, RZ ;  /* 0x000000004e077224 */ /* 0x080fe400078e02ff */
[----:B-1----:R-:W-:-:S05]  /*1ec10*/  IMAD R6, R24, R0, RZ ;  /* 0x0000000018067224 */ /* 0x002fca00078e02ff */
[----:B------:R1:W-:Y:S04]  /*1ec20*/  STL [R1+0x164], R6 ;  /* 0x0001640601007387 */ /* 0x0003e80000100800 */
[----:B------:R-:W-:Y:S01]  /*1ec30*/  STL [R1+0x168], R7 ;  /* 0x0001680701007387 */ /* 0x000fe20000100800 */
[----:B-1----:R-:W-:-:S05]  /*1ec40*/  IMAD R6, R23, R0, RZ ;  /* 0x0000000017067224 */ /* 0x002fca00078e02ff */
[----:B------:R1:W-:Y:S02]  /*1ec50*/  STL [R1+0x16c], R6 ;  /* 0x00016c0601007387 */ /* 0x0003e40000100800 */
[-C--:B-1----:R-:W-:Y:S02]  /*1ec60*/  IMAD R6, R82, R0.reuse, RZ ;  /* 0x0000000052067224 */ /* 0x082fe400078e02ff */
[-C--:B------:R-:W-:Y:S01]  /*1ec70*/  IMAD R13, R115, R0.reuse, RZ ;  /* 0x00000000730d7224 */ /* 0x080fe200078e02ff */
[----:B------:R-:W1:Y:S01]  /*1ec80*/  S2R R252, SR_TID.X ;  /* 0x0000000000fc7919 */ /* 0x000e620000002100 */
[-C--:B------:R-:W-:Y:S01]  /*1ec90*/  IMAD R118, R118, R0.reuse, RZ ;  /* 0x0000000076767224 */ /* 0x080fe200078e02ff */
[----:B------:R-:W2:Y:S01]  /*1eca0*/  LDC R82, c[0x0][0x230] ;  /* 0x00008c00ff527b82 */ /* 0x000ea20000000800 */
[----:B------:R1:W-:Y:S01]  /*1ecb0*/  STL [R1+0x170], R6 ;  /* 0x0001700601007387 */ /* 0x0003e20000100800 */
[-C--:B------:R-:W-:Y:S02]  /*1ecc0*/  IMAD R7, R16, R0.reuse, RZ ;  /* 0x0000000010077224 */ /* 0x080fe400078e02ff */
[----:B------:R-:W-:-:S02]  /*1ecd0*/  IMAD R32, R32, R0, RZ ;  /* 0x0000000020207224 */ /* 0x000fc400078e02ff */
[-C--:B------:R-:W-:Y:S01]  /*1ece0*/  IMAD R98, R98, R0.reuse, RZ ;  /* 0x0000000062627224 */ /* 0x080fe200078e02ff */
[----:B------:R-:W-:Y:S01]  /*1ecf0*/  ULDC.64 UR60, c[0x0][0x208] ;  /* 0x00008200003c7ab9 */ /* 0x000fe20000000a00 */
[-C--:B------:R-:W-:Y:S01]  /*1ed00*/  IMAD R11, R19, R0.reuse, RZ ;  /* 0x00000000130b7224 */ /* 0x080fe200078e02ff */
[----:B------:R-:W2:Y:S01]  /*1ed10*/  LDC R115, c[0x0][0x240] ;  /* 0x00009000ff737b82 */ /* 0x000ea20000000800 */
[----:B-1----:R-:W-:-:S05]  /*1ed20*/  IMAD R6, R22, R0, RZ ;  /* 0x0000000016067224 */ /* 0x002fca00078e02ff */
[----:B------:R1:W-:Y:S02]  /*1ed30*/  STL [R1+0x174], R6 ;  /* 0x0001740601007387 */ /* 0x0003e40000100800 */
        /* <DEDUP_REMOVED lines=10> */
[-C--:B-1----:R-:W-:Y:S02]  /*1ede0*/  IMAD R6, R15, R0.reuse, RZ ;  /* 0x000000000f067224 */ /* 0x082fe400078e02ff */
[-C--:B------:R-:W-:Y:S01]  /*1edf0*/  IMAD R214, R214, R0.reuse, RZ ;  /* 0x00000000d6d67224 */ /* 0x080fe200078e02ff */
[----:B------:R-:W1:Y:S02]  /*1ee00*/  LDC R15, c[0x0][0x238] ;  /* 0x00008e00ff0f7b82 */ /* 0x000e640000000800 */
[----:B------:R2:W-:Y:S02]  /*1ee10*/  STL [R1+0x5d0], R6 ;  /* 0x0005d00601007387 */ /* 0x0005e40000100800 */
[----:B--2---:R-:W-:-:S05]  /*1ee20*/  IMAD R6, R14, R0, RZ ;  /* 0x000000000e067224 */ /* 0x004fca00078e02ff */
[----:B------:R2:W-:Y:S02]  /*1ee30*/  STL [R1+0x5d4], R6 ;  /* 0x0005d40601007387 */ /* 0x0005e40000100800 */
[----:B--2---:R-:W-:-:S05]  /*1ee40*/  IMAD R6, R10, R0, RZ ;  /* 0x000000000a067224 */ /* 0x004fca00078e02ff */
[----:B------:R2:W-:Y:S04]  /*1ee50*/  STL [R1+0x5d8], R6 ;  /* 0x0005d80601007387 */ /* 0x0005e80000100800 */
[----:B------:R1:W-:Y:S04]  /*1ee60*/  STL [R1+0x5dc], R9 ;  /* 0x0005dc0901007387 */ /* 0x0003e80000100800 */
[----:B------:R1:W-:Y:S01]  /*1ee70*/  STL [R1+0x5e0], R8 ;  /* 0x0005e00801007387 */ /* 0x0003e20000100800 */
[-C--:B--2---:R-:W-:Y:S02]  /*1ee80*/  IMAD R6, R27, R0.reuse, RZ ;  /* 0x000000001b067224 */ /* 0x084fe400078e02ff */
[----:B-1----:R-:W-:-:S03]  /*1ee90*/  IMAD R9, R28, R0, RZ ;  /* 0x000000001c097224 */ /* 0x002fc600078e02ff */
        /* <DEDUP_REMOVED lines=18> */
[----:B------:R-:W-:Y:S01]  /*1efc0*/  STL [R1+0x608], R6 ;  /* 0x0006080601007387 */ /* 0x000fe20000100800 */
[----:B----4-:R-:W-:-:S03]  /*1efd0*/  IMAD R8, R68, R0, RZ ;  /* 0x0000000044087224 */ /* 0x010fc600078e02ff */
[----:B------:R1:W-:Y:S01]  /*1efe0*/  STL [R1+0x60c], R9 ;  /* 0x00060c0901007387 */ /* 0x0003e20000100800 */
[----:B------:R-:W-:-:S03]  /*1eff0*/  IMAD R10, R71, R0, RZ ;  /* 0x00000000470a7224 */ /* 0x000fc600078e02ff */
[----:B------:R2:W-:Y:S04]  /*1f000*/  STL [R1+0x610], R8 ;  /* 0x0006100801007387 */ /* 0x0005e80000100800 */
[----:B------:R4:W-:Y:S01]  /*1f010*/  STL [R1+0x620], R10 ;  /* 0x0006200a01007387 */ /* 0x0009e20000100800 */
[-C--:B-1----:R-:W-:Y:S02]  /*1f020*/  IMAD R9, R73, R0.reuse, RZ ;  /* 0x0000000049097224 */ /* 0x082fe400078e02ff */
[-C--:B--2---:R-:W-:Y:S02]  /*1f030*/  IMAD R8, R72, R0.reuse, RZ ;  /* 0x0000000048087224 */ /* 0x084fe400078e02ff */
[----:B----4-:R-:W-:-:S03]  /*1f040*/  IMAD R10, R74, R0, RZ ;  /* 0x000000004a0a7224 */ /* 0x010fc600078e02ff */
        /* <DEDUP_REMOVED lines=12> */
[----:B------:R-:W-:Y:S01]  /*1f110*/  IMAD R14, R156, R0, RZ ;  /* 0x000000009c0e7224 */ /* 0x000fe200078e02ff */
[----:B---3--:R-:W-:Y:S01]  /*1f120*/  LEA R16, P3, R37, R4, 0x2 ;  /* 0x0000000425107211 */ /* 0x008fe200078610ff */
[-C--:B--2---:R-:W-:Y:S01]  /*1f130*/  IMAD R10, R100, R0.reuse, RZ ;  /* 0x00000000640a7224 */ /* 0x084fe200078e02ff */
[----:B------:R1:W-:Y:S01]  /*1f140*/  STL [R1+0x640], R9 ;  /* 0x0006400901007387 */ /* 0x0003e20000100800 */
[----:B------:R-:W-:-:S02]  /*1f150*/  IMAD R84, R12, R0, RZ ;  /* 0x000000000c547224 */ /* 0x000fc400078e02ff */
[----:B----4-:R-:W-:Y:S01]  /*1f160*/  IMAD R8, R101, R0, RZ ;  /* 0x0000000065087224 */ /* 0x010fe200078e02ff */
[----:B------:R2:W-:Y:S01]  /*1f170*/  STL [R1+0x644], R10 ;  /* 0x0006440a01007387 */ /* 0x0005e20000100800 */
[----:B------:R-:W-:Y:S01]  /*1f180*/  LEA.HI.X.SX32 R17, R37, R244, 0x2, P3 ;  /* 0x000000f425117211 */ /* 0x000fe200018f16ff */
[-C--:B------:R-:W-:Y:S01]  /*1f190*/  IMAD R217, R217, R0.reuse, RZ ;  /* 0x00000000d9d97224 */ /* 0x080fe200078e02ff */
[----:B------:R-:W3:Y:S01]  /*1f1a0*/  LDC R85, c[0x0][0x230] ;  /* 0x00008c00ff557b82 */ /* 0x000ee20000000800 */
[----:B------:R4:W-:Y:S01]  /*1f1b0*/  STL [R1+0x648], R8 ;  /* 0x0006480801007387 */ /* 0x0009e20000100800 */
[-C--:B-1----:R-:W-:Y:S02]  /*1f1c0*/  IMAD R9, R102, R0.reuse, RZ ;  /* 0x0000000066097224 */ /* 0x082fe400078e02ff */
[----:B--2---:R-:W-:-:S03]  /*1f1d0*/  IMAD R10, R107, R0, RZ ;  /* 0x000000006b0a7224 */ /* 0x004fc600078e02ff */
[----:B------:R1:W-:Y:S01]  /*1f1e0*/  STL [R1+0x64c], R9 ;  /* 0x00064c0901007387 */ /* 0x0003e20000100800 */
[----:B------:R-:W2:Y:S01]  /*1f1f0*/  LDC R102, c[0x0][0x230] ;  /* 0x00008c00ff667b82 */ /* 0x000ea20000000800 */
[-C--:B----4-:R-:W-:Y:S02]  /*1f200*/  IMAD R8, R108, R0.reuse, RZ ;  /* 0x000000006c087224 */ /* 0x090fe400078e02ff */
[----:B------:R4:W-:Y:S04]  /*1f210*/  STL [R1+0x650], R10 ;  /* 0x0006500a01007387 */ /* 0x0009e80000100800 */
[----:B------:R4:W-:Y:S01]  /*1f220*/  STL [R1+0x654], R8 ;  /* 0x0006540801007387 */ /* 0x0009e20000100800 */
[----:B------:R-:W-:Y:S01]  /*1f230*/  LOP3.LUT R101, R252, 0x7f, RZ, 0xc0, !PT ;  /* 0x0000007ffc657812 */ /* 0x000fe200078ec0ff */
[----:B-1----:R-:W-:Y:S01]  /*1f240*/  IMAD R9, R111, R0, RZ ;  /* 0x000000006f097224 */ /* 0x002fe200078e02ff */
[----:B------:R-:W-:Y:S01]  /*1f250*/  LEA R24, P3, R32, R4, 0x2 ;  /* 0x0000000420187211 */ /* 0x000fe200078610ff */
[-C--:B------:R-:W-:Y:S01]  /*1f260*/  IMAD R110, R110, R0.reuse, RZ ;  /* 0x000000006e6e7224 */ /* 0x080fe200078e02ff */
[----:B------:R-:W1:Y:S01]  /*1f270*/  LDC R100, c[0x0][0x230] ;  /* 0x00008c00ff647b82 */ /* 0x000e620000000800 */
[-C--:B----4-:R-:W-:Y:S01]  /*1f280*/  IMAD R10, R112, R0.reuse, RZ ;  /* 0x00000000700a7224 */ /* 0x090fe200078e02ff */
[----:B------:R-:W-:Y:S01]  /*1f290*/  STL [R1+0x658], R9 ;  /* 0x0006580901007387 */ /* 0x000fe20000100800 */
[----:B------:R-:W-:-:S03]  /*1f2a0*/  IMAD R8, R113, R0, RZ ;  /* 0x0000000071087224 */ /* 0x000fc600078e02ff */
[----:B------:R4:W-:Y:S01]  /*1f2b0*/  STL [R1+0x65c], R10 ;  /* 0x00065c0a01007387 */ /* 0x0009e20000100800 */
[-C--:B------:R-:W-:Y:S01]  /*1f2c0*/  IMAD R195, R195, R0.reuse, RZ ;  /* 0x00000000c3c37224 */ /* 0x080fe200078e02ff */
[----:B------:R-:W1:Y:S02]  /*1f2d0*/  LDC R107, c[0x0][0x240] ;  /* 0x00009000ff6b7b82 */ /* 0x000e640000000800 */
[----:B------:R2:W-:Y:S01]  /*1f2e0*/  STL [R1+0x660], R8 ;  /* 0x0006600801007387 */ /* 0x0005e20000100800 */
[----:B----4-:R-:W-:-:S03]  /*1f2f0*/  IMAD R10, R116, R0, RZ ;  /* 0x00000000740a7224 */ /* 0x010fc600078e02ff */
[----:B------:R4:W-:Y:S01]  /*1f300*/  STL [R1+0x668], R13 ;  /* 0x0006680d01007387 */ /* 0x0009e20000100800 */
[----:B--2---:R-:W-:Y:S01]  /*1f310*/  ISETP.GE.AND P2, PT, R101, R102, PT ;  /* 0x000000666500720c */ /* 0x004fe20003f46270 */
[----:B------:R-:W-:Y:S01]  /*1f320*/  VIADD R38, R38, 0xffffffd6 ;  /* 0xffffffd626267836 */ /* 0x000fe20000000000 */
[----:B------:R-:W-:Y:S01]  /*1f330*/  LEA.HI.X.SX32 R25, R32, R244, 0x2, P3 ;  /* 0x000000f420197211 */ /* 0x000fe200018f16ff */
[-C--:B------:R-:W-:Y:S01]  /*1f340*/  IMAD R8, R117, R0.reuse, RZ ;  /* 0x0000000075087224 */ /* 0x080fe200078e02ff */
[----:B------:R2:W-:Y:S01]  /*1f350*/  STL [R1+0x66c], R10 ;  /* 0x00066c0a01007387 */ /* 0x0005e20000100800 */
[----:B------:R-:W-:Y:S01]  /*1f360*/  IMAD R208, R208, R0, RZ ;  /* 0x00000000d0d07224 */ /* 0x000fe200078e02ff */
[----:B------:R-:W-:Y:S01]  /*1f370*/  LEA R20, P6, R110, R4, 0x2 ;  /* 0x000000046e147211 */ /* 0x000fe200078c10ff */
[----:B------:R-:W-:Y:S01]  /*1f380*/  VIADD R39, R39, 0xffffff81 ;  /* 0xffffff8127277836 */ /* 0x000fe20000000000 */
[----:B------:R3:W-:Y:S01]  /*1f390*/  STL [R1+0x670], R8 ;  /* 0x0006700801007387 */ /* 0x0007e20000100800 */
[-C--:B----4-:R-:W-:Y:S01]  /*1f3a0*/  IMAD R13, R119, R0.reuse, RZ ;  /* 0x00000000770d7224 */ /* 0x090fe200078e02ff */
[----:B------:R-:W4:Y:S01]  /*1f3b0*/  LDC R108, c[0x0][0x240] ;  /* 0x00009000ff6c7b82 */ /* 0x000f220000000800 */
[----:B--2---:R-:W-:-:S03]  /*1f3c0*/  IMAD R10, R120, R0, RZ ;  /* 0x00000000780a7224 */ /* 0x004fc600078e02ff */
[----:B------:R2:W-:Y:S01]  /*1f3d0*/  STL [R1+0x674], R13 ;  /* 0x0006740d01007387 */ /* 0x0005e20000100800 */
[----:B---3--:R-:W-:-:S03]  /*1f3e0*/  IMAD R8, R121, R0, RZ ;  /* 0x0000000079087224 */ /* 0x008fc600078e02ff */
[----:B------:R3:W-:Y:S01]  /*1f3f0*/  STL [R1+0x678], R10 ;  /* 0x0006780a01007387 */ /* 0x0007e20000100800 */
[-C--:B------:R-:W-:Y:S01]  /*1f400*/  IMAD R185, R185, R0.reuse, RZ ;  /* 0x00000000b9b97224 */ /* 0x080fe200078e02ff */
[----:B------:R-:W4:Y:S02]  /*1f410*/  LDC R111, c[0x0][0x240] ;  /* 0x00009000ff6f7b82 */ /* 0x000f240000000800 */
[----:B------:R1:W-:Y:S01]  /*1f420*/  STL [R1+0x67c], R8 ;  /* 0x00067c0801007387 */ /* 0x0003e20000100800 */
[-C--:B--2---:R-:W-:Y:S02]  /*1f430*/  IMAD R13, R122, R0.reuse, RZ ;  /* 0x000000007a0d7224 */ /* 0x084fe400078e02ff */
[----:B---3--:R-:W-:-:S03]  /*1f440*/  IMAD R10, R123, R0, RZ ;  /* 0x000000007b0a7224 */ /* 0x008fc600078e02ff */
[----:B------:R2:W-:Y:S01]  /*1f450*/  STL [R1+0x684], R13 ;  /* 0x0006840d01007387 */ /* 0x0005e20000100800 */
[-C--:B------:R-:W-:Y:S01]  /*1f460*/  IMAD R183, R183, R0.reuse, RZ ;  /* 0x00000000b7b77224 */ /* 0x080fe200078e02ff */
[----:B------:R-:W3:Y:S01]  /*1f470*/  LDC R112, c[0x0][0x240] ;  /* 0x00009000ff707b82 */ /* 0x000ee20000000800 */
[-C--:B-1----:R-:W-:Y:S01]  /*1f480*/  IMAD R8, R124, R0.reuse, RZ ;  /* 0x000000007c087224 */ /* 0x082fe200078e02ff */
[----:B------:R1:W-:Y:S04]  /*1f490*/  STL [R1+0x68c], R10 ;  /* 0x00068c0a01007387 */ /* 0x0003e80000100800 */
[----:B------:R1:W-:Y:S01]  /*1f4a0*/  STL [R1+0x694], R8 ;  /* 0x0006940801007387 */ /* 0x0003e20000100800 */
[-C--:B--2---:R-:W-:Y:S01]  /*1f4b0*/  IMAD R13, R125, R0.reuse, RZ ;  /* 0x000000007d0d7224 */ /* 0x084fe200078e02ff */
[----:B------:R-:W2:Y:S01]  /*1f4c0*/  LDC R113, c[0x0][0x240] ;  /* 0x00009000ff717b82 */ /* 0x000ea20000000800 */
[----:B-1----:R-:W-:-:S03]  /*1f4d0*/  IMAD R10, R126, R0, RZ ;  /* 0x000000007e0a7224 */ /* 0x002fc600078e02ff */
[----:B------:R1:W-:Y:S01]  /*1f4e0*/  STL [R1+0x69c], R13 ;  /* 0x00069c0d01007387 */ /* 0x0003e20000100800 */
[----:B------:R-:W-:-:S03]  /*1f4f0*/  IMAD R8, R127, R0, RZ ;  /* 0x000000007f087224 */ /* 0x000fc600078e02ff */
[----:B------:R1:W-:Y:S04]  /*1f500*/  STL [R1+0x6a8], R10 ;  /* 0x0006a80a01007387 */ /* 0x0003e80000100800 */
[----:B------:R4:W-:Y:S01]  /*1f510*/  STL [R1+0x6ac], R8 ;  /* 0x0006ac0801007387 */ /* 0x0009e20000100800 */
[-C--:B-1----:R-:W-:Y:S02]  /*1f520*/  IMAD R13, R128, R0.reuse, RZ ;  /* 0x00000000800d7224 */ /* 0x082fe400078e02ff */
[----:B------:R-:W-:-:S03]  /*1f530*/  IMAD R10, R129, R0, RZ ;  /* 0x00000000810a7224 */ /* 0x000fc600078e02ff */
[----:B------:R1:W-:Y:S01]  /*1f540*/  STL [R1+0x6b8], R13 ;  /* 0x0006b80d01007387 */ /* 0x0003e20000100800 */
[----:B----4-:R-:W-:-:S03]  /*1f550*/  IMAD R8, R130, R0, RZ ;  /* 0x0000000082087224 */ /* 0x010fc600078e02ff */
[----:B------:R4:W-:Y:S04]  /*1f560*/  STL [R1+0x6bc], R10 ;  /* 0x0006bc0a01007387 */ /* 0x0009e80000100800 */
[----:B------:R3:W-:Y:S01]  /*1f570*/  STL [R1+0x6c4], R8 ;  /* 0x0006c40801007387 */ /* 0x0007e20000100800 */
[-C--:B-1----:R-:W-:Y:S02]  /*1f580*/  IMAD R13, R131, R0.reuse, RZ ;  /* 0x00000000830d7224 */ /* 0x082fe400078e02ff */
[----:B----4-:R-:W-:-:S03]  /*1f590*/  IMAD R10, R132, R0, RZ ;  /* 0x00000000840a7224 */ /* 0x010fc600078e02ff */
[----:B------:R1:W-:Y:S01]  /*1f5a0*/  STL [R1+0x6cc], R13 ;  /* 0x0006cc0d01007387 */ /* 0x0003e20000100800 */
[----:B---3--:R-:W-:-:S03]  /*1f5b0*/  IMAD R8, R133, R0, RZ ;  /* 0x0000000085087224 */ /* 0x008fc600078e02ff */
[----:B------:R3:W-:Y:S04]  /*1f5c0*/  STL [R1+0x6d4], R10 ;  /* 0x0006d40a01007387 */ /* 0x0007e80000100800 */
[----:B------:R4:W-:Y:S01]  /*1f5d0*/  STL [R1+0xecc], R8 ;  /* 0x000ecc0801007387 */ /* 0x0009e20000100800 */
[-C--:B-1----:R-:W-:Y:S02]  /*1f5e0*/  IMAD R13, R134, R0.reuse, RZ ;  /* 0x00000000860d7224 */ /* 0x082fe400078e02ff */
[----:B---3--:R-:W-:-:S03]  /*1f5f0*/  IMAD R10, R135, R0, RZ ;  /* 0x00000000870a7224 */ /* 0x008fc600078e02ff */
[----:B------:R1:W-:Y:S01]  /*1f600*/  STL [R1+0xed4], R13 ;  /* 0x000ed40d01007387 */ /* 0x0003e20000100800 */
[----:B----4-:R-:W-:-:S03]  /*1f610*/  IMAD R8, R136, R0, RZ ;  /* 0x0000000088087224 */ /* 0x010fc600078e02ff */
        /* <DEDUP_REMOVED lines=23> */
[----:B------:R-:W-:Y:S01]  /*1f790*/  IADD3 R116, R102, 0x7f, RZ ;  /* 0x0000007f66747810 */ /* 0x000fe20007ffe0ff */
[----:B------:R-:W-:Y:S01]  /*1f7a0*/  IMAD R173, R173, R0, RZ ;  /* 0x00000000adad7224 */ /* 0x000fe200078e02ff */
[----:B------:R-:W-:Y:S01]  /*1f7b0*/  LEA R32, P3, R214, R4, 0x2 ;  /* 0x00000004d6207211 */ /* 0x000fe200078610ff */
[-C--:B----4-:R-:W-:Y:S01]  /*1f7c0*/  IMAD R8, R148, R0.reuse, RZ ;  /* 0x0000000094087224 */ /* 0x090fe200078e02ff */
[----:B------:R3:W-:Y:S01]  /*1f7d0*/  STL [R1+0xf3c], R10 ;  /* 0x000f3c0a01007387 */ /* 0x0007e20000100800 */
[----:B------:R-:W-:Y:S01]  /*1f7e0*/  ISETP.GE.U32.AND P1, PT, R38, 0x7fffff57, PT ;  /* 0x7fffff572600780c */ /* 0x000fe20003f26070 */
[-C--:B------:R-:W-:Y:S01]  /*1f7f0*/  IMAD R226, R226, R0.reuse, RZ ;  /* 0x00000000e2e27224 */ /* 0x080fe200078e02ff */
[----:B------:R-:W-:Y:S01]  /*1f800*/  ISETP.GE.U32.AND P5, PT, R39, 0x7fffff02, PT ;  /* 0x7fffff022700780c */ /* 0x000fe20003fa6070 */
[----:B------:R4:W-:Y:S01]  /*1f810*/  STL [R1+0xf48], R8 ;  /* 0x000f480801007387 */ /* 0x0009e20000100800 */
[----:B-1----:R-:W-:Y:S01]  /*1f820*/  IMAD R13, R149, R0, RZ ;  /* 0x00000000950d7224 */ /* 0x002fe200078e02ff */
[----:B------:R-:W-:Y:S01]  /*1f830*/  LEA.HI.X.SX32 R21, R110, R244, 0x2, P6 ;  /* 0x000000f46e157211 */ /* 0x000fe200030f16ff */
[-C--:B------:R-:W-:Y:S01]  /*1f840*/  IMAD R164, R164, R0.reuse, RZ ;  /* 0x00000000a4a47224 */ /* 0x080fe200078e02ff */
[----:B------:R-:W1:Y:S01]  /*1f850*/  LDC R147, c[0x0][0x240] ;  /* 0x00009000ff937b82 */ /* 0x000e620000000800 */
[-C--:B---3--:R-:W-:Y:S01]  /*1f860*/  IMAD R10, R150, R0.reuse, RZ ;  /* 0x00000000960a7224 */ /* 0x088fe200078e02ff */
[----:B------:R3:W-:Y:S01]  /*1f870*/  STL [R1+0xf4c], R13 ;  /* 0x000f4c0d01007387 */ /* 0x0007e20000100800 */
[----:B----4-:R-:W-:-:S03]  /*1f880*/  IMAD R8, R151, R0, RZ ;  /* 0x0000000097087224 */ /* 0x010fc600078e02ff */
[----:B------:R4:W-:Y:S01]  /*1f890*/  STL [R1+0xf54], R10 ;  /* 0x000f540a01007387 */ /* 0x0009e20000100800 */
[----:B------:R-:W-:Y:S01]  /*1f8a0*/  ISETP.GT.AND P0, PT, R116, 0x7f, PT ;  /* 0x0000007f7400780c */ /* 0x000fe20003f04270 */
[----:B------:R-:W-:Y:S01]  /*1f8b0*/  IMAD R205, R205, R0, RZ ;  /* 0x00000000cdcd7224 */ /* 0x000fe200078e02ff */
[----:B------:R-:W-:Y:S01]  /*1f8c0*/  LEA.HI.X.SX32 R33, R214, R244, 0x2, P3 ;  /* 0x000000f4d6217211 */ /* 0x000fe200018f16ff */
[----:B------:R2:W-:Y:S01]  /*1f8d0*/  STL [R1+0xf5c], R8 ;  /* 0x000f5c0801007387 */ /* 0x0005e20000100800 */
[----:B------:R-:W-:Y:S01]  /*1f8e0*/  LEA R28, P6, R226, R4, 0x2 ;  /* 0x00000004e21c7211 */ /* 0x000fe200078c10ff */
[-C--:B---3--:R-:W-:Y:S01]  /*1f8f0*/  IMAD R13, R152, R0.reuse, RZ ;  /* 0x00000000980d7224 */ /* 0x088fe200078e02ff */
[----:B------:R-:W3:Y:S01]  /*1f900*/  LDC R110, c[0x0][0x240] ;  /* 0x00009000ff6e7b82 */ /* 0x000ee20000000800 */
[----:B----4-:R-:W-:-:S03]  /*1f910*/  IMAD R10, R153, R0, RZ ;  /* 0x00000000990a7224 */ /* 0x010fc600078e02ff */
[----:B------:R-:W-:Y:S01]  /*1f920*/  STL [R1+0xf64], R13 ;  /* 0x000f640d01007387 */ /* 0x000fe20000100800 */
[----:B--2---:R-:W-:-:S03]  /*1f930*/  IMAD R8, R154, R0, RZ ;  /* 0x000000009a087224 */ /* 0x004fc600078e02ff */
[----:B------:R2:W-:Y:S01]  /*1f940*/  STL [R1+0xf6c], R10 ;  /* 0x000f6c0a01007387 */ /* 0x0005e20000100800 */
[-C--:B------:R-:W-:Y:S01]  /*1f950*/  IMAD R176, R176, R0.reuse, RZ ;  /* 0x00000000b0b07224 */ /* 0x080fe200078e02ff */
[----:B------:R-:W4:Y:S02]  /*1f960*/  LDC R151, c[0x0][0x240] ;  /* 0x00009000ff977b82 */ /* 0x000f240000000800 */
[----:B------:R2:W-:Y:S02]  /*1f970*/  STL [R1+0xf74], R8 ;  /* 0x000f740801007387 */ /* 0x0005e40000100800 */
[-C--:B--2---:R-:W-:Y:S02]  /*1f980*/  IMAD R10, R157, R0.reuse, RZ ;  /* 0x000000009d0a7224 */ /* 0x084fe400078e02ff */
[----:B------:R-:W-:Y:S01]  /*1f990*/  STL [R1+0xf84], R14 ;  /* 0x000f840e01007387 */ /* 0x000fe20000100800 */
[----:B------:R-:W-:-:S03]  /*1f9a0*/  IMAD R8, R158, R0, RZ ;  /* 0x000000009e087224 */ /* 0x000fc600078e02ff */
[----:B------:R2:W-:Y:S04]  /*1f9b0*/  STL [R1+0xf8c], R10 ;  /* 0x000f8c0a01007387 */ /* 0x0005e80000100800 */
[----:B------:R1:W-:Y:S04]  /*1f9c0*/  STL [R1+0xf94], R8 ;  /* 0x000f940801007387 */ /* 0x0003e80000100800 */
[----:B------:R-:W3:Y:S01]  /*1f9d0*/  LDL.LU R12, [R1+0x2f6c] ;  /* 0x002f6c00010c7983 */ /* 0x000ee20000300800 */
[----:B------:R-:W-:Y:S01]  /*1f9e0*/  SEL R83, RZ, 0x4, !P0 ;  /* 0x00000004ff537807 */ /* 0x000fe20004000000 */
[----:B------:R-:W-:Y:S01]  /*1f9f0*/  IMAD R6, R70, R0, RZ ;  /* 0x0000000046067224 */ /* 0x000fe200078e02ff */
[----:B------:R-:W-:Y:S01]  /*1fa00*/  LEA R18, P0, R118, R4, 0x2 ;  /* 0x0000000476127211 */ /* 0x000fe200078010ff */
[----:B--2---:R-:W2:Y:S01]  /*1fa10*/  LDC R10, c[0x0][0x230] ;  /* 0x00008c00ff0a7b82 */ /* 0x004ea20000000800 */
[----:B------:R-:W-:-:S02]  /*1fa20*/  SEL R83, R83, RZ, !P2 ;  /* 0x000000ff53537207 */ /* 0x000fc40005000000 */
[----:B------:R-:W-:Y:S02]  /*1fa30*/  LEA R22, P2, R36, R4, 0x2 ;  /* 0x0000000424167211 */ /* 0x000fe400078410ff */
[----:B------:R-:W-:Y:S02]  /*1fa40*/  LEA.HI.X.SX32 R19, R118, R244, 0x2, P0 ;  /* 0x000000f476137211 */ /* 0x000fe400000f16ff */
[----:B------:R-:W-:Y:S01]  /*1fa50*/  LEA R26, P0, R98, R4, 0x2 ;  /* 0x00000004621a7211 */ /* 0x000fe200078010ff */
[----:B-1----:R-:W-:Y:S01]  /*1fa60*/  IMAD R8, R159, R0, RZ ;  /* 0x000000009f087224 */ /* 0x002fe200078e02ff */
[----:B------:R-:W-:Y:S02]  /*1fa70*/  LEA.HI.X.SX32 R23, R36, R244, 0x2, P2 ;  /* 0x000000f424177211 */ /* 0x000fe400010f16ff */
[----:B------:R-:W-:Y:S02]  /*1fa80*/  LEA R40, P3, R195, R4, 0x2 ;  /* 0x00000004c3287211 */ /* 0x000fe400078610ff */
[----:B------:R-:W-:Y:S01]  /*1fa90*/  LEA.HI.X.SX32 R29, R226, R244, 0x2, P6 ;  /* 0x000000f4e21d7211 */ /* 0x000fe200030f16ff */
[----:B------:R-:W-:Y:S01]  /*1faa0*/  IMAD R238, R238, R0, RZ ;  /* 0x00000000eeee7224 */ /* 0x000fe200078e02ff */
[----:B------:R-:W-:Y:S01]  /*1fab0*/  LEA R30, P2, R35, R4, 0x2 ;  /* 0x00000004231e7211 */ /* 0x000fe200078410ff */
[----:B------:R-:W-:Y:S01]  /*1fac0*/  IMAD R163, R163, R0, RZ ;  /* 0x00000000a3a37224 */ /* 0x000fe200078e02ff */
[----:B------:R-:W-:Y:S01]  /*1fad0*/  LEA.HI.X.SX32 R27, R98, R244, 0x2, P0 ;  /* 0x000000f4621b7211 */ /* 0x000fe200000f16ff */
[----:B------:R-:W-:Y:S01]  /*1fae0*/  IMAD R161, R161, R0, RZ ;  /* 0x00000000a1a17224 */ /* 0x000fe200078e02ff */
[----:B------:R-:W-:Y:S01]  /*1faf0*/  LEA R34, P0, R217, R4, 0x2 ;  /* 0x00000004d9227211 */ /* 0x000fe200078010ff */
[----:B------:R1:W-:Y:S01]  /*1fb00*/  STL [R1+0xf9c], R8 ;  /* 0x000f9c0801007387 */ /* 0x0003e20000100800 */
[----:B------:R-:W-:Y:S01]  /*1fb10*/  LEA.HI.X.SX32 R31, R35, R244, 0x2, P2 ;  /* 0x000000f4231f7211 */ /* 0x000fe200010f16ff */
[----:B------:R-:W-:Y:S01]  /*1fb20*/  IMAD R162, R162, R0, RZ ;  /* 0x00000000a2a27224 */ /* 0x000fe200078e02ff */
[----:B------:R-:W-:Y:S01]  /*1fb30*/  LEA.HI.X.SX32 R35, R217, R244, 0x2, P0 ;  /* 0x000000f4d9237211 */ /* 0x000fe200000f16ff */
[----:B------:R-:W-:Y:S01]  /*1fb40*/  IMAD R160, R160, R0, RZ ;  /* 0x00000000a0a07224 */ /* 0x000fe200078e02ff */
[----:B------:R-:W-:Y:S01]  /*1fb50*/  LEA R38, P2, R208, R4, 0x2 ;  /* 0x00000004d0267211 */ /* 0x000fe200078410ff */
[----:B------:R-:W-:Y:S01]  /*1fb60*/  IMAD R170, R170, R0, RZ ;  /* 0x00000000aaaa7224 */ /* 0x000fe200078e02ff */
[----:B------:R-:W-:Y:S01]  /*1fb70*/  LEA R42, P0, R43, R4, 0x2 ;  /* 0x000000042b2a7211 */ /* 0x000fe200078010ff */
[----:B------:R-:W-:Y:S01]  /*1fb80*/  STL.64 [R1+0x2d98], R16 ;  /* 0x002d981001007387 */ /* 0x000fe20000100a00 */
[-C--:B------:R-:W-:Y:S01]  /*1fb90*/  LEA.HI.X.SX32 R41, R195, R244.reuse, 0x2, P3 ;  /* 0x000000f4c3297211 */ /* 0x080fe200018f16ff */
[----:B-1----:R-:W1:Y:S01]  /*1fba0*/  LDC R8, c[0x0][0x230] ;  /* 0x00008c00ff087b82 */ /* 0x002e620000000800 */
[----:B------:R-:W-:Y:S01]  /*1fbb0*/  LEA.HI.X.SX32 R39, R208, R244, 0x2, P2 ;  /* 0x000000f4d0277211 */ /* 0x000fe200010f16ff */
[----:B------:R-:W-:Y:S01]  /*1fbc0*/  STL [R1+0x2da8], R17 ;  /* 0x002da81101007387 */ /* 0x000fe20000100800 */
[----:B------:R-:W-:-:S02]  /*1fbd0*/  LEA R46, P3, R185, R4, 0x2 ;  /* 0x00000004b92e7211 */ /* 0x000fc400078610ff */
[----:B------:R-:W-:Y:S01]  /*1fbe0*/  LEA.HI.X.SX32 R43, R43, R244, 0x2, P0 ;  /* 0x000000f42b2b7211 */ /* 0x000fe200000f16ff */
[----:B------:R-:W-:Y:S01]  /*1fbf0*/  STL.64 [R1+0x2da0], R18 ;  /* 0x002da01201007387 */ /* 0x000fe20000100a00 */
[----:B------:R-:W-:Y:S01]  /*1fc00*/  LEA R44, P2, R183, R4, 0x2 ;  /* 0x00000004b72c7211 */ /* 0x000fe200078410ff */
[----:B------:R-:W-:Y:S01]  /*1fc10*/  IMAD R165, R165, R0, RZ ;  /* 0x00000000a5a57224 */ /* 0x000fe200078e02ff */
[----:B------:R-:W-:Y:S01]  /*1fc20*/  LEA R48, P0, R173, R4, 0x2 ;  /* 0x00000004ad307211 */ /* 0x000fe200078010ff */
[----:B------:R-:W-:Y:S01]  /*1fc30*/  STL [R1+0x2dc4], R20 ;  /* 0x002dc41401007387 */ /* 0x000fe20000100800 */
[----:B------:R-:W-:Y:S01]  /*1fc40*/  LEA.HI.X.SX32 R47, R185, R244, 0x2, P3 ;  /* 0x000000f4b92f7211 */ /* 0x000fe200018f16ff */
[----:B------:R-:W-:Y:S01]  /*1fc50*/  IMAD R172, R172, R0, RZ ;  /* 0x00000000acac7224 */ /* 0x000fe200078e02ff */
[-C--:B------:R-:W-:Y:S01]  /*1fc60*/  LEA.HI.X.SX32 R45, R183, R244.reuse, 0x2, P2 ;  /* 0x000000f4b72d7211 */ /* 0x080fe200010f16ff */
[----:B------:R4:W-:Y:S01]  /*1fc70*/  STL [R1+0x2dc0], R21 ;  /* 0x002dc01501007387 */ /* 0x0009e20000100800 */
[----:B------:R-:W-:Y:S01]  /*1fc80*/  LEA.HI.X.SX32 R49, R173, R244, 0x2, P0 ;  /* 0x000000f4ad317211 */ /* 0x000fe200000f16ff */
[----:B------:R-:W-:Y:S01]  /*1fc90*/  IMAD R166, R166, R0, RZ ;  /* 0x00000000a6a67224 */ /* 0x000fe200078e02ff */
[-C--:B------:R-:W-:Y:S01]  /*1fca0*/  LEA R54, P3, R55, R4.reuse, 0x2 ;  /* 0x0000000437367211 */ /* 0x080fe200078610ff */
[----:B------:R-:W-:Y:S01]  /*1fcb0*/  STL [R1+0x2dcc], R22 ;  /* 0x002dcc1601007387 */ /* 0x000fe20000100800 */
[----:B------:R-:W-:Y:S01]  /*1fcc0*/  LEA R52, P2, R164, R4, 0x2 ;  /* 0x00000004a4347211 */ /* 0x000fe200078410ff */
[----:B------:R-:W-:Y:S01]  /*1fcd0*/  IMAD R174, R174, R0, RZ ;  /* 0x00000000aeae7224 */ /* 0x000fe200078e02ff */
[----:B------:R-:W-:Y:S01]  /*1fce0*/  LEA R56, P0, R57, R4, 0x2 ;  /* 0x0000000439387211 */ /* 0x000fe200078010ff */
[----:B------:R-:W-:Y:S01]  /*1fcf0*/  STL [R1+0x2dc8], R23 ;  /* 0x002dc81701007387 */ /* 0x000fe20000100800 */
[----:B------:R-:W-:Y:S01]  /*1fd00*/  LEA.HI.X.SX32 R55, R55, R244, 0x2, P3 ;  /* 0x000000f437377211 */ /* 0x000fe200018f16ff */
[----:B------:R-:W-:Y:S01]  /*1fd10*/  IMAD R167, R167, R0, RZ ;  /* 0x00000000a7a77224 */ /* 0x000fe200078e02ff */
[----:B------:R-:W-:Y:S01]  /*1fd20*/  LEA R36, P6, R205, R4, 0x2 ;  /* 0x00000004cd247211 */ /* 0x000fe200078c10ff */
[----:B------:R-:W-:Y:S01]  /*1fd30*/  STL [R1+0x2dd4], R24 ;  /* 0x002dd41801007387 */ /* 0x000fe20000100800 */
[----:B------:R-:W-:Y:S01]  /*1fd40*/  LEA.HI.X.SX32 R53, R164, R244, 0x2, P2 ;  /* 0x000000f4a4357211 */ /* 0x000fe200010f16ff */
[----:B------:R-:W-:-:S02]  /*1fd50*/  IMAD R168, R168, R0, RZ ;  /* 0x00000000a8a87224 */ /* 0x000fc400078e02ff */
[----:B------:R-:W-:Y:S01]  /*1fd60*/  IMAD R178, R178, R0, RZ ;  /* 0x00000000b2b27224 */ /* 0x000fe200078e02ff */
[----:B------:R-:W-:Y:S01]  /*1fd70*/  STL [R1+0x2dd0], R25 ;  /* 0x002dd01901007387 */ /* 0x000fe20000100800 */
        /* <DEDUP_REMOVED lines=13> */
[-C--:B------:R-:W-:Y:S02]  /*1fe50*/  IMAD R175, R175, R0.reuse, RZ ;  /* 0x00000000afaf7224 */ /* 0x080fe400078e02ff */
[----:B------:R-:W-:Y:S01]  /*1fe60*/  IMAD R177, R177, R0, RZ ;  /* 0x00000000b1b17224 */ /* 0x000fe200078e02ff */
[----:B------:R-:W-:Y:S01]  /*1fe70*/  STL [R1+0x2de0], R29 ;  /* 0x002de01d01007387 */ /* 0x000fe20000100800 */
[----:B------:R-:W-:Y:S01]  /*1fe80*/  LEA.HI.X.SX32 R61, R61, R244, 0x2, P2 ;  /* 0x000000f43d3d7211 */ /* 0x000fe200010f16ff */
[-C--:B------:R-:W-:Y:S02]  /*1fe90*/  IMAD R92, R92, R0.reuse, RZ ;  /* 0x000000005c5c7224 */ /* 0x080fe400078e02ff */
[----:B------:R-:W-:Y:S01]  /*1fea0*/  IMAD R179, R179, R0, RZ ;  /* 0x00000000b3b37224 */ /* 0x000fe200078e02ff */
[----:B------:R-:W-:Y:S01]  /*1feb0*/  STL [R1+0x2dec], R30 ;  /* 0x002dec1e01007387 */ /* 0x000fe20000100800 */
[----:B------:R-:W-:Y:S01]  /*1fec0*/  LEA.HI.X.SX32 R65, R97, R244, 0x2, P0 ;  /* 0x000000f461417211 */ /* 0x000fe200000f16ff */
[----:B------:R-:W-:-:S02]  /*1fed0*/  IMAD R180, R180, R0, RZ ;  /* 0x00000000b4b47224 */ /* 0x000fc400078e02ff */
[----:B------:R-:W-:Y:S01]  /*1fee0*/  IMAD R187, R187, R0, RZ ;  /* 0x00000000bbbb7224 */ /* 0x000fe200078e02ff */
[----:B------:R-:W-:Y:S01]  /*1fef0*/  STL [R1+0x2de8], R31 ;  /* 0x002de81f01007387 */ /* 0x000fe20000100800 */
[----:B------:R-:W-:Y:S01]  /*1ff00*/  LEA R66, P2, R86, R4, 0x2 ;  /* 0x0000000456427211 */ /* 0x000fe200078410ff */
[----:B------:R-:W-:Y:S01]  /*1ff10*/  IMAD R181, R181, R0, RZ ;  /* 0x00000000b5b57224 */ /* 0x000fe200078e02ff */
[-C--:B------:R-:W-:Y:S01]  /*1ff20*/  LEA R68, P0, R69, R4.reuse, 0x2 ;  /* 0x0000000445447211 */ /* 0x080fe200078010ff */
[----:B------:R-:W-:Y:S01]  /*1ff30*/  STL [R1+0x2df4], R32 ;  /* 0x002df42001007387 */ /* 0x000fe20000100800 */
[----:B------:R-:W-:Y:S01]  /*1ff40*/  LEA R50, P6, R176, R4, 0x2 ;  /* 0x00000004b0327211 */ /* 0x000fe200078c10ff */
[-C--:B------:R-:W-:Y:S02]  /*1ff50*/  IMAD R189, R189, R0.reuse, RZ ;  /* 0x00000000bdbd7224 */ /* 0x080fe400078e02ff */
[----:B------:R-:W-:Y:S01]  /*1ff60*/  IMAD R182, R182, R0, RZ ;  /* 0x00000000b6b67224 */ /* 0x000fe200078e02ff */
[----:B------:R-:W-:Y:S01]  /*1ff70*/  STL [R1+0x2df0], R33 ;  /* 0x002df02101007387 */ /* 0x000fe20000100800 */
[----:B------:R-:W-:Y:S01]  /*1ff80*/  LEA.HI.X.SX32 R67, R86, R244, 0x2, P2 ;  /* 0x000000f456437211 */ /* 0x000fe200010f16ff */
[----:B------:R-:W-:-:S02]  /*1ff90*/  IMAD R191, R191, R0, RZ ;  /* 0x00000000bfbf7224 */ /* 0x000fc400078e02ff */
[----:B------:R-:W-:Y:S01]  /*1ffa0*/  IMAD R193, R193, R0, RZ ;  /* 0x00000000c1c17224 */ /* 0x000fe200078e02ff */
[----:B------:R-:W-:Y:S01]  /*1ffb0*/  STL [R1+0x2dfc], R34 ;  /* 0x002dfc2201007387 */ /* 0x000fe20000100800 */
[----:B------:R-:W-:Y:S01]  /*1ffc0*/  LEA.HI.X.SX32 R69, R69, R244, 0x2, P0 ;  /* 0x000000f445457211 */ /* 0x000fe200000f16ff */
[----:B------:R-:W-:Y:S01]  /*1ffd0*/  IMAD R184, R184, R0, RZ ;  /* 0x00000000b8b87224 */ /* 0x000fe200078e02ff */
[----:B------:R-:W-:Y:S01]  /*1ffe0*/  LEA.HI.X.SX32 R51, R176, R244, 0x2, P6 ;  /* 0x000000f4b0337211 */ /* 0x000fe200030f16ff */
[----:B------:R-:W-:Y:S01]  /*1fff0*/  STL [R1+0x2df8], R35 ;  /* 0x002df82301007387 */ /* 0x000fe20000100800 */
[----:B------:R-:W-:Y:S01]  /*20000*/  LEA R70, P2, R81, R4, 0x2 ;  /* 0x0000000451467211 */ /* 0x000fe200078410ff */
[-C--:B------:R-:W-:Y:S02]  /*20010*/  IMAD R186, R186, R0.reuse, RZ ;  /* 0x00000000baba7224 */ /* 0x080fe400078e02ff */
[----:B------:R-:W-:Y:S01]  /*20020*/  IMAD R109, R109, R0, RZ ;  /* 0x000000006d6d7224 */ /* 0x000fe200078e02ff */
[----:B------:R-:W-:Y:S01]  /*20030*/  STL [R1+0x2e04], R36 ;  /* 0x002e042401007387 */ /* 0x000fe20000100800 */
[----:B------:R-:W-:Y:S01]  /*20040*/  LEA R72, P0, R80, R4, 0x2 ;  /* 0x0000000450487211 */ /* 0x000fe200078010ff */
[----:B------:R-:W-:-:S02]  /*20050*/  IMAD R188, R188, R0, RZ ;  /* 0x00000000bcbc7224 */ /* 0x000fc400078e02ff */
[-C--:B------:R-:W-:Y:S01]  /*20060*/  IMAD R190, R190, R0.reuse, RZ ;  /* 0x00000000bebe7224 */ /* 0x080fe200078e02ff */
[----:B------:R-:W-:Y:S01]  /*20070*/  STL [R1+0x2e00], R37 ;  /* 0x002e002501007387 */ /* 0x000fe20000100800 */
        /* <DEDUP_REMOVED lines=12> */
[-C--:B------:R-:W-:Y:S02]  /*20140*/  IMAD R196, R196, R0.reuse, RZ ;  /* 0x00000000c4c47224 */ /* 0x080fe400078e02ff */
[----:B------:R-:W-:Y:S01]  /*20150*/  IMAD R204, R204, R0, RZ ;  /* 0x00000000cccc7224 */ /* 0x000fe200078e02ff */
[----:B------:R-:W-:Y:S01]  /*20160*/  STL [R1+0x2e10], R41 ;  /* 0x002e102901007387 */ /* 0x000fe20000100800 */
[----:B------:R-:W-:Y:S01]  /*20170*/  LEA R76, P0, R79, R4, 0x2 ;  /* 0x000000044f4c7211 */ /* 0x000fe200078010ff */
[-C--:B------:R-:W-:Y:S02]  /*20180*/  IMAD R197, R197, R0.reuse, RZ ;  /* 0x00000000c5c57224 */ /* 0x080fe400078e02ff */
[-C--:B------:R-:W-:Y:S01]  /*20190*/  IMAD R206, R206, R0.reuse, RZ ;  /* 0x00000000cece7224 */ /* 0x080fe200078e02ff */
[----:B------:R-:W-:Y:S01]  /*201a0*/  STL.64 [R1+0x2e18], R42 ;  /* 0x002e182a01007387 */ /* 0x000fe20000100a00 */
[----:B------:R-:W-:-:S02]  /*201b0*/  IMAD R198, R198, R0, RZ ;  /* 0x00000000c6c67224 */ /* 0x000fc400078e02ff */
[-C--:B------:R-:W-:Y:S01]  /*201c0*/  IMAD R199, R199, R0.reuse, RZ ;  /* 0x00000000c7c77224 */ /* 0x080fe200078e02ff */
[----:B------:R-:W-:Y:S01]  /*201d0*/  STL [R1+0x2e2c], R44 ;  /* 0x002e2c2c01007387 */ /* 0x000fe20000100800 */
[-C--:B------:R-:W-:Y:S02]  /*201e0*/  IMAD R99, R99, R0.reuse, RZ ;  /* 0x0000000063637224 */ /* 0x080fe400078e02ff */
[-C--:B------:R-:W-:Y:S01]  /*201f0*/  IMAD R201, R201, R0.reuse, RZ ;  /* 0x00000000c9c97224 */ /* 0x080fe200078e02ff */
[----:B------:R-:W-:Y:S01]  /*20200*/  STL [R1+0x2e28], R45 ;  /* 0x002e282d01007387 */ /* 0x000fe20000100800 */
[-C--:B------:R-:W-:Y:S02]  /*20210*/  IMAD R90, R90, R0.reuse, RZ ;  /* 0x000000005a5a7224 */ /* 0x080fe400078e02ff */
[-C--:B------:R-:W-:Y:S01]  /*20220*/  IMAD R203, R203, R0.reuse, RZ ;  /* 0x00000000cbcb7224 */ /* 0x080fe200078e02ff */
[----:B------:R-:W-:Y:S01]  /*20230*/  STL [R1+0x2e34], R46 ;  /* 0x002e342e01007387 */ /* 0x000fe20000100800 */
[----:B------:R-:W-:-:S02]  /*20240*/  IMAD R104, R104, R0, RZ ;  /* 0x0000000068687224 */ /* 0x000fc400078e02ff */
[-C--:B------:R-:W-:Y:S01]  /*20250*/  IMAD R91, R91, R0.reuse, RZ ;  /* 0x000000005b5b7224 */ /* 0x080fe200078e02ff */
[----:B------:R-:W-:Y:S01]  /*20260*/  STL [R1+0x2e30], R47 ;  /* 0x002e302f01007387 */ /* 0x000fe20000100800 */
[-C--:B------:R-:W-:Y:S02]  /*20270*/  IMAD R207, R207, R0.reuse, RZ ;  /* 0x00000000cfcf7224 */ /* 0x080fe400078e02ff */
[-C--:B------:R-:W-:Y:S02]  /*20280*/  IMAD R106, R106, R0.reuse, RZ ;  /* 0x000000006a6a7224 */ /* 0x080fe400078e02ff */
[-C--:B------:R-:W-:Y:S02]  /*20290*/  IMAD R209, R209, R0.reuse, RZ ;  /* 0x00000000d1d17224 */ /* 0x080fe400078e02ff */
[-C--:B------:R-:W-:Y:S02]  /*202a0*/  IMAD R215, R215, R0.reuse, RZ ;  /* 0x00000000d7d77224 */ /* 0x080fe400078e02ff */
[----:B------:R-:W-:-:S02]  /*202b0*/  IMAD R210, R210, R0, RZ ;  /* 0x00000000d2d27224 */ /* 0x000fc400078e02ff */
[-C--:B------:R-:W-:Y:S02]  /*202c0*/  IMAD R211, R211, R0.reuse, RZ ;  /* 0x00000000d3d37224 */ /* 0x080fe400078e02ff */
        /* <DEDUP_REMOVED lines=25> */
[----:B------:R-:W-:Y:S01]  /*20460*/  IMAD R13, R155, R0, RZ ;  /* 0x000000009b0d7224 */ /* 0x000fe200078e02ff */
[----:B------:R-:W-:Y:S01]  /*20470*/  STL [R1+0x2e3c], R48 ;  /* 0x002e3c3001007387 */ /* 0x000fe20000100800 */
[----:B------:R-:W-:Y:S01]  /*20480*/  VIADD R0, R102, 0xffffff82 ;  /* 0xffffff8266007836 */ /* 0x000fe20000000000 */
[----:B------:R-:W-:Y:S01]  /*20490*/  LEA R58, P6, R59, R4, 0x2 ;  /* 0x000000043b3a7211 */ /* 0x000fe200078c10ff */
[----:B------:R-:W3:Y:S01]  /*204a0*/  LDC R86, c[0x0][0x238] ;  /* 0x00008e00ff567b82 */ /* 0x000ee20000000800 */
[-C--:B------:R-:W-:Y:S01]  /*204b0*/  LEA.HI.X.SX32 R75, R5, R244.reuse, 0x2, P2 ;  /* 0x000000f4054b7211 */ /* 0x080fe200010f16ff */
[----:B------:R-:W-:Y:S01]  /*204c0*/  STL [R1+0x2e38], R49 ;  /* 0x002e383101007387 */ /* 0x000fe20000100800 */
[----:B------:R-:W-:-:S02]  /*204d0*/  LEA.HI.X.SX32 R77, R79, R244, 0x2, P0 ;  /* 0x000000f44f4d7211 */ /* 0x000fc400000f16ff */
[----:B------:R-:W-:Y:S01]  /*204e0*/  LEA R78, P0, R3, R4, 0x2 ;  /* 0x00000004034e7211 */ /* 0x000fe200078010ff */
[----:B------:R-:W-:Y:S02]  /*204f0*/  STL.64 [R1+0x2e40], R50 ;  /* 0x002e403201007387 */ /* 0x000fe40000100a00 */
[----:B------:R-:W4:Y:S01]  /*20500*/  LDC R5, c[0x0][0x238] ;  /* 0x00008e00ff057b82 */ /* 0x000f220000000800 */
[-C--:B------:R-:W-:Y:S01]  /*20510*/  LEA.HI.X.SX32 R59, R59, R244.reuse, 0x2, P6 ;  /* 0x000000f43b3b7211 */ /* 0x080fe200030f16ff */
[----:B------:R-:W-:Y:S01]  /*20520*/  STL [R1+0x2e60], R51 ;  /* 0x002e603301007387 */ /* 0x000fe20000100800 */
[----:B------:R-:W-:Y:S01]  /*20530*/  ISETP.GE.U32.AND P3, PT, R0, 0x7fffff03, PT ;  /* 0x7fffff030000780c */ /* 0x000fe20003f66070 */
[----:B-1----:R-:W-:Y:S01]  /*20540*/  VIADD R0, R8, 0xffffffff ;  /* 0xffffffff08007836 */ /* 0x002fe20000000000 */
[----:B------:R-:W-:Y:S01]  /*20550*/  LEA.HI.X.SX32 R79, R3, R244, 0x2, P0 ;  /* 0x000000f4034f7211 */ /* 0x000fe200000f16ff */
[----:B------:R-:W-:Y:S01]  /*20560*/  STL [R1+0x2e50], R52 ;  /* 0x002e503401007387 */ /* 0x000fe20000100800 */
[----:B------:R-:W-:Y:S01]  /*20570*/  VIADD R3, R85, 0xffffffbd ;  /* 0xffffffbd55037836 */ /* 0x000fe20000000000 */
[----:B------:R-:W-:Y:S01]  /*20580*/  SHF.L.U32 R14, R252, 0x4, RZ ;  /* 0x00000004fc0e7819 */ /* 0x000fe200000006ff */
[----:B------:R-:W1:Y:S01]  /*20590*/  LDC R85, c[0x0][0x238] ;  /* 0x00008e00ff557b82 */ /* 0x000e620000000800 */
[----:B------:R-:W-:Y:S04]  /*205a0*/  STL [R1+0x2e48], R53 ;  /* 0x002e483501007387 */ /* 0x000fe80000100800 */
[----:B------:R-:W-:Y:S01]  /*205b0*/  STL.64 [R1+0x2e58], R54 ;  /* 0x002e583601007387 */ /* 0x000fe20000100a00 */
[----:B------:R-:W-:-:S02]  /*205c0*/  ISETP.GE.U32.AND P6, PT, R0, 0x7fffff80, PT ;  /* 0x7fffff800000780c */ /* 0x000fc40003fc6070 */
[----:B------:R-:W-:Y:S01]  /*205d0*/  LEA R80, P0, R2, R4, 0x2 ;  /* 0x0000000402507211 */ /* 0x000fe200078010ff */
[----:B------:R-:W-:Y:S01]  /*205e0*/  STL.64 [R1+0x2e68], R56 ;  /* 0x002e683801007387 */ /* 0x000fe20000100a00 */
[----:B------:R-:W-:Y:S01]  /*205f0*/  LOP3.LUT R14, R14, 0x70, RZ, 0xc0, !PT ;  /* 0x000000700e0e7812 */ /* 0x000fe200078ec0ff */
[----:B------:R-:W1:Y:S02]  /*20600*/  LDC R97, c[0x0][0x230] ;  /* 0x00008c00ff617b82 */ /* 0x000e640000000800 */
[----:B------:R-:W-:Y:S01]  /*20610*/  STL [R1+0x2e7c], R58 ;  /* 0x002e7c3a01007387 */ /* 0x000fe20000100800 */
[----:B------:R-:W-:Y:S01]  /*20620*/  VIADD R0, R8, 0xfffffffe ;  /* 0xfffffffe08007836 */ /* 0x000fe20000000000 */
[----:B------:R-:W-:Y:S02]  /*20630*/  ISETP.GE.U32.AND P2, PT, R3, 0x7fffff3e, PT ;  /* 0x7fffff3e0300780c */ /* 0x000fe40003f46070 */
[----:B------:R-:W-:Y:S02]  /*20640*/  STL [R1+0x2e78], R59 ;  /* 0x002e783b01007387 */ /* 0x000fe40000100800 */
[----:B------:R-:W1:Y:S02]  /*20650*/  LDC R3, c[0x0][0x230] ;  /* 0x00008c00ff037b82 */ /* 0x000e640000000800 */
[----:B------:R-:W-:Y:S04]  /*20660*/  STL [R1+0x2e84], R60 ;  /* 0x002e843c01007387 */ /* 0x000fe80000100800 */
[----:B------:R-:W-:Y:S02]  /*20670*/  STL [R1+0x2e80], R61 ;  /* 0x002e803d01007387 */ /* 0x000fe40000100800 */
[----:B------:R-:W1:Y:S02]  /*20680*/  LDC R8, c[0x0][0x238] ;  /* 0x00008e00ff087b82 */ /* 0x000e640000000800 */
[----:B------:R-:W-:Y:S01]  /*20690*/  STL [R1+0x2e8c], R62 ;  /* 0x002e8c3e01007387 */ /* 0x000fe20000100800 */
[----:B------:R-:W-:-:S03]  /*206a0*/  LEA.HI.X.SX32 R81, R2, R244, 0x2, P0 ;  /* 0x000000f402517211 */ /* 0x000fc600000f16ff */
[----:B------:R-:W-:Y:S01]  /*206b0*/  STL [R1+0x2e88], R63 ;  /* 0x002e883f01007387 */ /* 0x000fe20000100800 */
[----:B------:R-:W-:Y:S01]  /*206c0*/  LEA R14, R101, R14, 0x7 ;  /* 0x0000000e650e7211 */ /* 0x000fe200078e38ff */
[C---:B----4-:R-:W-:Y:S01]  /*206d0*/  IMAD.WIDE R20, R5.reuse, 0x4, R242 ;  /* 0x0000000405147825 */ /* 0x050fe200078e02f2 */
[----:B------:R-:W4:Y:S01]  /*206e0*/  LDC R98, c[0x0][0x238] ;  /* 0x00008e00ff627b82 */ /* 0x000f220000000800 */
[----:B------:R-:W-:Y:S01]  /*206f0*/  STL [R1+0x2e94], R64 ;  /* 0x002e944001007387 */ /* 0x000fe20000100800 */
[----:B------:R-:W-:Y:S01]  /*20700*/  ISETP.GE.U32.AND P0, PT, R0, 0x7fffff7f, PT ;  /* 0x7fffff7f0000780c */ /* 0x000fe20003f06070 */
[----:B--2---:R-:W-:Y:S02]  /*20710*/  VIADD R0, R10, 0xfffffffd ;  /* 0xfffffffd0a007836 */ /* 0x004fe40000000000 */
[----:B------:R-:W-:Y:S03]  /*20720*/  STL [R1+0x2e90], R65 ;  /* 0x002e904101007387 */ /* 0x000fe60000100800 */
[----:B------:R-:W2:Y:S01]  /*20730*/  LDC R10, c[0x0][0x230] ;  /* 0x00008c00ff0a7b82 */ /* 0x000ea20000000800 */
[----:B------:R-:W-:Y:S04]  /*20740*/  STL [R1+0x2e9c], R66 ;  /* 0x002e9c4201007387 */ /* 0x000fe80000100800 */
[----:B------:R-:W-:Y:S01]  /*20750*/  STL [R1+0x2e98], R67 ;  /* 0x002e984301007387 */ /* 0x000fe20000100800 */
[----:B------:R-:W-:-:S02]  /*20760*/  IMAD.WIDE R18, R5, 0x4, R240 ;  /* 0x0000000405127825 */ /* 0x000fc400078e02f0 */
[----:B------:R-:W4:Y:S01]  /*20770*/  LDC R5, c[0x0][0x230] ;  /* 0x00008c00ff057b82 */ /* 0x000f220000000800 */
[----:B------:R-:W-:Y:S01]  /*20780*/  STL [R1+0x2ea4], R68 ;  /* 0x002ea44401007387 */ /* 0x000fe20000100800 */
[----:B---3--:R-:W-:-:S03]  /*20790*/  IADD3 R16, R12, 0x100000, R14 ;  /* 0x001000000c107810 */ /* 0x008fc60007ffe00e */
[----:B------:R-:W-:Y:S03]  /*207a0*/  STL [R1+0x2ea0], R69 ;  /* 0x002ea04501007387 */ /* 0x000fe60000100800 */
[----:B------:R-:W3:Y:S01]  /*207b0*/  LDC R252, c[0x0][0x238] ;  /* 0x00008e00fffc7b82 */ /* 0x000ee20000000800 */
[----:B------:R-:W-:Y:S04]  /*207c0*/  STL [R1+0x2eac], R70 ;  /* 0x002eac4601007387 */ /* 0x000fe80000100800 */
[----:B------:R-:W-:Y:S03]  /*207d0*/  STL [R1+0x2ea8], R71 ;  /* 0x002ea84701007387 */ /* 0x000fe60000100800 */
[----:B------:R-:W3:Y:S01]  /*207e0*/  LDC R114, c[0x0][0x240] ;  /* 0x00009000ff727b82 */ /* 0x000ee20000000800 */
[----:B------:R-:W-:Y:S04]  /*207f0*/  STL [R1+0x2eb4], R72 ;  /* 0x002eb44801007387 */ /* 0x000fe80000100800 */
[----:B------:R-:W-:Y:S01]  /*20800*/  STL [R1+0x2eb0], R73 ;  /* 0x002eb04901007387 */ /* 0x000fe20000100800 */
[----:B------:R-:W-:-:S02]  /*20810*/  VIADD R2, R82, 0xfffffffc ;  /* 0xfffffffc52027836 */ /* 0x000fc40000000000 */
[----:B------:R-:W3:Y:S01]  /*20820*/  LDC R82, c[0x0][0x238] ;  /* 0x00008e00ff527b82 */ /* 0x000ee20000000800 */
[----:B------:R-:W-:Y:S04]  /*20830*/  STL [R1+0x2ebc], R74 ;  /* 0x002ebc4a01007387 */ /* 0x000fe80000100800 */
[----:B------:R-:W-:Y:S01]  /*20840*/  @!PT LDS RZ, [RZ] ;  /* 0x00000000fffff984 */ /* 0x000fe20000000800 */
[----:B------:R-:W-:Y:S01]  /*20850*/  @!PT LDS RZ, [RZ] ;  /* 0x00000000fffff984 */ /* 0x000fe20000000800 */
[----:B------:R-:W-:Y:S01]  /*20860*/  @!PT LDS RZ, [RZ] ;  /* 0x00000000fffff984 */ /* 0x000fe20000000800 */
[----:B------:R-:W-:Y:S03]  /*20870*/  LDGSTS.E [R16], desc[UR60][R242.64], !P6 ;  /* 0x00000000f2107fae */ /* 0x000fe6000f12187c */
[----:B------:R-:W3:Y:S01]  /*20880*/  LDC R118, c[0x0][0x240] ;  /* 0x00009000ff767b82 */ /* 0x000ee20000000800 */
[----:B------:R-:W-:Y:S04]  /*20890*/  STL [R1+0x2eb8], R75 ;  /* 0x002eb84b01007387 */ /* 0x000fe80000100800 */
[----:B------:R-:W-:Y:S01]  /*208a0*/  LDGSTS.E [R16+0x4000], desc[UR60][R240.64], !P6 ;  /* 0x04000000f0107fae */ /* 0x000fe2000f12187c */
[----:B------:R-:W-:-:S02]  /*208b0*/  ISETP.GE.U32.AND P6, PT, R0, 0x7fffff7e, PT ;  /* 0x7fffff7e0000780c */ /* 0x000fc40003fc6070 */
[----:B------:R-:W3:Y:S01]  /*208c0*/  LDC R185, c[0x0][0x240] ;  /* 0x00009000ffb97b82 */ /* 0x000ee20000000800 */
[----:B------:R-:W-:Y:S01]  /*208d0*/  STL [R1+0x2ec4], R76 ;  /* 0x002ec44c01007387 */ /* 0x000fe20000100800 */
[----:B------:R-:W-:-:S03]  /*208e0*/  SHF.L.U32 R0, R15, 0x1, RZ ;  /* 0x000000010f007819 */ /* 0x000fc600000006ff */
[----:B------:R-:W-:Y:S03]  /*208f0*/  STL [R1+0x2ec0], R77 ;  /* 0x002ec04d01007387 */ /* 0x000fe60000100800 */
[----:B------:R-:W3:Y:S01]  /*20900*/  LDC R15, c[0x0][0x230] ;  /* 0x00008c00ff0f7b82 */ /* 0x000ee20000000800 */
[----:B------:R-:W-:Y:S04]  /*20910*/  STL [R1+0x2ecc], R78 ;  /* 0x002ecc4e01007387 */ /* 0x000fe80000100800 */
[----:B------:R-:W-:Y:S04]  /*20920*/  STL [R1+0x2ec8], R79 ;  /* 0x002ec84f01007387 */ /* 0x000fe80000100800 */
[----:B------:R-:W-:Y:S04]  /*20930*/  STL [R1+0x2ed4], R80 ;  /* 0x002ed45001007387 */ /* 0x000fe80000100800 */
[----:B------:R2:W-:Y:S04]  /*20940*/  LDGSTS.E [R16+0x4], desc[UR60][R20.64], !P0 ;  /* 0x0000400014107fae */ /* 0x0005e8000c12187c */
[----:B------:R-:W-:Y:S04]  /*20950*/  STL [R1+0x2ed0], R81 ;  /* 0x002ed05101007387 */ /* 0x000fe80000100800 */
[----:B------:R4:W-:Y:S01]  /*20960*/  LDGSTS.E [R16+0x4004], desc[UR60][R18.64], !P0 ;  /* 0x0400400012107fae */ /* 0x0009e2000c12187c */
[----:B------:R-:W-:-:S03]  /*20970*/  ISETP.GE.U32.AND P0, PT, R2, 0x7fffff7d, PT ;  /* 0x7fffff7d0200780c */ /* 0x000fc60003f06070 */
[----:B------:R-:W-:Y:S01]  /*20980*/  STL [R1+0x1c40], R16 ;  /* 0x001c401001007387 */ /* 0x000fe20000100800 */
[----:B-1----:R-:W-:Y:S02]  /*20990*/  VIADD R2, R3, 0xffffffdf ;  /* 0xffffffdf03027836 */ /* 0x002fe40000000000 */
[----:B------:R-:W1:Y:S01]  /*209a0*/  LDC R3, c[0x0][0x238] ;  /* 0x00008e00ff037b82 */ /* 0x000e620000000800 */
[----:B------:R2:W-:Y:S04]  /*209b0*/  STL.64 [R1+0xec0], R20 ;  /* 0x000ec01401007387 */ /* 0x0005e80000100a00 */
[----:B------:R4:W-:Y:S01]  /*209c0*/  STL.64 [R1+0x6f8], R18 ;  /* 0x0006f81201007387 */ /* 0x0009e20000100a00 */
[----:B--2---:R-:W-:-:S04]  /*209d0*/  IMAD.WIDE R20, R0, 0x4, R242 ;  /* 0x0000000400147825 */ /* 0x004fc800078e02f2 */
[----:B----4-:R-:W-:Y:S01]  /*209e0*/  IMAD.WIDE R18, R0, 0x4, R240 ;  /* 0x0000000400127825 */ /* 0x010fe200078e02f0 */
[----:B------:R2:W-:Y:S03]  /*209f0*/  STL.64 [R1+0x700], R20 ;  /* 0x0007001401007387 */ /* 0x0005e60000100a00 */
[----:B------:R-:W-:Y:S01]  /*20a00*/  IMAD R0, R8, 0x3, RZ ;  /* 0x0000000308007824 */ /* 0x000fe200078e02ff */
[----:B------:R2:W-:Y:S01]  /*20a10*/  LDGSTS.E [R16+0x8], desc[UR60][R20.64], !P6 ;  /* 0x0000800014107fae */ /* 0x0005e2000f12187c */
[----:B------:R-:W4:Y:S03]  /*20a20*/  LDC R8, c[0x0][0x230] ;  /* 0x00008c00ff087b82 */ /* 0x000f260000000800 */
[----:B------:R3:W-:Y:S04]  /*20a30*/  STL.64 [R1+0x708], R18 ;  /* 0x0007081201007387 */ /* 0x0007e80000100a00 */
[----:B------:R3:W-:Y:S01]  /*20a40*/  LDGSTS.E [R16+0x4008], desc[UR60][R18.64], !P6 ;  /* 0x0400800012107fae */ /* 0x0007e2000f12187c */
[----:B------:R-:W-:Y:S01]  /*20a50*/  ISETP.GE.U32.AND P6, PT, R2, 0x7fffff60, PT ;  /* 0x7fffff600200780c */ /* 0x000fe20003fc6070 */
[----:B------:R-:W-:-:S02]  /*20a60*/  VIADD R2, R10, 0xffffffde ;  /* 0xffffffde0a027836 */ /* 0x000fc40000000000 */
[C---:B--2---:R-:W-:Y:S01]  /*20a70*/  IMAD.WIDE R20, R0.reuse, 0x4, R242 ;  /* 0x0000000400147825 */ /* 0x044fe200078e02f2 */
[----:B------:R-:W2:Y:S04]  /*20a80*/  LDC R10, c[0x0][0x238] ;  /* 0x00008e00ff0a7b82 */ /* 0x000ea80000000800 */
[----:B------:R1:W-:Y:S01]  /*20a90*/  LDGSTS.E [R16+0xc], desc[UR60][R20.64], !P0 ;  /* 0x0000c00014107fae */ /* 0x0003e2000c12187c */
[----:B---3--:R-:W-:Y:S01]  /*20aa0*/  IMAD.WIDE R18, R0, 0x4, R240 ;  /* 0x0000000400127825 */ /* 0x008fe200078e02f0 */
[----:B------:R-:W-:Y:S02]  /*20ab0*/  SHF.L.U32 R0, R85, 0x5, RZ ;  /* 0x0000000555007819 */ /* 0x000fe400000006ff */
[----:B------:R-:W3:Y:S02]  /*20ac0*/  LDC R85, c[0x0][0x230] ;  /* 0x00008c00ff557b82 */ /* 0x000ee40000000800 */
[----:B------:R1:W-:Y:S01]  /*20ad0*/  LDGSTS.E [R16+0x400c], desc[UR60][R18.64], !P0 ;  /* 0x0400c00012107fae */ /* 0x0003e2000c12187c */
[----:B------:R-:W-:Y:S01]  /*20ae0*/  ISETP.GE.U32.AND P0, PT, R2, 0x7fffff5f, PT ;  /* 0x7fffff5f0200780c */ /* 0x000fe20003f06070 */
[----:B------:R-:W-:-:S04]  /*20af0*/  IMAD.WIDE R24, R0, 0x4, R242 ;  /* 0x0000000400187825 */ /* 0x000fc800078e02f2 */
[----:B------:R-:W-:Y:S01]  /*20b00*/  IMAD.WIDE R22, R0, 0x4, R240 ;  /* 0x0000000400167825 */ /* 0x000fe200078e02f0 */
[----:B------:R1:W-:Y:S03]  /*20b10*/  STL.64 [R1+0x710], R20 ;  /* 0x0007101401007387 */ /* 0x0003e60000100a00 */
[----:B------:R-:W-:Y:S01]  /*20b20*/  IMAD R2, R86, 0x21, RZ ;  /* 0x0000002156027824 */ /* 0x000fe200078e02ff */
[----:B------:R4:W-:Y:S01]  /*20b30*/  LDGSTS.E [R16+0x8000], desc[UR60][R24.64], !P6 ;  /* 0x0800000018107fae */ /* 0x0009e2000f12187c */
[----:B------:R-:W-:Y:S01]  /*20b40*/  VIADD R0, R5, 0xffffffdc ;  /* 0xffffffdc05007836 */ /* 0x000fe20000000000 */
[----:B------:R-:W2:Y:S02]  /*20b50*/  LDC R86, c[0x0][0x238] ;  /* 0x00008e00ff567b82 */ /* 0x000ea40000000800 */
[----:B------:R4:W-:Y:S01]  /*20b60*/  STL.64 [R1+0x718], R18 ;  /* 0x0007181201007387 */ /* 0x0009e20000100a00 */
[----:B-1----:R-:W-:-:S03]  /*20b70*/  IMAD.WIDE R20, R2, 0x4, R242 ;  /* 0x0000000402147825 */ /* 0x002fc600078e02f2 */
[----:B------:R1:W-:Y:S01]  /*20b80*/  LDGSTS.E [R16+0xc000], desc[UR60][R22.64], !P6 ;  /* 0x0c00000016107fae */ /* 0x0003e2000f12187c */
[----:B------:R-:W-:Y:S01]  /*20b90*/  ISETP.GE.U32.AND P6, PT, R0, 0x7fffff5d, PT ;  /* 0x7fffff5d0000780c */ /* 0x000fe20003fc6070 */
[----:B------:R-:W2:Y:S01]  /*20ba0*/  LDC R5, c[0x0][0x238] ;  /* 0x00008e00ff057b82 */ /* 0x000ea20000000800 */
[----:B------:R-:W-:Y:S01]  /*20bb0*/  VIADD R0, R15, 0xffffffdd ;  /* 0xffffffdd0f007836 */ /* 0x000fe20000000000 */
[----:B------:R1:W-:Y:S01]  /*20bc0*/  LDGSTS.E [R16+0x8004], desc[UR60][R20.64], !P0 ;  /* 0x0800400014107fae */ /* 0x0003e2000c12187c */
[----:B----4-:R-:W-:-:S05]  /*20bd0*/  IMAD.WIDE R18, R2, 0x4, R240 ;  /* 0x0000000402127825 */ /* 0x010fca00078e02f0 */
[----:B------:R-:W4:Y:S01]  /*20be0*/  LDC R15, c[0x0][0x230] ;  /* 0x00008c00ff0f7b82 */ /* 0x000f220000000800 */
[----:B------:R3:W-:Y:S01]  /*20bf0*/  LDGSTS.E [R16+0xc004], desc[UR60][R18.64], !P0 ;  /* 0x0c00400012107fae */ /* 0x0007e2000c12187c */
[----:B------:R-:W-:Y:S01]  /*20c00*/  ISETP.GE.U32.AND P0, PT, R0, 0x7fffff5e, PT ;  /* 0x7fffff5e0000780c */ /* 0x000fe20003f06070 */
[----:B------:R-:W-:Y:S02]  /*20c10*/  IMAD R0, R3, 0x22, RZ ;  /* 0x0000002203007824 */ /* 0x000fe400078e02ff */
[----:B------:R-:W-:Y:S01]  /*20c20*/  IMAD R2, R82, 0x23, RZ ;  /* 0x0000002352027824 */ /* 0x000fe200078e02ff */
[----:B------:R1:W-:Y:S01]  /*20c30*/  STL.64 [R1+0x720], R24 ;  /* 0x0007201801007387 */ /* 0x0003e20000100a00 */
[----:B------:R-:W-:Y:S01]  /*20c40*/  IADD3 R3, R8, -0x42, RZ ;  /* 0xffffffbe08037810 */ /* 0x000fe20007ffe0ff */
[----:B------:R-:W4:Y:S02]  /*20c50*/  LDC R82, c[0x0][0x230] ;  /* 0x00008c00ff527b82 */ /* 0x000f240000000800 */
[----:B------:R3:W-:Y:S04]  /*20c60*/  STL.64 [R1+0x728], R22 ;  /* 0x0007281601007387 */ /* 0x0007e80000100a00 */
[----:B------:R3:W-:Y:S02]  /*20c70*/  STL.64 [R1+0x730], R20 ;  /* 0x0007301401007387 */ /* 0x0007e40000100a00 */
[----:B------:R-:W4:Y:S01]  /*20c80*/  LDC R8, c[0x0][0x230] ;  /* 0x00008c00ff087b82 */ /* 0x000f220000000800 */
[C---:B-1----:R-:W-:Y:S01]  /*20c90*/  IMAD.WIDE R24, R0.reuse, 0x4, R242 ;  /* 0x0000000400187825 */ /* 0x042fe200078e02f2 */
[----:B------:R1:W-:Y:S03]  /*20ca0*/  STL.64 [R1+0x738], R18 ;  /* 0x0007381201007387 */ /* 0x0003e60000100a00 */
[----:B---3--:R-:W-:Y:S01]  /*20cb0*/  IMAD.WIDE R22, R0, 0x4, R240 ;  /* 0x0000000400167825 */ /* 0x008fe200078e02f0 */
[----:B------:R3:W-:Y:S03]  /*20cc0*/  LDGSTS.E [R16+0x8008], desc[UR60][R24.64], !P0 ;  /* 0x0800800018107fae */ /* 0x0007e6000c12187c */
[C---:B------:R-:W-:Y:S01]  /*20cd0*/  IMAD.WIDE R20, R2.reuse, 0x4, R242 ;  /* 0x0000000402147825 */ /* 0x040fe200078e02f2 */
[----:B------:R3:W-:Y:S03]  /*20ce0*/  LDGSTS.E [R16+0xc008], desc[UR60][R22.64], !P0 ;  /* 0x0c00800016107fae */ /* 0x0007e6000c12187c */
[----:B------:R-:W-:Y:S01]  /*20cf0*/  VIADD R0, R85, 0xffffffbf ;  /* 0xffffffbf55007836 */ /* 0x000fe20000000000 */
[----:B------:R4:W-:Y:S01]  /*20d00*/  LDGSTS.E [R16+0x800c], desc[UR60][R20.64], !P6 ;  /* 0x0800c00014107fae */ /* 0x0009e2000f12187c */
[----:B-1----:R-:W-:Y:S01]  /*20d10*/  IMAD.WIDE R18, R2, 0x4, R240 ;  /* 0x0000000402127825 */ /* 0x002fe200078e02f0 */
[----:B------:R-:W-:Y:S01]  /*20d20*/  ISETP.GE.U32.AND P0, PT, R3, 0x7fffff3f, PT ;  /* 0x7fffff3f0300780c */ /* 0x000fe20003f06070 */
[----:B------:R-:W1:Y:S03]  /*20d30*/  LDC R85, c[0x0][0x230] ;  /* 0x00008c00ff557b82 */ /* 0x000e660000000800 */
[----:B------:R4:W-:Y:S01]  /*20d40*/  LDGSTS.E [R16+0xc00c], desc[UR60][R18.64], !P6 ;  /* 0x0c00c00012107fae */ /* 0x0009e2000f12187c */
[----:B------:R-:W-:Y:S01]  /*20d50*/  ISETP.GE.U32.AND P6, PT, R0, 0x7fffff40, PT ;  /* 0x7fffff400000780c */ /* 0x000fe20003fc6070 */
[----:B--2---:R-:W-:-:S03]  /*20d60*/  IMAD.SHL.U32 R0, R5, 0x40, RZ ;  /* 0x0000004005007824 */ /* 0x004fc600078e00ff */
[----:B------:R-:W2:Y:S01]  /*20d70*/  LDC R3, c[0x0][0x238] ;  /* 0x00008e00ff037b82 */ /* 0x000ea20000000800 */
[----:B------:R3:W-:Y:S01]  /*20d80*/  STL.64 [R1+0x740], R24 ;  /* 0x0007401801007387 */ /* 0x0007e20000100a00 */
[----:B------:R-:W-:-:S03]  /*20d90*/  IMAD R2, R10, 0x41, RZ ;  /* 0x000000410a027824 */ /* 0x000fc600078e02ff */
[----:B------:R4:W-:Y:S03]  /*20da0*/  STL.64 [R1+0x748], R22 ;  /* 0x0007481601007387 */ /* 0x0009e60000100a00 */
[----:B------:R-:W1:Y:S01]  /*20db0*/  LDC R5, c[0x0][0x238] ;  /* 0x00008e00ff057b82 */ /* 0x000e620000000800 */
[----:B---3--:R-:W-:-:S07]  /*20dc0*/  IMAD.WIDE R24, R0, 0x4, R242 ;  /* 0x0000000400187825 */ /* 0x008fce00078e02f2 */
[----:B------:R-:W3:Y:S01]  /*20dd0*/  LDC R10, c[0x0][0x238] ;  /* 0x00008e00ff0a7b82 */ /* 0x000ee20000000800 */
[----:B----4-:R-:W-:Y:S01]  /*20de0*/  IMAD.WIDE R22, R0, 0x4, R240 ;  /* 0x0000000400167825 */ /* 0x010fe200078e02f0 */
[----:B------:R-:W-:Y:S01]  /*20df0*/  IADD3 R0, R15, -0x46, RZ ;  /* 0xffffffba0f007810 */ /* 0x000fe20007ffe0ff */
[----:B------:R4:W-:Y:S04]  /*20e00*/  STL.64 [R1+0x750], R20 ;  /* 0x0007501401007387 */ /* 0x0009e80000100a00 */
[----:B------:R-:W-:Y:S01]  /*20e10*/  LDGSTS.E [R16+0x10000], desc[UR60][R24.64], !P6 ;  /* 0x1000000018107fae */ /* 0x000fe2000f12187c */
[----:B------:R-:W3:Y:S03]  /*20e20*/  LDC R15, c[0x0][0x230] ;  /* 0x00008c00ff0f7b82 */ /* 0x000ee60000000800 */
[----:B------:R2:W-:Y:S01]  /*20e30*/  STL.64 [R1+0x758], R18 ;  /* 0x0007581201007387 */ /* 0x0005e20000100a00 */
[----:B----4-:R-:W-:-:S03]  /*20e40*/  IMAD.WIDE R20, R2, 0x4, R242 ;  /* 0x0000000402147825 */ /* 0x010fc600078e02f2 */
[----:B------:R-:W-:Y:S01]  /*20e50*/  LDGSTS.E [R16+0x14000], desc[UR60][R22.64], !P6 ;  /* 0x1400000016107fae */ /* 0x000fe2000f12187c */
[----:B------:R-:W-:Y:S01]  /*20e60*/  ISETP.GE.U32.AND P6, PT, R0, 0x7fffff3b, PT ;  /* 0x7fffff3b0000780c */ /* 0x000fe20003fc6070 */
[----:B------:R-:W-:Y:S02]  /*20e70*/  IMAD R0, R86, 0x42, RZ ;  /* 0x0000004256007824 */ /* 0x000fe400078e02ff */
[----:B------:R-:W-:Y:S01]  /*20e80*/  STL.64 [R1+0x760], R24 ;  /* 0x0007601801007387 */ /* 0x000fe20000100a00 */
[----:B------:R-:W4:Y:S01]  /*20e90*/  LDC R86, c[0x0][0x230] ;  /* 0x00008c00ff567b82 */ /* 0x000f220000000800 */
[----:B--2---:R-:W-:Y:S02]  /*20ea0*/  IMAD.WIDE R18, R2, 0x4, R240 ;  /* 0x0000000402127825 */ /* 0x004fe400078e02f0 */
[----:B------:R-:W-:Y:S02]  /*20eb0*/  STL.64 [R1+0x768], R22 ;  /* 0x0007681601007387 */ /* 0x000fe40000100a00 */
[----:B------:R-:W-:-:S02]  /*20ec0*/  VIADD R2, R97, 0xffffffbc ;  /* 0xffffffbc61027836 */ /* 0x000fc40000000000 */
[----:B------:R2:W-:Y:S01]  /*20ed0*/  STL.64 [R1+0x770], R20 ;  /* 0x0007701401007387 */ /* 0x0005e20000100a00 */
[----:B------:R-:W4:Y:S03]  /*20ee0*/  LDC R97, c[0x0][0x238] ;  /* 0x00008e00ff617b82 */ /* 0x000f260000000800 */
[----:B------:R2:W-:Y:S04]  /*20ef0*/  LDGSTS.E [R16+0x10004], desc[UR60][R20.64], !P0 ;  /* 0x1000400014107fae */ /* 0x0005e8000c12187c */
[----:B------:R1:W-:Y:S04]  /*20f00*/  STL.64 [R1+0x778], R18 ;  /* 0x0007781201007387 */ /* 0x0003e80000100a00 */
[----:B------:R1:W-:Y:S01]  /*20f10*/  LDGSTS.E [R16+0x14004], desc[UR60][R18.64], !P0 ;  /* 0x1400400012107fae */ /* 0x0003e2000c12187c */
[----:B--2---:R-:W-:Y:S01]  /*20f20*/  IMAD.WIDE R20, R0, 0x4, R242 ;  /* 0x0000000400147825 */ /* 0x004fe200078e02f2 */
[----:B------:R-:W-:-:S04]  /*20f30*/  ISETP.GE.U32.AND P0, PT, R2, 0x7fffff3d, PT ;  /* 0x7fffff3d0200780c */ /* 0x000fc80003f06070 */
[----:B------:R2:W-:Y:S01]  /*20f40*/  LDGSTS.E [R16+0x10008], desc[UR60][R20.64], !P2 ;  /* 0x1000800014107fae */ /* 0x0005e2000d12187c */
[----:B-1----:R-:W-:-:S04]  /*20f50*/  IMAD.WIDE R18, R0, 0x4, R240 ;  /* 0x0000000400127825 */ /* 0x002fc800078e02f0 */
[----:B------:R-:W-:Y:S01]  /*20f60*/  VIADD R0, R8, 0xffffff9f ;  /* 0xffffff9f08007836 */ /* 0x000fe20000000000 */
[----:B------:R1:W-:Y:S01]  /*20f70*/  LDGSTS.E [R16+0x14008], desc[UR60][R18.64], !P2 ;  /* 0x1400800012107fae */ /* 0x0003e2000d12187c */
[----:B------:R-:W4:Y:S03]  /*20f80*/  LDC R8, c[0x0][0x238] ;  /* 0x00008e00ff087b82 */ /* 0x000f260000000800 */
[----:B------:R-:W-:Y:S01]  /*20f90*/  ISETP.GE.U32.AND P2, PT, R0, 0x7fffff20, PT ;  /* 0x7fffff200000780c */ /* 0x000fe20003f46070 */
[----:B------:R-:W-:Y:S02]  /*20fa0*/  IMAD R0, R3, 0x43, RZ ;  /* 0x0000004303007824 */ /* 0x000fe400078e02ff */
[----:B------:R-:W-:Y:S01]  /*20fb0*/  IMAD R2, R5, 0x60, RZ ;  /* 0x0000006005027824 */ /* 0x000fe200078e02ff */
[----:B------:R2:W-:Y:S01]  /*20fc0*/  STL.64 [R1+0x780], R20 ;  /* 0x0007801401007387 */ /* 0x0005e20000100a00 */
[----:B------:R-:W-:Y:S01]  /*20fd0*/  IMAD.WIDE R24, R0, 0x4, R242 ;  /* 0x0000000400187825 */ /* 0x000fe200078e02f2 */
[----:B------:R-:W-:Y:S01]  /*20fe0*/  IADD3 R3, R82, -0x63, RZ ;  /* 0xffffff9d52037810 */ /* 0x000fe20007ffe0ff */
[----:B------:R-:W4:Y:S01]  /*20ff0*/  LDC R5, c[0x0][0x230] ;  /* 0x00008c00ff057b82 */ /* 0x000f220000000800 */
[----:B------:R1:W-:Y:S01]  /*21000*/  STL.64 [R1+0x788], R18 ;  /* 0x0007881201007387 */ /* 0x0003e20000100a00 */
[----:B------:R-:W-:-:S03]  /*21010*/  IMAD.WIDE R22, R0, 0x4, R240 ;  /* 0x0000000400167825 */ /* 0x000fc600078e02f0 */
[----:B------:R4:W-:Y:S01]  /*21020*/  LDGSTS.E [R16+0x1000c], desc[UR60][R24.64], !P0 ;  /* 0x1000c00018107fae */ /* 0x0009e2000c12187c */
[----:B------:R-:W-:Y:S02]  /*21030*/  VIADD R0, R85, 0xffffff9e ;  /* 0xffffff9e55007836 */ /* 0x000fe40000000000 */
[----:B------:R-:W4:Y:S01]  /*21040*/  LDC R82, c[0x0][0x238] ;  /* 0x00008e00ff527b82 */ /* 0x000f220000000800 */
[C---:B--2---:R-:W-:Y:S01]  /*21050*/  IMAD.WIDE R20, R2.reuse, 0x4, R242 ;  /* 0x0000000402147825 */ /* 0x044fe200078e02f2 */
[----:B------:R2:W-:Y:S03]  /*21060*/  LDGSTS.E [R16+0x1400c], desc[UR60][R22.64], !P0 ;  /* 0x1400c00016107fae */ /* 0x0005e6000c12187c */
[----:B-1----:R-:W-:Y:S01]  /*21070*/  IMAD.WIDE R18, R2, 0x4, R240 ;  /* 0x0000000402127825 */ /* 0x002fe200078e02f0 */
[----:B------:R1:W-:Y:S02]  /*21080*/  LDGSTS.E [R16+0x18000], desc[UR60][R20.64], !P2 ;  /* 0x1800000014107fae */ /* 0x0003e4000d12187c */
[----:B------:R-:W1:Y:S02]  /*21090*/  LDC R85, c[0x0][0x230] ;  /* 0x00008c00ff557b82 */ /* 0x000e640000000800 */
[----:B------:R1:W-:Y:S01]  /*210a0*/  LDGSTS.E [R16+0x1c000], desc[UR60][R18.64], !P2 ;  /* 0x1c00000012107fae */ /* 0x0003e2000d12187c */
[----:B------:R-:W-:Y:S01]  /*210b0*/  ISETP.GE.U32.AND P2, PT, R0, 0x7fffff1f, PT ;  /* 0x7fffff1f0000780c */ /* 0x000fe20003f46070 */
[----:B---3--:R-:W-:Y:S01]  /*210c0*/  IMAD R0, R10, 0x61, RZ ;  /* 0x000000610a007824 */ /* 0x008fe200078e02ff */
[----:B------:R-:W-:Y:S01]  /*210d0*/  ISETP.GE.U32.AND P0, PT, R3, 0x7fffff1e, PT ;  /* 0x7fffff1e0300780c */ /* 0x000fe20003f06070 */
[----:B------:R3:W-:Y:S01]  /*210e0*/  STL.64 [R1+0x790], R24 ;  /* 0x0007901801007387 */ /* 0x0007e20000100a00 */
[----:B----4-:R-:W-:Y:S01]  /*210f0*/  IMAD R2, R8, 0x62, RZ ;  /* 0x0000006208027824 */ /* 0x010fe200078e02ff */
[----:B------:R-:W4:Y:S02]  /*21100*/  LDC R10, c[0x0][0x238] ;  /* 0x00008e00ff0a7b82 */ /* 0x000f240000000800 */
[----:B------:R2:W-:Y:S01]  /*21110*/  STL.64 [R1+0x798], R22 ;  /* 0x0007981601007387 */ /* 0x0005e20000100a00 */
[----:B------:R-:W-:-:S03]  /*21120*/  VIADD R3, R15, 0xfffffffb ;  /* 0xfffffffb0f037836 */ /* 0x000fc60000000000 */
[----:B------:R1:W-:Y:S02]  /*21130*/  STL.64 [R1+0x7a0], R20 ;  /* 0x0007a01401007387 */ /* 0x0003e40000100a00 */
[----:B------:R-:W4:Y:S01]  /*21140*/  LDC R8, c[0x0][0x238] ;  /* 0x00008e00ff087b82 */ /* 0x000f220000000800 */
[----:B---3--:R-:W-:-:S04]  /*21150*/  IMAD.WIDE R24, R0, 0x4, R242 ;  /* 0x0000000400187825 */ /* 0x008fc800078e02f2 */
[----:B--2---:R-:W-:Y:S01]  /*21160*/  IMAD.WIDE R22, R0, 0x4, R240 ;  /* 0x0000000400167825 */ /* 0x004fe200078e02f0 */
[----:B------:R-:W-:Y:S01]  /*21170*/  IADD3 R0, R86, -0x64, RZ ;  /* 0xffffff9c56007810 */ /* 0x000fe20007ffe0ff */
[----:B------:R2:W-:Y:S01]  /*21180*/  STL.64 [R1+0x7a8], R18 ;  /* 0x0007a81201007387 */ /* 0x0005e20000100a00 */
[----:B------:R-:W3:Y:S01]  /*21190*/  LDC R86, c[0x0][0x230] ;  /* 0x00008c00ff567b82 */ /* 0x000ee20000000800 */
[----:B-1----:R-:W-:Y:S02]  /*211a0*/  IMAD.WIDE R20, R2, 0x4, R242 ;  /* 0x0000000402147825 */ /* 0x002fe400078e02f2 */
[----:B------:R-:W-:Y:S04]  /*211b0*/  LDGSTS.E [R16+0x18004], desc[UR60][R24.64], !P2 ;  /* 0x1800400018107fae */ /* 0x000fe8000d12187c */
[----:B------:R-:W-:Y:S01]  /*211c0*/  LDGSTS.E [R16+0x1c004], desc[UR60][R22.64], !P2 ;  /* 0x1c00400016107fae */ /* 0x000fe2000d12187c */
[----:B------:R-:W-:Y:S01]  /*211d0*/  ISETP.GE.U32.AND P2, PT, R0, 0x7fffff1d, PT ;  /* 0x7fffff1d0000780c */ /* 0x000fe20003f46070 */
[----:B--2---:R-:W-:-:S02]  /*211e0*/  IMAD.WIDE R18, R2, 0x4, R240 ;  /* 0x0000000402127825 */ /* 0x004fc400078e02f0 */
[----:B------:R1:W-:Y:S02]  /*211f0*/  LDGSTS.E [R16+0x18008], desc[UR60][R20.64], !P0 ;  /* 0x1800800014107fae */ /* 0x0003e4000c12187c */
[----:B------:R-:W-:Y:S02]  /*21200*/  IMAD R0, R97, 0x63, RZ ;  /* 0x0000006361007824 */ /* 0x000fe400078e02ff */
[----:B------:R2:W-:Y:S01]  /*21210*/  LDGSTS.E [R16+0x1c008], desc[UR60][R18.64], !P0 ;  /* 0x1c00800012107fae */ /* 0x0005e2000c12187c */
[----:B------:R-:W-:-:S03]  /*21220*/  ISETP.GE.U32.AND P0, PT, R3, 0x7fffff7c, PT ;  /* 0x7fffff7c0300780c */ /* 0x000fc60003f06070 */
[----:B------:R-:W-:Y:S01]  /*21230*/  STL.64 [R1+0x7b0], R24 ;  /* 0x0007b01801007387 */ /* 0x000fe20000100a00 */
[----:B------:R-:W3:Y:S03]  /*21240*/  LDC R3, c[0x0][0x230] ;  /* 0x00008c00ff037b82 */ /* 0x000ee60000000800 */
[----:B------:R-:W-:Y:S04]  /*21250*/  STL.64 [R1+0x7b8], R22 ;  /* 0x0007b81601007387 */ /* 0x000fe80000100a00 */
[----:B------:R1:W-:Y:S01]  /*21260*/  STL.64 [R1+0x7c0], R20 ;  /* 0x0007c01401007387 */ /* 0x0003e20000100a00 */
[----:B------:R-:W-:Y:S01]  /*21270*/  VIADD R2, R5, 0xfffffffa ;  /* 0xfffffffa05027836 */ /* 0x000fe20000000000 */
[----:B------:R-:W-:Y:S01]  /*21280*/  LOP3.LUT R15, R14, 0x10, RZ, 0x3c, !PT ;  /* 0x000000100e0f7812 */ /* 0x000fe200078e3cff */
[----:B------:R-:W3:Y:S01]  /*21290*/  LDC R5, c[0x0][0x238] ;  /* 0x00008e00ff057b82 */ /* 0x000ee20000000800 */
[----:B------:R2:W-:Y:S07]  /*212a0*/  STL.64 [R1+0x7c8], R18 ;  /* 0x0007c81201007387 */ /* 0x0005ee0000100a00 */
[----:B------:R-:W3:Y:S01]  /*212b0*/  LDC R97, c[0x0][0x230] ;  /* 0x00008c00ff617b82 */ /* 0x000ee20000000800 */
[----:B-1----:R-:W-:-:S04]  /*212c0*/  IMAD.WIDE R20, R0, 0x4, R242 ;  /* 0x0000000400147825 */ /* 0x002fc800078e02f2 */
[----:B--2---:R-:W-:Y:S01]  /*212d0*/  IMAD.WIDE R18, R0, 0x4, R240 ;  /* 0x0000000400127825 */ /* 0x004fe200078e02f0 */
[----:B------:R-:W-:Y:S03]  /*212e0*/  STL.64 [R1+0x7d0], R20 ;  /* 0x0007d01401007387 */ /* 0x000fe60000100a00 */
[----:B------:R-:W-:Y:S01]  /*212f0*/  IMAD.SHL.U32 R0, R82, 0x4, RZ ;  /* 0x0000000452007824 */ /* 0x000fe200078e00ff */
[----:B------:R-:W-:Y:S01]  /*21300*/  LDGSTS.E [R16+0x1800c], desc[UR60][R20.64], !P2 ;  /* 0x1800c00014107fae */ /* 0x000fe2000d12187c */
[----:B------:R-:W1:Y:S01]  /*21310*/  LDC R82, c[0x0][0x238] ;  /* 0x00008e00ff527b82 */ /* 0x000e620000000800 */
[----:B------:R-:W-:Y:S02]  /*21320*/  IADD3 R15, R12, 0x100000, R15 ;  /* 0x001000000c0f7810 */ /* 0x000fe40007ffe00f */
[----:B------:R2:W-:Y:S04]  /*21330*/  STL.64 [R1+0x7d8], R18 ;  /* 0x0007d81201007387 */ /* 0x0005e80000100a00 */
[----:B------:R2:W-:Y:S01]  /*21340*/  LDGSTS.E [R16+0x1c00c], desc[UR60][R18.64], !P2 ;  /* 0x1c00c00012107fae */ /* 0x0005e2000d12187c */
[----:B------:R-:W-:-:S02]  /*21350*/  ISETP.GE.U32.AND P2, PT, R2, 0x7fffff7b, PT ;  /* 0x7fffff7b0200780c */ /* 0x000fc40003f46070 */
[----:B------:R-:W-:Y:S02]  /*21360*/  IADD3 R2, R85, -0x7, RZ ;  /* 0xfffffff955027810 */ /* 0x000fe40007ffe0ff */
[----:B------:R-:W1:Y:S01]  /*21370*/  LDC R85, c[0x0][0x230] ;  /* 0x00008c00ff557b82 */ /* 0x000e620000000800 */
[----:B--2---:R-:W-:-:S04]  /*21380*/  IMAD.WIDE R18, R0, 0x4, R242 ;  /* 0x0000000400127825 */ /* 0x004fc800078e02f2 */
[----:B------:R-:W-:Y:S01]  /*21390*/  IMAD.WIDE R16, R0, 0x4, R240 ;  /* 0x0000000400107825 */ /* 0x000fe200078e02f0 */
[----:B------:R2:W-:Y:S03]  /*213a0*/  LDGSTS.E [R15], desc[UR60][R18.64], !P0 ;  /* 0x00000000120f7fae */ /* 0x0005e6000c12187c */
[----:B----4-:R-:W-:Y:S01]  /*213b0*/  IMAD R0, R10, 0x5, RZ ;  /* 0x000000050a007824 */ /* 0x010fe200078e02ff */
[----:B------:R4:W-:Y:S01]  /*213c0*/  LDGSTS.E [R15+0x4000], desc[UR60][R16.64], !P0 ;  /* 0x04000000100f7fae */ /* 0x0009e2000c12187c */
[----:B------:R-:W-:Y:S01]  /*213d0*/  ISETP.GE.U32.AND P0, PT, R2, 0x7fffff7a, PT ;  /* 0x7fffff7a0200780c */ /* 0x000fe20003f06070 */
[----:B------:R-:W1:Y:S02]  /*213e0*/  LDC R10, c[0x0][0x230] ;  /* 0x00008c00ff0a7b82 */ /* 0x000e640000000800 */
[----:B------:R2:W-:Y:S04]  /*213f0*/  STL.64 [R1+0x7e0], R18 ;  /* 0x0007e01201007387 */ /* 0x0005e80000100a00 */
[----:B------:R4:W-:Y:S01]  /*21400*/  STL.64 [R1+0x7e8], R16 ;  /* 0x0007e81001007387 */ /* 0x0009e20000100a00 */
[----:B---3--:R-:W-:-:S02]  /*21410*/  VIADD R2, R3, 0xfffffff8 ;  /* 0xfffffff803027836 */ /* 0x008fc40000000000 */
[----:B------:R-:W3:Y:S01]  /*21420*/  LDC R3, c[0x0][0x238] ;  /* 0x00008e00ff037b82 */ /* 0x000ee20000000800 */
        /* <DEDUP_REMOVED lines=14> */
[----:B------:R-:W-:Y:S01]  /*21510*/  IMAD R2, R5, 0x24, RZ ;  /* 0x0000002405027824 */ /* 0x000fe200078e02ff */
[----:B------:R-:W4:Y:S02]  /*21520*/  LDC R86, c[0x0][0x230] ;  /* 0x00008c00ff567b82 */ /* 0x000f240000000800 */
[----:B------:R-:W-:Y:S01]  /*21530*/  ISETP.GE.U32.AND P0, PT, R0, 0x7fffff5c, PT ;  /* 0x7fffff5c0000780c */ /* 0x000fe20003f06070 */
[----:B------:R-:W-:-:S05]  /*21540*/  IMAD R0, R82, 0x7, RZ ;  /* 0x0000000752007824 */ /* 0x000fca00078e02ff */
[----:B------:R-:W4:Y:S01]  /*21550*/  LDC R82, c[0x0][0x230] ;  /* 0x00008c00ff527b82 */ /* 0x000f220000000800 */
[----:B------:R-:W-:-:S04]  /*21560*/  IMAD.WIDE R22, R0, 0x4, R242 ;  /* 0x0000000400167825 */ /* 0x000fc800078e02f2 */
[----:B------:R-:W-:Y:S01]  /*21570*/  IMAD.WIDE R20, R0, 0x4, R240 ;  /* 0x0000000400147825 */ /* 0x000fe200078e02f0 */
[----:B------:R-:W-:Y:S01]  /*21580*/  IADD3 R0, R97, -0x26, RZ ;  /* 0xffffffda61007810 */ /* 0x000fe20007ffe0ff */
[----:B------:R2:W-:Y:S01]  /*21590*/  STL.64 [R1+0x800], R18 ;  /* 0x0008001201007387 */ /* 0x0005e20000100a00 */
[----:B------:R-:W4:Y:S03]  /*215a0*/  LDC R5, c[0x0][0x238] ;  /* 0x00008e00ff057b82 */ /* 0x000f260000000800 */
[----:B------:R4:W-:Y:S04]  /*215b0*/  LDGSTS.E [R15+0xc], desc[UR60][R22.64], !P2 ;  /* 0x0000c000160f7fae */ /* 0x0009e8000d12187c */
[----:B------:R1:W-:Y:S01]  /*215c0*/  STL.64 [R1+0x808], R16 ;  /* 0x0008081001007387 */ /* 0x0003e20000100a00 */
[----:B------:R-:W4:Y:S01]  /*215d0*/  LDC R97, c[0x0][0x230] ;  /* 0x00008c00ff617b82 */ /* 0x000f220000000800 */
[----:B--2---:R-:W-:-:S02]  /*215e0*/  IMAD.WIDE R18, R2, 0x4, R242 ;  /* 0x0000000402127825 */ /* 0x004fc400078e02f2 */
[----:B------:R2:W-:Y:S01]  /*215f0*/  LDGSTS.E [R15+0x400c], desc[UR60][R20.64], !P2 ;  /* 0x0400c000140f7fae */ /* 0x0005e2000d12187c */
[----:B------:R-:W-:Y:S01]  /*21600*/  ISETP.GE.U32.AND P2, PT, R0, 0x7fffff5b, PT ;  /* 0x7fffff5b0000780c */ /* 0x000fe20003f46070 */
[----:B------:R-:W-:Y:S02]  /*21610*/  VIADD R0, R10, 0xffffffd9 ;  /* 0xffffffd90a007836 */ /* 0x000fe40000000000 */
[----:B------:R2:W-:Y:S01]  /*21620*/  LDGSTS.E [R15+0x8000], desc[UR60][R18.64], !P0 ;  /* 0x08000000120f7fae */ /* 0x0005e2000c12187c */
[----:B------:R-:W2:Y:S01]  /*21630*/  LDC R10, c[0x0][0x238] ;  /* 0x00008e00ff0a7b82 */ /* 0x000ea20000000800 */
[----:B-1----:R-:W-:-:S05]  /*21640*/  IMAD.WIDE R16, R2, 0x4, R240 ;  /* 0x0000000402107825 */ /* 0x002fca00078e02f0 */
[----:B------:R1:W-:Y:S01]  /*21650*/  LDGSTS.E [R15+0xc000], desc[UR60][R16.64], !P0 ;  /* 0x0c000000100f7fae */ /* 0x0003e2000c12187c */
[----:B------:R-:W-:Y:S01]  /*21660*/  ISETP.GE.U32.AND P0, PT, R0, 0x7fffff5a, PT ;  /* 0x7fffff5a0000780c */ /* 0x000fe20003f06070 */
[----:B---3--:R-:W-:Y:S02]  /*21670*/  IMAD R0, R3, 0x25, RZ ;  /* 0x0000002503007824 */ /* 0x008fe400078e02ff */
[----:B------:R3:W-:Y:S01]  /*21680*/  STL.64 [R1+0x810], R22 ;  /* 0x0008101601007387 */ /* 0x0007e20000100a00 */
[----:B----4-:R-:W-:Y:S01]  /*21690*/  IMAD R2, R8, 0x26, RZ ;  /* 0x0000002608027824 */ /* 0x010fe200078e02ff */
[----:B------:R-:W4:Y:S02]  /*216a0*/  LDC R3, c[0x0][0x238] ;  /* 0x00008e00ff037b82 */ /* 0x000f240000000800 */
[----:B------:R2:W-:Y:S04]  /*216b0*/  STL.64 [R1+0x818], R20 ;  /* 0x0008181401007387 */ /* 0x0005e80000100a00 */
[----:B------:R1:W-:Y:S02]  /*216c0*/  STL.64 [R1+0x820], R18 ;  /* 0x0008201201007387 */ /* 0x0003e40000100a00 */
[----:B------:R-:W4:Y:S01]  /*216d0*/  LDC R8, c[0x0][0x230] ;  /* 0x00008c00ff087b82 */ /* 0x000f220000000800 */
[----:B---3--:R-:W-:-:S04]  /*216e0*/  IMAD.WIDE R22, R0, 0x4, R242 ;  /* 0x0000000400167825 */ /* 0x008fc800078e02f2 */
[----:B--2---:R-:W-:Y:S01]  /*216f0*/  IMAD.WIDE R20, R0, 0x4, R240 ;  /* 0x0000000400147825 */ /* 0x004fe200078e02f0 */
[----:B------:R2:W-:Y:S03]  /*21700*/  STL.64 [R1+0x828], R16 ;  /* 0x0008281001007387 */ /* 0x0005e60000100a00 */
[----:B------:R-:W-:Y:S01]  /*21710*/  VIADD R0, R82, 0xffffffd8 ;  /* 0xffffffd852007836 */ /* 0x000fe20000000000 */
[----:B------:R3:W-:Y:S01]  /*21720*/  LDGSTS.E [R15+0x8004], desc[UR60][R22.64], !P2 ;  /* 0x08004000160f7fae */ /* 0x0007e2000d12187c */
[----:B-1----:R-:W-:Y:S01]  /*21730*/  IMAD.WIDE R18, R2, 0x4, R242 ;  /* 0x0000000402127825 */ /* 0x002fe200078e02f2 */
[----:B------:R-:W1:Y:S02]  /*21740*/  LDC R82, c[0x0][0x230] ;  /* 0x00008c00ff527b82 */ /* 0x000e640000000800 */
[----:B------:R3:W-:Y:S01]  /*21750*/  LDGSTS.E [R15+0xc004], desc[UR60][R20.64], !P2 ;  /* 0x0c004000140f7fae */ /* 0x0007e2000d12187c */
[----:B------:R-:W-:Y:S01]  /*21760*/  ISETP.GE.U32.AND P2, PT, R0, 0x7fffff59, PT ;  /* 0x7fffff590000780c */ /* 0x000fe20003f46070 */
[----:B--2---:R-:W-:Y:S01]  /*21770*/  IMAD.WIDE R16, R2, 0x4, R240 ;  /* 0x0000000402107825 */ /* 0x004fe200078e02f0 */
[----:B------:R-:W-:Y:S01]  /*21780*/  IADD3 R0, R85, -0x45, RZ ;  /* 0xffffffbb55007810 */ /* 0x000fe20007ffe0ff */
[----:B------:R2:W-:Y:S02]  /*21790*/  LDGSTS.E [R15+0x8008], desc[UR60][R18.64], !P0 ;  /* 0x08008000120f7fae */ /* 0x0005e4000c12187c */
[----:B------:R-:W1:Y:S02]  /*217a0*/  LDC R85, c[0x0][0x230] ;  /* 0x00008c00ff557b82 */ /* 0x000e640000000800 */
[----:B------:R2:W-:Y:S01]  /*217b0*/  LDGSTS.E [R15+0xc008], desc[UR60][R16.64], !P0 ;  /* 0x0c008000100f7fae */ /* 0x0005e2000c12187c */
[----:B------:R-:W-:Y:S01]  /*217c0*/  ISETP.GE.U32.AND P0, PT, R0, 0x7fffff3c, PT ;  /* 0x7fffff3c0000780c */ /* 0x000fe20003f06070 */
[----:B------:R-:W-:-:S02]  /*217d0*/  IMAD R0, R5, 0x27, RZ ;  /* 0x0000002705007824 */ /* 0x000fc400078e02ff */
[----:B------:R3:W-:Y:S02]  /*217e0*/  STL.64 [R1+0x830], R22 ;  /* 0x0008301601007387 */ /* 0x0007e40000100a00 */
[----:B------:R-:W1:Y:S01]  /*217f0*/  LDC R5, c[0x0][0x238] ;  /* 0x00008e00ff057b82 */ /* 0x000e620000000800 */
[----:B------:R-:W-:Y:S01]  /*21800*/  IMAD R2, R10, 0x44, RZ ;  /* 0x000000440a027824 */ /* 0x000fe200078e02ff */
[----:B------:R2:W-:Y:S01]  /*21810*/  STL.64 [R1+0x838], R20 ;  /* 0x0008381401007387 */ /* 0x0005e20000100a00 */
[----:B---3--:R-:W-:-:S05]  /*21820*/  IMAD.WIDE R22, R0, 0x4, R242 ;  /* 0x0000000400167825 */ /* 0x008fca00078e02f2 */
[----:B------:R-:W3:Y:S01]  /*21830*/  LDC R10, c[0x0][0x238] ;  /* 0x00008e00ff0a7b82 */ /* 0x000ee20000000800 */
[----:B--2---:R-:W-:Y:S01]  /*21840*/  IMAD.WIDE R20, R0, 0x4, R240 ;  /* 0x0000000400147825 */ /* 0x004fe200078e02f0 */
[----:B------:R2:W-:Y:S03]  /*21850*/  STL.64 [R1+0x840], R18 ;  /* 0x0008401201007387 */ /* 0x0005e60000100a00 */
[----:B------:R-:W-:Y:S01]  /*21860*/  VIADD R0, R86, 0xfffffff6 ;  /* 0xfffffff656007836 */ /* 0x000fe20000000000 */
[----:B------:R-:W-:Y:S02]  /*21870*/  LDGSTS.E [R15+0x800c], desc[UR60][R22.64], !P2 ;  /* 0x0800c000160f7fae */ /* 0x000fe4000d12187c */
[----:B------:R-:W3:Y:S02]  /*21880*/  LDC R86, c[0x0][0x238] ;  /* 0x00008e00ff567b82 */ /* 0x000ee40000000800 */
[----:B------:R4:W-:Y:S01]  /*21890*/  STL.64 [R1+0x848], R16 ;  /* 0x0008481001007387 */ /* 0x0009e20000100a00 */
[----:B--2---:R-:W-:-:S03]  /*218a0*/  IMAD.WIDE R18, R2, 0x4, R242 ;  /* 0x0000000402127825 */ /* 0x004fc600078e02f2 */
[----:B------:R-:W-:Y:S01]  /*218b0*/  LDGSTS.E [R15+0xc00c], desc[UR60][R20.64], !P2 ;  /* 0x0c00c000140f7fae */ /* 0x000fe2000d12187c */
[----:B------:R-:W-:Y:S01]  /*218c0*/  ISETP.GE.U32.AND P2, PT, R0, 0x7fffff77, PT ;  /* 0x7fffff770000780c */ /* 0x000fe20003f46070 */
[----:B------:R-:W-:Y:S02]  /*218d0*/  IMAD R0, R98, 0x45, RZ ;  /* 0x0000004562007824 */ /* 0x000fe400078e02ff */
[----:B------:R-:W-:Y:S01]  /*218e0*/  STL.64 [R1+0x850], R22 ;  /* 0x0008501601007387 */ /* 0x000fe20000100a00 */
[----:B------:R-:W2:Y:S01]  /*218f0*/  LDC R98, c[0x0][0x238] ;  /* 0x00008e00ff627b82 */ /* 0x000ea20000000800 */
[----:B----4-:R-:W-:Y:S02]  /*21900*/  IMAD.WIDE R16, R2, 0x4, R240 ;  /* 0x0000000402107825 */ /* 0x010fe400078e02f0 */
[----:B------:R-:W-:Y:S02]  /*21910*/  STL.64 [R1+0x858], R20 ;  /* 0x0008581401007387 */ /* 0x000fe40000100a00 */
[----:B------:R-:W-:-:S02]  /*21920*/  VIADD R2, R97, 0xffffffb9 ;  /* 0xffffffb961027836 */ /* 0x000fc40000000000 */
[----:B------:R4:W-:Y:S01]  /*21930*/  STL.64 [R1+0x860], R18 ;  /* 0x0008601201007387 */ /* 0x0009e20000100a00 */
[----:B------:R-:W2:Y:S03]  /*21940*/  LDC R97, c[0x0][0x230] ;  /* 0x00008c00ff617b82 */ /* 0x000ea60000000800 */
[----:B------:R4:W-:Y:S04]  /*21950*/  LDGSTS.E [R15+0x10000], desc[UR60][R18.64], !P0 ;  /* 0x10000000120f7fae */ /* 0x0009e8000c12187c */
[----:B------:R1:W-:Y:S04]  /*21960*/  STL.64 [R1+0x868], R16 ;  /* 0x0008681001007387 */ /* 0x0003e80000100a00 */
[----:B------:R1:W-:Y:S01]  /*21970*/  LDGSTS.E [R15+0x14000], desc[UR60][R16.64], !P0 ;  /* 0x14000000100f7fae */ /* 0x0003e2000c12187c */
[----:B----4-:R-:W-:Y:S01]  /*21980*/  IMAD.WIDE R18, R0, 0x4, R242 ;  /* 0x0000000400127825 */ /* 0x010fe200078e02f2 */
[----:B------:R-:W-:-:S04]  /*21990*/  ISETP.GE.U32.AND P0, PT, R2, 0x7fffff3a, PT ;  /* 0x7fffff3a0200780c */ /* 0x000fc80003f06070 */
[----:B------:R4:W-:Y:S01]  /*219a0*/  LDGSTS.E [R15+0x10004], desc[UR60][R18.64], !P6 ;  /* 0x10004000120f7fae */ /* 0x0009e2000f12187c */
[----:B-1----:R-:W-:Y:S01]  /*219b0*/  IMAD.WIDE R16, R0, 0x4, R240 ;  /* 0x0000000400107825 */ /* 0x002fe200078e02f0 */
[----:B------:R-:W-:Y:S02]  /*219c0*/  IADD3 R0, R8, -0x48, RZ ;  /* 0xffffffb808007810 */ /* 0x000fe40007ffe0ff */
[----:B------:R-:W1:Y:S02]  /*219d0*/  LDC R8, c[0x0][0x238] ;  /* 0x00008e00ff087b82 */ /* 0x000e640000000800 */
[----:B------:R3:W-:Y:S01]  /*219e0*/  LDGSTS.E [R15+0x14004], desc[UR60][R16.64], !P6 ;  /* 0x14004000100f7fae */ /* 0x0007e2000f12187c */
[----:B------:R-:W-:Y:S01]  /*219f0*/  ISETP.GE.U32.AND P6, PT, R0, 0x7fffff39, PT ;  /* 0x7fffff390000780c */ /* 0x000fe20003fc6070 */
[----:B------:R-:W-:Y:S02]  /*21a00*/  IMAD R0, R3, 0x46, RZ ;  /* 0x0000004603007824 */ /* 0x000fe400078e02ff */
[----:B------:R-:W-:Y:S01]  /*21a10*/  IMAD R2, R5, 0x47, RZ ;  /* 0x0000004705027824 */ /* 0x000fe200078e02ff */
[----:B------:R4:W-:Y:S01]  /*21a20*/  STL.64 [R1+0x870], R18 ;  /* 0x0008701201007387 */ /* 0x0009e20000100a00 */
[C---:B------:R-:W-:Y:S01]  /*21a30*/  IMAD.WIDE R22, R0.reuse, 0x4, R242 ;  /* 0x0000000400167825 */ /* 0x040fe200078e02f2 */
[----:B------:R-:W2:Y:S02]  /*21a40*/  LDC R5, c[0x0][0x238] ;  /* 0x00008e00ff057b82 */ /* 0x000ea40000000800 */
[----:B------:R3:W-:Y:S01]  /*21a50*/  STL.64 [R1+0x878], R16 ;  /* 0x0008781001007387 */ /* 0x0007e20000100a00 */
[----:B------:R-:W-:-:S03]  /*21a60*/  IMAD.WIDE R20, R0, 0x4, R240 ;  /* 0x0000000400147825 */ /* 0x000fc600078e02f0 */
[----:B------:R1:W-:Y:S01]  /*21a70*/  LDGSTS.E [R15+0x10008], desc[UR60][R22.64], !P0 ;  /* 0x10008000160f7fae */ /* 0x0003e2000c12187c */
[----:B------:R-:W-:Y:S02]  /*21a80*/  VIADD R3, R82, 0xffffff9a ;  /* 0xffffff9a52037836 */ /* 0x000fe40000000000 */
[C---:B----4-:R-:W-:Y:S01]  /*21a90*/  IMAD.WIDE R18, R2.reuse, 0x4, R242 ;  /* 0x0000000402127825 */ /* 0x050fe200078e02f2 */
[----:B------:R4:W-:Y:S01]  /*21aa0*/  LDGSTS.E [R15+0x14008], desc[UR60][R20.64], !P0 ;  /* 0x14008000140f7fae */ /* 0x0009e2000c12187c */
[----:B------:R-:W2:Y:S02]  /*21ab0*/  LDC R82, c[0x0][0x230] ;  /* 0x00008c00ff527b82 */ /* 0x000ea40000000800 */
[----:B---3--:R-:W-:Y:S01]  /*21ac0*/  IMAD.WIDE R16, R2, 0x4, R240 ;  /* 0x0000000402107825 */ /* 0x008fe200078e02f0 */
[----:B------:R3:W-:Y:S03]  /*21ad0*/  LDGSTS.E [R15+0x1000c], desc[UR60][R18.64], !P6 ;  /* 0x1000c000120f7fae */ /* 0x0007e6000f12187c */
[----:B------:R-:W-:Y:S01]  /*21ae0*/  VIADD R0, R100, 0xffffff9b ;  /* 0xffffff9b64007836 */ /* 0x000fe20000000000 */
[----:B------:R3:W-:Y:S01]  /*21af0*/  LDGSTS.E [R15+0x1400c], desc[UR60][R16.64], !P6 ;  /* 0x1400c000100f7fae */ /* 0x0007e2000f12187c */
[----:B------:R-:W-:-:S03]  /*21b00*/  ISETP.GE.U32.AND P6, PT, R3, 0x7fffff1b, PT ;  /* 0x7fffff1b0300780c */ /* 0x000fc60003fc6070 */
[----:B------:R4:W-:Y:S01]  /*21b10*/  STL.64 [R1+0x880], R22 ;  /* 0x0008801601007387 */ /* 0x0009e20000100a00 */
[----:B------:R-:W-:Y:S01]  /*21b20*/  ISETP.GE.U32.AND P0, PT, R0, 0x7fffff1c, PT ;  /* 0x7fffff1c0000780c */ /* 0x000fe20003f06070 */
[----:B------:R-:W2:Y:S01]  /*21b30*/  LDC R3, c[0x0][0x230] ;  /* 0x00008c00ff037b82 */ /* 0x000ea20000000800 */
[----:B------:R-:W-:Y:S01]  /*21b40*/  IMAD R0, R10, 0x64, RZ ;  /* 0x000000640a007824 */ /* 0x000fe200078e02ff */
[----:B------:R3:W-:Y:S01]  /*21b50*/  STL.64 [R1+0x888], R20 ;  /* 0x0008881401007387 */ /* 0x0007e20000100a00 */
[----:B-1----:R-:W-:-:S05]  /*21b60*/  IMAD R2, R8, 0x65, RZ ;  /* 0x0000006508027824 */ /* 0x002fca00078e02ff */
[----:B------:R-:W1:Y:S01]  /*21b70*/  LDC R10, c[0x0][0x238] ;  /* 0x00008e00ff0a7b82 */ /* 0x000e620000000800 */
[----:B----4-:R-:W-:-:S04]  /*21b80*/  IMAD.WIDE R22, R0, 0x4, R242 ;  /* 0x0000000400167825 */ /* 0x010fc800078e02f2 */
[----:B---3--:R-:W-:Y:S01]  /*21b90*/  IMAD.WIDE R20, R0, 0x4, R240 ;  /* 0x0000000400147825 */ /* 0x008fe200078e02f0 */
[----:B------:R-:W-:Y:S01]  /*21ba0*/  IADD3 R0, R85, -0x67, RZ ;  /* 0xffffff9955007810 */ /* 0x000fe20007ffe0ff */
[----:B------:R-:W-:Y:S01]  /*21bb0*/  LDGSTS.E [R15+0x18000], desc[UR60][R22.64], !P0 ;  /* 0x18000000160f7fae */ /* 0x000fe2000c12187c */
[----:B------:R-:W3:Y:S03]  /*21bc0*/  LDC R8, c[0x0][0x230] ;  /* 0x00008c00ff087b82 */ /* 0x000ee60000000800 */
[----:B------:R-:W-:Y:S01]  /*21bd0*/  LDGSTS.E [R15+0x1c000], desc[UR60][R20.64], !P0 ;  /* 0x1c000000140f7fae */ /* 0x000fe2000c12187c */
[----:B------:R-:W-:-:S03]  /*21be0*/  ISETP.GE.U32.AND P0, PT, R0, 0x7fffff1a, PT ;  /* 0x7fffff1a0000780c */ /* 0x000fc60003f06070 */
[----:B------:R4:W-:Y:S01]  /*21bf0*/  STL.64 [R1+0x890], R18 ;  /* 0x0008901201007387 */ /* 0x0009e20000100a00 */
[----:B------:R-:W3:Y:S01]  /*21c00*/  LDC R85, c[0x0][0x238] ;  /* 0x00008e00ff557b82 */ /* 0x000ee20000000800 */
[----:B------:R-:W-:Y:S02]  /*21c10*/  IMAD R0, R86, 0x66, RZ ;  /* 0x0000006656007824 */ /* 0x000fe400078e02ff */
[----:B------:R2:W-:Y:S04]  /*21c20*/  STL.64 [R1+0x898], R16 ;  /* 0x0008981001007387 */ /* 0x0005e80000100a00 */
[----:B------:R-:W-:Y:S01]  /*21c30*/  STL.64 [R1+0x8a0], R22 ;  /* 0x0008a01601007387 */ /* 0x000fe20000100a00 */
[----:B------:R-:W3:Y:S01]  /*21c40*/  LDC R86, c[0x0][0x238] ;  /* 0x00008e00ff567b82 */ /* 0x000ee20000000800 */
[----:B----4-:R-:W-:-:S02]  /*21c50*/  IMAD.WIDE R18, R2, 0x4, R242 ;  /* 0x0000000402127825 */ /* 0x010fc400078e02f2 */
[----:B------:R-:W-:Y:S02]  /*21c60*/  STL.64 [R1+0x8a8], R20 ;  /* 0x0008a81401007387 */ /* 0x000fe40000100a00 */
[----:B--2---:R-:W-:Y:S02]  /*21c70*/  IMAD.WIDE R16, R2, 0x4, R240 ;  /* 0x0000000402107825 */ /* 0x004fe400078e02f0 */
[----:B------:R2:W-:Y:S01]  /*21c80*/  STL.64 [R1+0x8b0], R18 ;  /* 0x0008b01201007387 */ /* 0x0005e20000100a00 */
[----:B------:R-:W4:Y:S01]  /*21c90*/  LDC R100, c[0x0][0x240] ;  /* 0x00009000ff647b82 */ /* 0x000f220000000800 */
[----:B------:R-:W-:Y:S02]  /*21ca0*/  VIADD R2, R97, 0xffffff98 ;  /* 0xffffff9861027836 */ /* 0x000fe40000000000 */
[----:B------:R2:W-:Y:S04]  /*21cb0*/  LDGSTS.E [R15+0x18004], desc[UR60][R18.64], !P6 ;  /* 0x18004000120f7fae */ /* 0x0005e8000f12187c */
[----:B------:R1:W-:Y:S01]  /*21cc0*/  STL.64 [R1+0x8b8], R16 ;  /* 0x0008b81001007387 */ /* 0x0003e20000100a00 */
[----:B------:R-:W4:Y:S03]  /*21cd0*/  LDC R97, c[0x0][0x230] ;  /* 0x00008c00ff617b82 */ /* 0x000f260000000800 */
[----:B------:R1:W-:Y:S01]  /*21ce0*/  LDGSTS.E [R15+0x1c004], desc[UR60][R16.64], !P6 ;  /* 0x1c004000100f7fae */ /* 0x0003e2000f12187c */
[----:B--2---:R-:W-:Y:S01]  /*21cf0*/  IMAD.WIDE R18, R0, 0x4, R242 ;  /* 0x0000000400127825 */ /* 0x004fe200078e02f2 */
[----:B------:R-:W-:-:S04]  /*21d00*/  ISETP.GE.U32.AND P6, PT, R2, 0x7fffff19, PT ;  /* 0x7fffff190200780c */ /* 0x000fc80003fc6070 */
[----:B------:R2:W-:Y:S01]  /*21d10*/  LDGSTS.E [R15+0x18008], desc[UR60][R18.64], !P0 ;  /* 0x18008000120f7fae */ /* 0x0005e2000c12187c */
[----:B-1----:R-:W-:-:S04]  /*21d20*/  IMAD.WIDE R16, R0, 0x4, R240 ;  /* 0x0000000400107825 */ /* 0x002fc800078e02f0 */
[----:B------:R-:W-:Y:S01]  /*21d30*/  VIADD R0, R3, 0xfffffff7 ;  /* 0xfffffff703007836 */ /* 0x000fe20000000000 */
[----:B------:R1:W-:Y:S01]  /*21d40*/  LDGSTS.E [R15+0x1c008], desc[UR60][R16.64], !P0 ;  /* 0x1c008000100f7fae */ /* 0x0003e2000c12187c */
[----:B------:R-:W-:-:S03]  /*21d50*/  SHF.L.U32 R2, R10, 0x3, RZ ;  /* 0x000000030a027819 */ /* 0x000fc600000006ff */
[----:B------:R-:W-:Y:S01]  /*21d60*/  ISETP.GE.U32.AND P0, PT, R0, 0x7fffff78, PT ;  /* 0x7fffff780000780c */ /* 0x000fe20003f06070 */
[----:B------:R-:W-:Y:S01]  /*21d70*/  IMAD R0, R5, 0x67, RZ ;  /* 0x0000006705007824 */ /* 0x000fe200078e02ff */
[----:B------:R-:W-:Y:S01]  /*21d80*/  LOP3.LUT R10, R14, 0x20, RZ, 0x3c, !PT ;  /* 0x000000200e0a7812 */ /* 0x000fe200078e3cff */
[----:B------:R2:W-:Y:S02]  /*21d90*/  STL.64 [R1+0x8c0], R18 ;  /* 0x0008c01201007387 */ /* 0x0005e40000100a00 */
[----:B------:R-:W-:Y:S01]  /*21da0*/  IMAD.WIDE R22, R0, 0x4, R242 ;  /* 0x0000000400167825 */ /* 0x000fe200078e02f2 */
[----:B------:R-:W-:Y:S01]  /*21db0*/  IADD3 R10, R12, 0x100000, R10 ;  /* 0x001000000c0a7810 */ /* 0x000fe20007ffe00a */
[----:B------:R1:W-:Y:S02]  /*21dc0*/  STL.64 [R1+0x8c8], R16 ;  /* 0x0008c81001007387 */ /* 0x0003e40000100a00 */
[----:B------:R-:W-:Y:S02]  /*21dd0*/  IMAD.WIDE R20, R0, 0x4, R240 ;  /* 0x0000000400147825 */ /* 0x000fe400078e02f0 */
[----:B------:R4:W-:Y:S02]  /*21de0*/  LDGSTS.E [R15+0x1800c], desc[UR60][R22.64], !P6 ;  /* 0x1800c000160f7fae */ /* 0x0009e4000f12187c */
[----:B------:R-:W-:-:S02]  /*21df0*/  VIADD R3, R82, 0xfffffff5 ;  /* 0xfffffff552037836 */ /* 0x000fc40000000000 */
[C---:B--2---:R-:W-:Y:S01]  /*21e00*/  IMAD.WIDE R18, R2.reuse, 0x4, R242 ;  /* 0x0000000402127825 */ /* 0x044fe200078e02f2 */
[----:B------:R2:W-:Y:S03]  /*21e10*/  LDGSTS.E [R15+0x1c00c], desc[UR60][R20.64], !P6 ;  /* 0x1c00c000140f7fae */ /* 0x0005e6000f12187c */
[----:B-1----:R-:W-:Y:S01]  /*21e20*/  IMAD.WIDE R16, R2, 0x4, R240 ;  /* 0x0000000402107825 */ /* 0x002fe200078e02f0 */
[----:B------:R-:W-:Y:S01]  /*21e30*/  ISETP.GE.U32.AND P6, PT, R3, 0x7fffff76, PT ;  /* 0x7fffff760300780c */ /* 0x000fe20003fc6070 */
[----:B------:R4:W-:Y:S02]  /*21e40*/  STL.64 [R1+0x8d0], R22 ;  /* 0x0008d01601007387 */ /* 0x0009e40000100a00 */
[----:B---3--:R-:W-:Y:S02]  /*21e50*/  VIADD R2, R8, 0xfffffff4 ;  /* 0xfffffff408027836 */ /* 0x008fe40000000000 */
[----:B------:R-:W-:Y:S01]  /*21e60*/  IMAD R0, R85, 0x9, RZ ;  /* 0x0000000955007824 */ /* 0x000fe200078e02ff */
[----:B------:R1:W-:Y:S04]  /*21e70*/  LDGSTS.E [R10], desc[UR60][R18.64], !P0 ;  /* 0x00000000120a7fae */ /* 0x0003e8000c12187c */
[----:B------:R2:W-:Y:S01]  /*21e80*/  STL.64 [R1+0x8d8], R20 ;  /* 0x0008d81401007387 */ /* 0x0005e20000100a00 */
[----:B----4-:R-:W-:-:S03]  /*21e90*/  IMAD.WIDE R22, R0, 0x4, R242 ;  /* 0x0000000400167825 */ /* 0x010fc600078e02f2 */
[----:B------:R3:W-:Y:S01]  /*21ea0*/  LDGSTS.E [R10+0x4000], desc[UR60][R16.64], !P0 ;  /* 0x04000000100a7fae */ /* 0x0007e2000c12187c */
[----:B------:R-:W-:Y:S01]  /*21eb0*/  ISETP.GE.U32.AND P0, PT, R2, 0x7fffff75, PT ;  /* 0x7fffff750200780c */ /* 0x000fe20003f06070 */
[----:B------:R-:W-:Y:S02]  /*21ec0*/  IMAD R2, R86, 0xa, RZ ;  /* 0x0000000a56027824 */ /* 0x000fe400078e02ff */
[----:B------:R1:W-:Y:S01]  /*21ed0*/  STL.64 [R1+0x8e0], R18 ;  /* 0x0008e01201007387 */ /* 0x0003e20000100a00 */
[----:B--2---:R-:W-:Y:S01]  /*21ee0*/  IMAD.WIDE R20, R0, 0x4, R240 ;  /* 0x0000000400147825 */ /* 0x004fe200078e02f0 */
[----:B------:R-:W-:Y:S02]  /*21ef0*/  IADD3 R0, R97, -0x29, RZ ;  /* 0xffffffd761007810 */ /* 0x000fe40007ffe0ff */
[----:B------:R-:W-:Y:S01]  /*21f00*/  STL [R1+0x2ed8], R15 ;  /* 0x002ed80f01007387 */ /* 0x000fe20000100800 */
[----:B------:R-:W-:-:S03]  /*21f10*/  IADD3 R3, R102, -0xd, RZ ;  /* 0xfffffff366037810 */ /* 0x000fc60007ffe0ff */
[----:B------:R2:W-:Y:S01]  /*21f20*/  LDGSTS.E [R10+0x4], desc[UR60][R22.64], !P2 ;  /* 0x00004000160a7fae */ /* 0x0005e2000d12187c */
[----:B------:R-:W-:Y:S01]  /*21f30*/  LOP3.LUT R8, R14, 0x30, RZ, 0x3c, !PT ;  /* 0x000000300e087812 */ /* 0x000fe200078e3cff */
[----:B-1----:R-:W-:Y:S01]  /*21f40*/  IMAD.WIDE R18, R2, 0x4, R242 ;  /* 0x0000000402127825 */ /* 0x002fe200078e02f2 */
[----:B------:R-:W-:Y:S01]  /*21f50*/  LOP3.LUT R5, R14, 0x40, RZ, 0x3c, !PT ;  /* 0x000000400e057812 */ /* 0x000fe200078e3cff */
[----:B------:R3:W-:Y:S02]  /*21f60*/  STL.64 [R1+0x8e8], R16 ;  /* 0x0008e81001007387 */ /* 0x0007e40000100a00 */
[C---:B------:R-:W-:Y:S01]  /*21f70*/  VIADD R82, R102.reuse, 0xffffffe9 ;  /* 0xffffffe966527836 */ /* 0x040fe20000000000 */
[----:B------:R-:W-:Y:S01]  /*21f80*/  IADD3 R85, R102, -0x1b, RZ ;  /* 0xffffffe566557810 */ /* 0x000fe20007ffe0ff */
[----:B------:R1:W-:Y:S01]  /*21f90*/  LDGSTS.E [R10+0x4004], desc[UR60][R20.64], !P2 ;  /* 0x04004000140a7fae */ /* 0x0003e2000d12187c */
[----:B------:R-:W-:Y:S01]  /*21fa0*/  ISETP.GE.U32.AND P2, PT, R0, 0x7fffff58, PT ;  /* 0x7fffff580000780c */ /* 0x000fe20003f46070 */
[----:B------:R-:W-:Y:S01]  /*21fb0*/  IMAD R0, R98, 0xb, RZ ;  /* 0x0000000b62007824 */ /* 0x000fe200078e02ff */
[----:B------:R-:W4:Y:S01]  /*21fc0*/  LDC R97, c[0x0][0x240] ;  /* 0x00009000ff617b82 */ /* 0x000f220000000800 */
[----:B------:R2:W-:Y:S01]  /*21fd0*/  STL.64 [R1+0x8f0], R22 ;  /* 0x0008f01601007387 */ /* 0x0005e20000100a00 */
[----:B---3--:R-:W-:-:S03]  /*21fe0*/  IMAD.WIDE R16, R2, 0x4, R240 ;  /* 0x0000000402107825 */ /* 0x008fc600078e02f0 */
[----:B------:R3:W-:Y:S01]  /*21ff0*/  LDGSTS.E [R10+0x8], desc[UR60][R18.64], !P6 ;  /* 0x00008000120a7fae */ /* 0x0007e2000f12187c */
[----:B------:R-:W-:Y:S02]  /*22000*/  IADD3 R8, R12, 0x100000, R8 ;  /* 0x001000000c087810 */ /* 0x000fe40007ffe008 */
[----:B------:R-:W4:Y:S01]  /*22010*/  LDC R98, c[0x0][0x240] ;  /* 0x00009000ff627b82 */ /* 0x000f220000000800 */
[----:B------:R-:W-:Y:S01]  /*22020*/  VIADD R2, R102, 0xffffff83 ;  /* 0xffffff8366027836 */ /* 0x000fe20000000000 */
[----:B------:R1:W-:Y:S01]  /*22030*/  STL.64 [R1+0x8f8], R20 ;  /* 0x0008f81401007387 */ /* 0x0003e20000100a00 */
[----:B--2---:R-:W-:-:S03]  /*22040*/  IMAD.WIDE R22, R0, 0x4, R242 ;  /* 0x0000000400167825 */ /* 0x004fc600078e02f2 */
[----:B------:R2:W-:Y:S01]  /*22050*/  LDGSTS.E [R10+0x4008], desc[UR60][R16.64], !P6 ;  /* 0x04008000100a7fae */ /* 0x0005e2000f12187c */
[----:B------:R-:W-:Y:S01]  /*22060*/  ISETP.GE.U32.AND P6, PT, R2, 0x7fffff04, PT ;  /* 0x7fffff040200780c */ /* 0x000fe20003fc6070 */
[----:B------:R-:W-:Y:S02]  /*22070*/  IMAD R2, R252, 0x28, RZ ;  /* 0x00000028fc027824 */ /* 0x000fe400078e02ff */
[----:B------:R3:W-:Y:S01]  /*22080*/  STL.64 [R1+0x900], R18 ;  /* 0x0009001201007387 */ /* 0x0007e20000100a00 */
[----:B-1----:R-:W-:-:S03]  /*22090*/  IMAD.WIDE R20, R0, 0x4, R240 ;  /* 0x0000000400147825 */ /* 0x002fc600078e02f0 */
[----:B------:R1:W-:Y:S01]  /*220a0*/  LDGSTS.E [R10+0xc], desc[UR60][R22.64], !P0 ;  /* 0x0000c000160a7fae */ /* 0x0003e2000c12187c */
[----:B------:R-:W-:-:S03]  /*220b0*/  VIADD R0, R102, 0xffffffd5 ;  /* 0xffffffd566007836 */ /* 0x000fc60000000000 */
[----:B------:R2:W-:Y:S01]  /*220c0*/  STL.64 [R1+0x908], R16 ;  /* 0x0009081001007387 */ /* 0x0005e20000100a00 */
[----:B---3--:R-:W-:-:S03]  /*220d0*/  IMAD.WIDE R18, R2, 0x4, R242 ;  /* 0x0000000402127825 */ /* 0x008fc600078e02f2 */
[----:B------:R3:W-:Y:S01]  /*220e0*/  LDGSTS.E [R10+0x400c], desc[UR60][R20.64], !P0 ;  /* 0x0400c000140a7fae */ /* 0x0007e2000c12187c */
[----:B------:R-:W-:Y:S01]  /*220f0*/  ISETP.GE.U32.AND P0, PT, R0, 0x7fffff56, PT ;  /* 0x7fffff560000780c */ /* 0x000fe20003f06070 */
[----:B------:R-:W-:Y:S02]  /*22100*/  IMAD R0, R252, 0x29, RZ ;  /* 0x00000029fc007824 */ /* 0x000fe400078e02ff */
[----:B------:R1:W-:Y:S01]  /*22110*/  STL.64 [R1+0x910], R22 ;  /* 0x0009101601007387 */ /* 0x0003e20000100a00 */
[----:B--2---:R-:W-:Y:S01]  /*22120*/  IMAD.WIDE R16, R2, 0x4, R240 ;  /* 0x0000000402107825 */ /* 0x004fe200078e02f0 */
[----:B------:R-:W-:Y:S02]  /*22130*/  IADD3 R2, R102, -0x2c, RZ ;  /* 0xffffffd466027810 */ /* 0x000fe40007ffe0ff */
[----:B------:R2:W-:Y:S04]  /*22140*/  LDGSTS.E [R10+0x8000], desc[UR60][R18.64], !P2 ;  /* 0x08000000120a7fae */ /* 0x0005e8000d12187c */
[----:B------:R3:W-:Y:S01]  /*22150*/  STL.64 [R1+0x918], R20 ;  /* 0x0009181401007387 */ /* 0x0007e20000100a00 */
[----:B-1----:R-:W-:-:S03]  /*22160*/  IMAD.WIDE R22, R0, 0x4, R242 ;  /* 0x0000000400167825 */ /* 0x002fc600078e02f2 */
[----:B------:R1:W-:Y:S01]  /*22170*/  LDGSTS.E [R10+0xc000], desc[UR60][R16.64], !P2 ;  /* 0x0c000000100a7fae */ /* 0x0003e2000d12187c */
[----:B------:R-:W-:Y:S01]  /*22180*/  ISETP.GE.U32.AND P2, PT, R2, 0x7fffff55, PT ;  /* 0x7fffff550200780c */ /* 0x000fe20003f46070 */
[----:B------:R-:W-:Y:S02]  /*22190*/  IMAD R2, R252, 0x2a, RZ ;  /* 0x0000002afc027824 */ /* 0x000fe400078e02ff */
[----:B------:R2:W-:Y:S01]  /*221a0*/  STL.64 [R1+0x920], R18 ;  /* 0x0009201201007387 */ /* 0x0005e20000100a00 */
[----:B---3--:R-:W-:-:S03]  /*221b0*/  IMAD.WIDE R20, R0, 0x4, R240 ;  /* 0x0000000400147825 */ /* 0x008fc600078e02f0 */
[----:B------:R3:W-:Y:S01]  /*221c0*/  LDGSTS.E [R10+0x8004], desc[UR60][R22.64], !P1 ;  /* 0x08004000160a7fae */ /* 0x0007e2000c92187c */
[----:B------:R-:W-:-:S03]  /*221d0*/  VIADD R0, R102, 0xffffffb7 ;  /* 0xffffffb766007836 */ /* 0x000fc60000000000 */
        /* <DEDUP_REMOVED lines=59> */
[----:B------:R4:W-:Y:S01]  /*22590*/  LDGSTS.E [R10+0x18000], desc[UR60][R18.64], !P0 ;  /* 0x18000000120a7fae */ /* 0x0009e2000c12187c */
[----:B-1----:R-:W-:-:S04]  /*225a0*/  IMAD.WIDE R16, R2, 0x4, R240 ;  /* 0x0000000402107825 */ /* 0x002fc800078e02f0 */
[----:B------:R-:W-:Y:S01]  /*225b0*/  VIADD R2, R102, 0xfffffff2 ;  /* 0xfffffff266027836 */ /* 0x000fe20000000000 */
[----:B------:R1:W-:Y:S04]  /*225c0*/  LDGSTS.E [R10+0x1c000], desc[UR60][R16.64], !P0 ;  /* 0x1c000000100a7fae */ /* 0x0003e8000c12187c */
[----:B------:R-:W-:Y:S01]  /*225d0*/  ISETP.GE.U32.AND P0, PT, R2, 0x7fffff73, PT ;  /* 0x7fffff730200780c */ /* 0x000fe20003f06070 */
[----:B------:R3:W-:Y:S01]  /*225e0*/  STL.64 [R1+0x990], R22 ;  /* 0x0009901601007387 */ /* 0x0007e20000100a00 */
[----:B------:R-:W-:-:S03]  /*225f0*/  IMAD R2, R252, 0x6a, RZ ;  /* 0x0000006afc027824 */ /* 0x000fc600078e02ff */
[----:B------:R2:W-:Y:S04]  /*22600*/  STL.64 [R1+0x998], R20 ;  /* 0x0009981401007387 */ /* 0x0005e80000100a00 */
[----:B------:R4:W-:Y:S01]  /*22610*/  STL.64 [R1+0x9a0], R18 ;  /* 0x0009a01201007387 */ /* 0x0009e20000100a00 */
[----:B---3--:R-:W-:-:S03]  /*22620*/  IMAD.WIDE R22, R0, 0x4, R242 ;  /* 0x0000000400167825 */ /* 0x008fc600078e02f2 */
[----:B------:R1:W-:Y:S01]  /*22630*/  STL.64 [R1+0x9a8], R16 ;  /* 0x0009a81001007387 */ /* 0x0003e20000100a00 */
[----:B--2---:R-:W-:-:S03]  /*22640*/  IMAD.WIDE R20, R0, 0x4, R240 ;  /* 0x0000000400147825 */ /* 0x004fc600078e02f0 */
[----:B------:R2:W-:Y:S01]  /*22650*/  LDGSTS.E [R10+0x18004], desc[UR60][R22.64], !P1 ;  /* 0x18004000160a7fae */ /* 0x0005e2000c92187c */
[----:B------:R-:W-:-:S03]  /*22660*/  VIADD R0, R102, 0xffffff94 ;  /* 0xffffff9466007836 */ /* 0x000fc60000000000 */
[----:B------:R3:W-:Y:S01]  /*22670*/  LDGSTS.E [R10+0x1c004], desc[UR60][R20.64], !P1 ;  /* 0x1c004000140a7fae */ /* 0x0007e2000c92187c */
[----:B----4-:R-:W-:-:S04]  /*22680*/  IMAD.WIDE R18, R2, 0x4, R242 ;  /* 0x0000000402127825 */ /* 0x010fc800078e02f2 */
[----:B-1----:R-:W-:Y:S01]  /*22690*/  IMAD.WIDE R16, R2, 0x4, R240 ;  /* 0x0000000402107825 */ /* 0x002fe200078e02f0 */
[----:B------:R-:W-:Y:S01]  /*226a0*/  ISETP.GE.U32.AND P1, PT, R0, 0x7fffff15, PT ;  /* 0x7fffff150000780c */ /* 0x000fe20003f26070 */
[----:B------:R1:W-:Y:S02]  /*226b0*/  LDGSTS.E [R10+0x18008], desc[UR60][R18.64], !P2 ;  /* 0x18008000120a7fae */ /* 0x0003e4000d12187c */
[C---:B------:R-:W-:Y:S02]  /*226c0*/  IMAD R0, R252.reuse, 0x6b, RZ ;  /* 0x0000006bfc007824 */ /* 0x040fe400078e02ff */
[----:B------:R4:W-:Y:S01]  /*226d0*/  LDGSTS.E [R10+0x1c008], desc[UR60][R16.64], !P2 ;  /* 0x1c008000100a7fae */ /* 0x0009e2000d12187c */
[----:B------:R-:W-:Y:S01]  /*226e0*/  ISETP.GE.U32.AND P2, PT, R3, 0x7fffff74, PT ;  /* 0x7fffff740300780c */ /* 0x000fe20003f46070 */
[----:B------:R-:W-:Y:S02]  /*226f0*/  IMAD R2, R252, 0xc, RZ ;  /* 0x0000000cfc027824 */ /* 0x000fe400078e02ff */
[----:B------:R2:W-:Y:S01]  /*22700*/  STL.64 [R1+0x9b0], R22 ;  /* 0x0009b01601007387 */ /* 0x0005e20000100a00 */
[----:B------:R-:W-:-:S03]  /*22710*/  VIADD R3, R102, 0xfffffff1 ;  /* 0xfffffff166037836 */ /* 0x000fc60000000000 */
[----:B------:R3:W-:Y:S04]  /*22720*/  STL.64 [R1+0x9b8], R20 ;  /* 0x0009b81401007387 */ /* 0x0007e80000100a00 */
[----:B------:R1:W-:Y:S01]  /*22730*/  STL.64 [R1+0x9c0], R18 ;  /* 0x0009c01201007387 */ /* 0x0003e20000100a00 */
[----:B--2---:R-:W-:-:S03]  /*22740*/  IMAD.WIDE R22, R0, 0x4, R242 ;  /* 0x0000000400167825 */ /* 0x004fc600078e02f2 */
[----:B------:R4:W-:Y:S01]  /*22750*/  STL.64 [R1+0x9c8], R16 ;  /* 0x0009c81001007387 */ /* 0x0009e20000100a00 */
[----:B---3--:R-:W-:-:S03]  /*22760*/  IMAD.WIDE R20, R0, 0x4, R240 ;  /* 0x0000000400147825 */ /* 0x008fc600078e02f0 */
[----:B------:R2:W-:Y:S01]  /*22770*/  LDGSTS.E [R10+0x1800c], desc[UR60][R22.64], !P1 ;  /* 0x1800c000160a7fae */ /* 0x0005e2000c92187c */
[----:B-1----:R-:W-:-:S03]  /*22780*/  IMAD.WIDE R18, R2, 0x4, R242 ;  /* 0x0000000402127825 */ /* 0x002fc600078e02f2 */
[----:B------:R1:W-:Y:S01]  /*22790*/  LDGSTS.E [R10+0x1c00c], desc[UR60][R20.64], !P1 ;  /* 0x1c00c000140a7fae */ /* 0x0003e2000c92187c */
[----:B------:R-:W-:Y:S01]  /*227a0*/  ISETP.GE.U32.AND P1, PT, R3, 0x7fffff72, PT ;  /* 0x7fffff720300780c */ /* 0x000fe20003f26070 */
[----:B------:R-:W-:Y:S02]  /*227b0*/  IMAD R0, R252, 0xd, RZ ;  /* 0x0000000dfc007824 */ /* 0x000fe400078e02ff */
[----:B----4-:R-:W-:Y:S01]  /*227c0*/  IMAD.WIDE R16, R2, 0x4, R240 ;  /* 0x0000000402107825 */ /* 0x010fe200078e02f0 */
[----:B------:R-:W-:Y:S01]  /*227d0*/  IADD3 R2, R102, -0x10, RZ ;  /* 0xfffffff066027810 */ /* 0x000fe20007ffe0ff */
[----:B------:R2:W-:Y:S04]  /*227e0*/  STL.64 [R1+0x9d0], R22 ;  /* 0x0009d01601007387 */ /* 0x0005e80000100a00 */
[----:B------:R3:W-:Y:S04]  /*227f0*/  LDGSTS.E [R8], desc[UR60][R18.64], !P2 ;  /* 0x0000000012087fae */ /* 0x0007e8000d12187c */
[----:B------:R1:W-:Y:S04]  /*22800*/  STL.64 [R1+0x9d8], R20 ;  /* 0x0009d81401007387 */ /* 0x0003e80000100a00 */
[----:B------:R4:W-:Y:S01]  /*22810*/  LDGSTS.E [R8+0x4000], desc[UR60][R16.64], !P2 ;  /* 0x0400000010087fae */ /* 0x0009e2000d12187c */
[----:B--2---:R-:W-:Y:S01]  /*22820*/  IMAD.WIDE R22, R0, 0x4, R242 ;  /* 0x0000000400167825 */ /* 0x004fe200078e02f2 */
[----:B------:R-:W-:-:S03]  /*22830*/  ISETP.GE.U32.AND P2, PT, R2, 0x7fffff71, PT ;  /* 0x7fffff710200780c */ /* 0x000fc60003f46070 */
[----:B------:R-:W-:Y:S02]  /*22840*/  IMAD R2, R252, 0xe, RZ ;  /* 0x0000000efc027824 */ /* 0x000fe400078e02ff */
[----:B-1----:R-:W-:Y:S01]  /*22850*/  IMAD.WIDE R20, R0, 0x4, R240 ;  /* 0x0000000400147825 */ /* 0x002fe200078e02f0 */
[----:B------:R3:W-:Y:S03]  /*22860*/  STL.64 [R1+0x9e0], R18 ;  /* 0x0009e01201007387 */ /* 0x0007e60000100a00 */
[----:B------:R-:W-:Y:S01]  /*22870*/  VIADD R0, R102, 0xffffffd3 ;  /* 0xffffffd366007836 */ /* 0x000fe20000000000 */
[----:B------:R-:W-:Y:S04]  /*22880*/  STL [R1+0x2edc], R10 ;  /* 0x002edc0a01007387 */ /* 0x000fe80000100800 */
[----:B------:R1:W-:Y:S04]  /*22890*/  LDGSTS.E [R8+0x4], desc[UR60][R22.64], !P0 ;  /* 0x0000400016087fae */ /* 0x0003e8000c12187c */
[----:B------:R4:W-:Y:S01]  /*228a0*/  STL.64 [R1+0x9e8], R16 ;  /* 0x0009e81001007387 */ /* 0x0009e20000100a00 */
[----:B---3--:R-:W-:-:S03]  /*228b0*/  IMAD.WIDE R18, R2, 0x4, R242 ;  /* 0x0000000402127825 */ /* 0x008fc600078e02f2 */
[----:B------:R2:W-:Y:S01]  /*228c0*/  LDGSTS.E [R8+0x4004], desc[UR60][R20.64], !P0 ;  /* 0x0400400014087fae */ /* 0x0005e2000c12187c */
[----:B------:R-:W-:Y:S01]  /*228d0*/  ISETP.GE.U32.AND P0, PT, R0, 0x7fffff54, PT ;  /* 0x7fffff540000780c */ /* 0x000fe20003f06070 */
[----:B------:R-:W-:Y:S02]  /*228e0*/  IMAD R0, R252, 0xf, RZ ;  /* 0x0000000ffc007824 */ /* 0x000fe400078e02ff */
[----:B------:R1:W-:Y:S01]  /*228f0*/  STL.64 [R1+0x9f0], R22 ;  /* 0x0009f01601007387 */ /* 0x0003e20000100a00 */
[----:B----4-:R-:W-:-:S03]  /*22900*/  IMAD.WIDE R16, R2, 0x4, R240 ;  /* 0x0000000402107825 */ /* 0x010fc600078e02f0 */
[----:B------:R3:W-:Y:S01]  /*22910*/  LDGSTS.E [R8+0x8], desc[UR60][R18.64], !P1 ;  /* 0x0000800012087fae */ /* 0x0007e2000c92187c */
[----:B------:R-:W-:-:S03]  /*22920*/  VIADD R2, R102, 0xffffffd2 ;  /* 0xffffffd266027836 */ /* 0x000fc60000000000 */
[----:B------:R2:W-:Y:S01]  /*22930*/  STL.64 [R1+0x9f8], R20 ;  /* 0x0009f81401007387 */ /* 0x0005e20000100a00 */
[----:B-1----:R-:W-:-:S03]  /*22940*/  IMAD.WIDE R22, R0, 0x4, R242 ;  /* 0x0000000400167825 */ /* 0x002fc600078e02f2 */
        /* <DEDUP_REMOVED lines=8> */
[----:B---3--:R-:W-:-:S03]  /*229d0*/  IMAD.WIDE R18, R2, 0x4, R242 ;  /* 0x0000000402127825 */ /* 0x008fc600078e02f2 */
        /* <DEDUP_REMOVED lines=75> */
[----:B------:R4:W-:Y:S01]  /*22e90*/  LDGSTS.E [R8+0x18000], desc[UR60][R18.64], !P2 ;  /* 0x1800000012087fae */ /* 0x0009e2000d12187c */
[----:B--2---:R-:W-:Y:S01]  /*22ea0*/  IMAD.WIDE R16, R2, 0x4, R240 ;  /* 0x0000000402107825 */ /* 0x004fe200078e02f0 */
[----:B------:R-:W-:Y:S02]  /*22eb0*/  IADD3 R2, R102, -0x12, RZ ;  /* 0xffffffee66027810 */ /* 0x000fe40007ffe0ff */
[----:B------:R3:W-:Y:S04]  /*22ec0*/  STL.64 [R1+0xa90], R22 ;  /* 0x000a901601007387 */ /* 0x0007e80000100a00 */
[----:B------:R2:W-:Y:S01]  /*22ed0*/  LDGSTS.E [R8+0x1c000], desc[UR60][R16.64], !P2 ;  /* 0x1c00000010087fae */ /* 0x0005e2000d12187c */
[----:B------:R-:W-:Y:S01]  /*22ee0*/  ISETP.GE.U32.AND P2, PT, R2, 0x7fffff6f, PT ;  /* 0x7fffff6f0200780c */ /* 0x000fe20003f46070 */
[----:B------:R-:W-:-:S02]  /*22ef0*/  IMAD R2, R252, 0x6e, RZ ;  /* 0x0000006efc027824 */ /* 0x000fc400078e02ff */
[----:B------:R1:W-:Y:S01]  /*22f00*/  STL.64 [R1+0xa98], R20 ;  /* 0x000a981401007387 */ /* 0x0003e20000100a00 */
[----:B---3--:R-:W-:-:S03]  /*22f10*/  IMAD.WIDE R22, R0, 0x4, R242 ;  /* 0x0000000400167825 */ /* 0x008fc600078e02f2 */
[----:B------:R4:W-:Y:S04]  /*22f20*/  STL.64 [R1+0xaa0], R18 ;  /* 0x000aa01201007387 */ /* 0x0009e80000100a00 */
[----:B------:R2:W-:Y:S01]  /*22f30*/  STL.64 [R1+0xaa8], R16 ;  /* 0x000aa81001007387 */ /* 0x0005e20000100a00 */
[----:B-1----:R-:W-:-:S03]  /*22f40*/  IMAD.WIDE R20, R0, 0x4, R240 ;  /* 0x0000000400147825 */ /* 0x002fc600078e02f0 */
[----:B------:R1:W-:Y:S01]  /*22f50*/  LDGSTS.E [R8+0x18004], desc[UR60][R22.64], !P1 ;  /* 0x1800400016087fae */ /* 0x0003e2000c92187c */
[----:B------:R-:W-:-:S03]  /*22f60*/  VIADD R0, R102, 0xffffff90 ;  /* 0xffffff9066007836 */ /* 0x000fc60000000000 */
[----:B------:R3:W-:Y:S01]  /*22f70*/  LDGSTS.E [R8+0x1c004], desc[UR60][R20.64], !P1 ;  /* 0x1c00400014087fae */ /* 0x0007e2000c92187c */
[----:B----4-:R-:W-:-:S04]  /*22f80*/  IMAD.WIDE R18, R2, 0x4, R242 ;  /* 0x0000000402127825 */ /* 0x010fc800078e02f2 */
[----:B--2---:R-:W-:Y:S01]  /*22f90*/  IMAD.WIDE R16, R2, 0x4, R240 ;  /* 0x0000000402107825 */ /* 0x004fe200078e02f0 */
[----:B------:R-:W-:Y:S01]  /*22fa0*/  ISETP.GE.U32.AND P1, PT, R0, 0x7fffff11, PT ;  /* 0x7fffff110000780c */ /* 0x000fe20003f26070 */
[----:B------:R2:W-:Y:S02]  /*22fb0*/  LDGSTS.E [R8+0x18008], desc[UR60][R18.64], !P0 ;  /* 0x1800800012087fae */ /* 0x0005e4000c12187c */
[----:B------:R-:W-:Y:S02]  /*22fc0*/  VIADD R3, R102, 0xffffffef ;  /* 0xffffffef66037836 */ /* 0x000fe40000000000 */
[----:B------:R4:W-:Y:S01]  /*22fd0*/  LDGSTS.E [R8+0x1c008], desc[UR60][R16.64], !P0 ;  /* 0x1c00800010087fae */ /* 0x0009e2000c12187c */
[C---:B------:R-:W-:Y:S02]  /*22fe0*/  IMAD R0, R252.reuse, 0x6f, RZ ;  /* 0x0000006ffc007824 */ /* 0x040fe400078e02ff */
[----:B------:R-:W-:Y:S01]  /*22ff0*/  ISETP.GE.U32.AND P0, PT, R3, 0x7fffff70, PT ;  /* 0x7fffff700300780c */ /* 0x000fe20003f06070 */
[----:B------:R1:W-:Y:S01]  /*23000*/  STL.64 [R1+0xab0], R22 ;  /* 0x000ab01601007387 */ /* 0x0003e20000100a00 */
[----:B------:R-:W-:Y:S01]  /*23010*/  SHF.L.U32 R2, R252, 0x4, RZ ;  /* 0x00000004fc027819 */ /* 0x000fe200000006ff */
[----:B------:R-:W-:-:S02]  /*23020*/  VIADD R3, R102, 0xffffffed ;  /* 0xffffffed66037836 */ /* 0x000fc40000000000 */
[----:B------:R3:W-:Y:S01]  /*23030*/  STL.64 [R1+0xab8], R20 ;  /* 0x000ab81401007387 */ /* 0x0007e20000100a00 */
[----:B------:R-:W-:-:S03]  /*23040*/  IADD3 R5, R12, 0x100000, R5 ;  /* 0x001000000c057810 */ /* 0x000fc60007ffe005 */
[----:B------:R2:W-:Y:S01]  /*23050*/  STL.64 [R1+0xac0], R18 ;  /* 0x000ac01201007387 */ /* 0x0005e20000100a00 */
[----:B-1----:R-:W-:-:S03]  /*23060*/  IMAD.WIDE R22, R0, 0x4, R242 ;  /* 0x0000000400167825 */ /* 0x002fc600078e02f2 */
[----:B------:R4:W-:Y:S01]  /*23070*/  STL.64 [R1+0xac8], R16 ;  /* 0x000ac81001007387 */ /* 0x0009e20000100a00 */
[----:B---3--:R-:W-:-:S03]  /*23080*/  IMAD.WIDE R20, R0, 0x4, R240 ;  /* 0x0000000400147825 */ /* 0x008fc600078e02f0 */
[----:B------:R1:W-:Y:S01]  /*23090*/  LDGSTS.E [R8+0x1800c], desc[UR60][R22.64], !P1 ;  /* 0x1800c00016087fae */ /* 0x0003e2000c92187c */
[----:B--2---:R-:W-:-:S03]  /*230a0*/  IMAD.WIDE R18, R2, 0x4, R242 ;  /* 0x0000000402127825 */ /* 0x004fc600078e02f2 */
[----:B------:R2:W-:Y:S01]  /*230b0*/  LDGSTS.E [R8+0x1c00c], desc[UR60][R20.64], !P1 ;  /* 0x1c00c00014087fae */ /* 0x0005e2000c92187c */
[----:B------:R-:W-:Y:S01]  /*230c0*/  ISETP.GE.U32.AND P1, PT, R3, 0x7fffff6e, PT ;  /* 0x7fffff6e0300780c */ /* 0x000fe20003f26070 */
[----:B------:R-:W-:Y:S02]  /*230d0*/  IMAD R0, R252, 0x11, RZ ;  /* 0x00000011fc007824 */ /* 0x000fe400078e02ff */
[----:B----4-:R-:W-:Y:S01]  /*230e0*/  IMAD.WIDE R16, R2, 0x4, R240 ;  /* 0x0000000402107825 */ /* 0x010fe200078e02f0 */
[----:B------:R1:W-:Y:S03]  /*230f0*/  STL.64 [R1+0xad0], R22 ;  /* 0x000ad01601007387 */ /* 0x0003e60000100a00 */
[----:B------:R-:W-:Y:S01]  /*23100*/  VIADD R2, R102, 0xffffffec ;  /* 0xffffffec66027836 */ /* 0x000fe20000000000 */
[----:B------:R3:W-:Y:S04]  /*23110*/  LDGSTS.E [R5], desc[UR60][R18.64], !P0 ;  /* 0x0000000012057fae */ /* 0x0007e8000c12187c */
[----:B------:R2:W-:Y:S04]  /*23120*/  STL.64 [R1+0xad8], R20 ;  /* 0x000ad81401007387 */ /* 0x0005e80000100a00 */
[----:B------:R4:W-:Y:S01]  /*23130*/  LDGSTS.E [R5+0x4000], desc[UR60][R16.64], !P0 ;  /* 0x0400000010057fae */ /* 0x0009e2000c12187c */
[----:B-1----:R-:W-:Y:S01]  /*23140*/  IMAD.WIDE R22, R0, 0x4, R242 ;  /* 0x0000000400167825 */ /* 0x002fe200078e02f2 */
[----:B------:R-:W-:-:S03]  /*23150*/  ISETP.GE.U32.AND P0, PT, R2, 0x7fffff6d, PT ;  /* 0x7fffff6d0200780c */ /* 0x000fc60003f06070 */
[----:B------:R-:W-:Y:S02]  /*23160*/  IMAD R2, R252, 0x12, RZ ;  /* 0x00000012fc027824 */ /* 0x000fe400078e02ff */
[----:B--2---:R-:W-:Y:S01]  /*23170*/  IMAD.WIDE R20, R0, 0x4, R240 ;  /* 0x0000000400147825 */ /* 0x004fe200078e02f0 */
[----:B------:R-:W-:Y:S01]  /*23180*/  IADD3 R0, R102, -0x31, RZ ;  /* 0xffffffcf66007810 */ /* 0x000fe20007ffe0ff */
[----:B------:R3:W-:Y:S04]  /*23190*/  STL.64 [R1+0xae0], R18 ;  /* 0x000ae01201007387 */ /* 0x0007e80000100a00 */
        /* <DEDUP_REMOVED lines=17> */
[----:B--2---:R-:W-:-:S03]  /*232b0*/  IMAD.WIDE R20, R0, 0x4, R240 ;  /* 0x0000000400147825 */ /* 0x004fc600078e02f0 */
        /* <DEDUP_REMOVED lines=8> */
[----:B-1----:R-:W-:Y:S01]  /*23340*/  IMAD.WIDE R16, R2, 0x4, R240 ;  /* 0x0000000402107825 */ /* 0x002fe200078e02f0 */
[----:B------:R-:W-:Y:S02]  /*23350*/  IADD3 R2, R102, -0x34, RZ ;  /* 0xffffffcc66027810 */ /* 0x000fe40007ffe0ff */
[----:B------:R1:W-:Y:S04]  /*23360*/  LDGSTS.E [R5+0x8000], desc[UR60][R18.64], !P2 ;  /* 0x0800000012057fae */ /* 0x0003e8000d12187c */
        /* <DEDUP_REMOVED lines=69> */
[----:B--2---:R-:W-:-:S04]  /*237c0*/  IMAD.WIDE R16, R2, 0x4, R240 ;  /* 0x0000000402107825 */ /* 0x004fc800078e02f0 */
        /* <DEDUP_REMOVED lines=9> */
[----:B-1----:R-:W-:-:S03]  /*23860*/  IMAD.WIDE R20, R0, 0x4, R240 ;  /* 0x0000000400147825 */ /* 0x002fc600078e02f0 */
[----:B------:R1:W-:Y:S01]  /*23870*/  LDGSTS.E [R5+0x18004], desc[UR60][R22.64], !P1 ;  /* 0x1800400016057fae */ /* 0x0003e2000c92187c */
[C---:B------:R-:W-:Y:S01]  /*23880*/  VIADD R0, R102.reuse, 0xffffff8c ;  /* 0xffffff8c66007836 */ /* 0x040fe20000000000 */
[----:B------:R-:W-:Y:S01]  /*23890*/  IADD3 R3, R102, -0x15, RZ ;  /* 0xffffffeb66037810 */ /* 0x000fe20007ffe0ff */
[C---:B----4-:R-:W-:Y:S01]  /*238a0*/  IMAD.WIDE R18, R2.reuse, 0x4, R242 ;  /* 0x0000000402127825 */ /* 0x050fe200078e02f2 */
[----:B------:R3:W-:Y:S03]  /*238b0*/  LDGSTS.E [R5+0x1c004], desc[UR60][R20.64], !P1 ;  /* 0x1c00400014057fae */ /* 0x0007e6000c92187c */
[----:B--2---:R-:W-:Y:S01]  /*238c0*/  IMAD.WIDE R16, R2, 0x4, R240 ;  /* 0x0000000402107825 */ /* 0x004fe200078e02f0 */
[----:B------:R-:W-:Y:S01]  /*238d0*/  ISETP.GE.U32.AND P1, PT, R0, 0x7fffff0d, PT ;  /* 0x7fffff0d0000780c */ /* 0x000fe20003f26070 */
[----:B------:R2:W-:Y:S02]  /*238e0*/  LDGSTS.E [R5+0x18008], desc[UR60][R18.64], !P2 ;  /* 0x1800800012057fae */ /* 0x0005e4000d12187c */
[----:B------:R-:W-:-:S02]  /*238f0*/  IMAD R0, R252, 0x73, RZ ;  /* 0x00000073fc007824 */ /* 0x000fc400078e02ff */
[----:B------:R4:W-:Y:S01]  /*23900*/  LDGSTS.E [R5+0x1c008], desc[UR60][R16.64], !P2 ;  /* 0x1c00800010057fae */ /* 0x0009e2000d12187c */
[----:B------:R-:W-:Y:S01]  /*23910*/  ISETP.GE.U32.AND P2, PT, R3, 0x7fffff6c, PT ;  /* 0x7fffff6c0300780c */ /* 0x000fe20003f46070 */
[----:B------:R-:W-:Y:S01]  /*23920*/  IMAD R2, R252, 0x14, RZ ;  /* 0x00000014fc027824 */ /* 0x000fe200078e02ff */
[----:B------:R-:W-:Y:S01]  /*23930*/  LOP3.LUT R3, R14, 0x50, RZ, 0x3c, !PT ;  /* 0x000000500e037812 */ /* 0x000fe200078e3cff */
[----:B------:R1:W-:Y:S04]  /*23940*/  STL.64 [R1+0xbb0], R22 ;  /* 0x000bb01601007387 */ /* 0x0003e80000100a00 */
        /* <DEDUP_REMOVED lines=17> */
[----:B-1----:R-:W-:Y:S01]  /*23a60*/  IMAD.WIDE R22, R0, 0x4, R242 ;  /* 0x0000000400167825 */ /* 0x002fe200078e02f2 */
[----:B------:R-:W-:-:S03]  /*23a70*/  ISETP.GE.U32.AND P2, PT, R2, 0x7fffff69, PT ;  /* 0x7fffff690200780c */ /* 0x000fc60003f46070 */
[----:B------:R-:W-:Y:S02]  /*23a80*/  IMAD R2, R252, 0x16, RZ ;  /* 0x00000016fc027824 */ /* 0x000fe400078e02ff */
[----:B--2---:R-:W-:Y:S01]  /*23a90*/  IMAD.WIDE R20, R0, 0x4, R240 ;  /* 0x0000000400147825 */ /* 0x004fe200078e02f0 */
        /* <DEDUP_REMOVED lines=120> */
[----:B------:R-:W-:Y:S02]  /*24220*/  IMAD R0, R252, 0x77, RZ ;  /* 0x00000077fc007824 */ /* 0x000fe400078e02ff */
[----:B------:R-:W-:Y:S01]  /*24230*/  ISETP.GE.U32.AND P0, PT, R82, 0x7fffff68, PT ;  /* 0x7fffff685200780c */ /* 0x000fe20003f06070 */
[----:B------:R1:W-:Y:S01]  /*24240*/  STL.64 [R1+0xcb0], R22 ;  /* 0x000cb01601007387 */ /* 0x0003e20000100a00 */
[----:B------:R-:W-:Y:S01]  /*24250*/  LOP3.LUT R2, R14, 0x60, RZ, 0x3c, !PT ;  /* 0x000000600e027812 */ /* 0x000fe200078e3cff */
[----:B------:R-:W-:-:S02]  /*24260*/  IMAD R82, R252, 0x18, RZ ;  /* 0x00000018fc527824 */ /* 0x000fc400078e02ff */
        /* <DEDUP_REMOVED lines=31> */
[----:B----4-:R-:W-:Y:S01]  /*24460*/  IMAD.WIDE R16, R82, 0x4, R240 ;  /* 0x0000000452107825 */ /* 0x010fe200078e02f0 */
        /* <DEDUP_REMOVED lines=26> */
[----:B---3--:R-:W-:Y:S01]  /*24610*/  IMAD.WIDE R20, R0, 0x4, R240 ;  /* 0x0000000400147825 */ /* 0x008fe200078e02f0 */
        /* <DEDUP_REMOVED lines=68> */
[----:B------:R1:W-:Y:S01]  /*24a60*/  STL.64 [R1+0xd98], R20 ;  /* 0x000d981401007387 */ /* 0x0003e20000100a00 */
[----:B------:R-:W-:-:S03]  /*24a70*/  VIADD R85, R102, 0xffffffe3 ;  /* 0xffffffe366557836 */ /* 0x000fc60000000000 */
[----:B------:R4:W-:Y:S01]  /*24a80*/  STL.64 [R1+0xda0], R18 ;  /* 0x000da01201007387 */ /* 0x0009e20000100a00 */
[----:B---3--:R-:W-:-:S03]  /*24a90*/  IMAD.WIDE R22, R0, 0x4, R242 ;  /* 0x0000000400167825 */ /* 0x008fc600078e02f2 */
[----:B------:R2:W-:Y:S01]  /*24aa0*/  STL.64 [R1+0xda8], R16 ;  /* 0x000da81001007387 */ /* 0x0005e20000100a00 */
[----:B-1----:R-:W-:Y:S01]  /*24ab0*/  IMAD.WIDE R20, R0, 0x4, R240 ;  /* 0x0000000400147825 */ /* 0x002fe200078e02f0 */
[----:B------:R-:W-:Y:S02]  /*24ac0*/  IADD3 R0, R102, -0x7c, RZ ;  /* 0xffffff8466007810 */ /* 0x000fe40007ffe0ff */
[----:B------:R1:W-:Y:S01]  /*24ad0*/  LDGSTS.E [R2+0x18004], desc[UR60][R22.64], !P1 ;  /* 0x1800400016027fae */ /* 0x0003e2000c92187c */
[----:B----4-:R-:W-:-:S03]  /*24ae0*/  IMAD.WIDE R18, R82, 0x4, R242 ;  /* 0x0000000452127825 */ /* 0x010fc600078e02f2 */
[----:B------:R3:W-:Y:S01]  /*24af0*/  LDGSTS.E [R2+0x1c004], desc[UR60][R20.64], !P1 ;  /* 0x1c00400014027fae */ /* 0x0007e2000c92187c */
[----:B--2---:R-:W-:Y:S01]  /*24b00*/  IMAD.WIDE R16, R82, 0x4, R240 ;  /* 0x0000000452107825 */ /* 0x004fe200078e02f0 */
[----:B------:R-:W-:Y:S02]  /*24b10*/  ISETP.GE.U32.AND P1, PT, R0, 0x7fffff05, PT ;  /* 0x7fffff050000780c */ /* 0x000fe40003f26070 */
[----:B------:R2:W-:Y:S01]  /*24b20*/  LDGSTS.E [R2+0x18008], desc[UR60][R18.64], !P2 ;  /* 0x1800800012027fae */ /* 0x0005e2000d12187c */
[----:B------:R-:W-:-:S03]  /*24b30*/  IMAD R82, R252, 0x7b, RZ ;  /* 0x0000007bfc527824 */ /* 0x000fc600078e02ff */
[----:B------:R4:W-:Y:S01]  /*24b40*/  LDGSTS.E [R2+0x1c008], desc[UR60][R16.64], !P2 ;  /* 0x1c00800010027fae */ /* 0x0009e2000d12187c */
[----:B------:R-:W-:Y:S01]  /*24b50*/  ISETP.GE.U32.AND P2, PT, R85, 0x7fffff64, PT ;  /* 0x7fffff645500780c */ /* 0x000fe20003f46070 */
[----:B------:R-:W-:Y:S01]  /*24b60*/  IMAD R85, R252, 0x1c, RZ ;  /* 0x0000001cfc557824 */ /* 0x000fe200078e02ff */
[----:B------:R-:W-:Y:S01]  /*24b70*/  LOP3.LUT R0, R14, 0x70, RZ, 0x3c, !PT ;  /* 0x000000700e007812 */ /* 0x000fe200078e3cff */
[----:B------:R1:W-:Y:S01]  /*24b80*/  STL.64 [R1+0xdb0], R22 ;  /* 0x000db01601007387 */ /* 0x0003e20000100a00 */
[----:B------:R-:W-:-:S03]  /*24b90*/  VIADD R86, R102, 0xffffffe1 ;  /* 0xffffffe166567836 */ /* 0x000fc60000000000 */
[----:B------:R3:W-:Y:S01]  /*24ba0*/  STL.64 [R1+0xdb8], R20 ;  /* 0x000db81401007387 */ /* 0x0007e20000100a00 */
[----:B------:R-:W-:-:S03]  /*24bb0*/  IADD3 R0, R12, 0x100000, R0 ;  /* 0x001000000c007810 */ /* 0x000fc60007ffe000 */
[----:B------:R2:W-:Y:S01]  /*24bc0*/  STL.64 [R1+0xdc0], R18 ;  /* 0x000dc01201007387 */ /* 0x0005e20000100a00 */
[----:B-1----:R-:W-:-:S03]  /*24bd0*/  IMAD.WIDE R22, R82, 0x4, R242 ;  /* 0x0000000452167825 */ /* 0x002fc600078e02f2 */
[----:B------:R4:W-:Y:S01]  /*24be0*/  STL.64 [R1+0xdc8], R16 ;  /* 0x000dc81001007387 */ /* 0x0009e20000100a00 */
[----:B---3--:R-:W-:-:S03]  /*24bf0*/  IMAD.WIDE R20, R82, 0x4, R240 ;  /* 0x0000000452147825 */ /* 0x008fc600078e02f0 */
[----:B------:R-:W-:Y:S01]  /*24c00*/  LDGSTS.E [R2+0x1800c], desc[UR60][R22.64], !P1 ;  /* 0x1800c00016027fae */ /* 0x000fe2000c92187c */
[----:B--2---:R-:W-:-:S03]  /*24c10*/  IMAD.WIDE R18, R85, 0x4, R242 ;  /* 0x0000000455127825 */ /* 0x004fc600078e02f2 */
[----:B------:R1:W-:Y:S01]  /*24c20*/  STL [R1+0x2eec], R14 ;  /* 0x002eec0e01007387 */ /* 0x0003e20000100800 */
[----:B----4-:R-:W-:-:S03]  /*24c30*/  IMAD.WIDE R16, R85, 0x4, R240 ;  /* 0x0000000455107825 */ /* 0x010fc600078e02f0 */
[----:B------:R-:W-:Y:S01]  /*24c40*/  LDGSTS.E [R2+0x1c00c], desc[UR60][R20.64], !P1 ;  /* 0x1c00c00014027fae */ /* 0x000fe2000c92187c */
[----:B------:R-:W-:Y:S01]  /*24c50*/  ISETP.GE.U32.AND P1, PT, R86, 0x7fffff62, PT ;  /* 0x7fffff625600780c */ /* 0x000fe20003f26070 */
[----:B------:R-:W-:Y:S02]  /*24c60*/  VIADD R85, R102, 0xffffffe0 ;  /* 0xffffffe066557836 */ /* 0x000fe40000000000 */
[----:B------:R-:W-:Y:S01]  /*24c70*/  STL [R1+0x2ef0], R12 ;  /* 0x002ef00c01007387 */ /* 0x000fe20000100800 */
[C---:B------:R-:W-:Y:S01]  /*24c80*/  IMAD R82, R252.reuse, 0x1d, RZ ;  /* 0x0000001dfc527824 */ /* 0x040fe200078e02ff */
[----:B------:R-:W2:Y:S02]  /*24c90*/  LDC R86, c[0x0][0x240] ;  /* 0x00009000ff567b82 */ /* 0x000ea40000000800 */
[----:B------:R-:W-:Y:S04]  /*24ca0*/  STL.64 [R1+0xdd0], R22 ;  /* 0x000dd01601007387 */ /* 0x000fe80000100a00 */
[----:B------:R3:W-:Y:S04]  /*24cb0*/  LDGSTS.E [R0], desc[UR60][R18.64], !P2 ;  /* 0x0000000012007fae */ /* 0x0007e8000d12187c */
[----:B------:R-:W-:Y:S04]  /*24cc0*/  STL.64 [R1+0xdd8], R20 ;  /* 0x000dd81401007387 */ /* 0x000fe80000100a00 */
[----:B------:R4:W-:Y:S01]  /*24cd0*/  LDGSTS.E [R0+0x4000], desc[UR60][R16.64], !P2 ;  /* 0x0400000010007fae */ /* 0x0009e2000d12187c */
[----:B------:R-:W-:Y:S01]  /*24ce0*/  ISETP.GE.U32.AND P2, PT, R85, 0x7fffff61, PT ;  /* 0x7fffff615500780c */ /* 0x000fe20003f46070 */
[----:B------:R-:W-:-:S02]  /*24cf0*/  IMAD R85, R252, 0x1e, RZ ;  /* 0x0000001efc557824 */ /* 0x000fc400078e02ff */
[----:B------:R3:W-:Y:S04]  /*24d00*/  STL.64 [R1+0xde0], R18 ;  /* 0x000de01201007387 */ /* 0x0007e80000100a00 */
[----:B------:R4:W-:Y:S01]  /*24d10*/  STL [R1+0x2ef4], R2 ;  /* 0x002ef40201007387 */ /* 0x0009e20000100800 */
[----:B-1----:R-:W-:-:S03]  /*24d20*/  IMAD.WIDE R14, R85, 0x4, R242 ;  /* 0x00000004550e7825 */ /* 0x002fc600078e02f2 */
[----:B------:R1:W-:Y:S01]  /*24d30*/  STL.64 [R1+0xde8], R16 ;  /* 0x000de81001007387 */ /* 0x0003e20000100a00 */
[----:B---3--:R-:W-:-:S04]  /*24d40*/  IMAD.WIDE R18, R82, 0x4, R242 ;  /* 0x0000000452127825 */ /* 0x008fc800078e02f2 */
[--C-:B----4-:R-:W-:Y:S01]  /*24d50*/  IMAD.WIDE R2, R85, 0x4, R240.reuse ;  /* 0x0000000455027825 */ /* 0x110fe200078e02f0 */
[----:B------:R3:W-:Y:S03]  /*24d60*/  LDGSTS.E [R0+0x4], desc[UR60][R18.64], !P0 ;  /* 0x0000400012007fae */ /* 0x0007e6000c12187c */
[----:B-1----:R-:W-:Y:S01]  /*24d70*/  IMAD.WIDE R16, R82, 0x4, R240 ;  /* 0x0000000452107825 */ /* 0x002fe200078e02f0 */
[----:B------:R-:W-:-:S03]  /*24d80*/  IADD3 R82, R102, -0x3d, RZ ;  /* 0xffffffc366527810 */ /* 0x000fc60007ffe0ff */
[----:B------:R-:W-:Y:S01]  /*24d90*/  VIADD R85, R102, 0xffffffc2 ;  /* 0xffffffc266557836 */ /* 0x000fe20000000000 */
[----:B------:R1:W-:Y:S01]  /*24da0*/  LDGSTS.E [R0+0x4004], desc[UR60][R16.64], !P0 ;  /* 0x0400400010007fae */ /* 0x0003e2000c12187c */
[----:B------:R-:W-:Y:S01]  /*24db0*/  ISETP.GE.U32.AND P0, PT, R82, 0x7fffff44, PT ;  /* 0x7fffff445200780c */ /* 0x000fe20003f06070 */
[C---:B------:R-:W-:Y:S02]  /*24dc0*/  IMAD R82, R252.reuse, 0x1f, RZ ;  /* 0x0000001ffc527824 */ /* 0x040fe400078e02ff */
[----:B------:R4:W-:Y:S04]  /*24dd0*/  LDGSTS.E [R0+0x8], desc[UR60][R14.64], !P1 ;  /* 0x000080000e007fae */ /* 0x0009e8000c92187c */
[----:B------:R2:W-:Y:S01]  /*24de0*/  LDGSTS.E [R0+0x4008], desc[UR60][R2.64], !P1 ;  /* 0x0400800002007fae */ /* 0x0005e2000c92187c */
[----:B------:R-:W-:Y:S01]  /*24df0*/  ISETP.GE.U32.AND P1, PT, R85, 0x7fffff43, PT ;  /* 0x7fffff435500780c */ /* 0x000fe20003f26070 */
[----:B------:R-:W-:-:S02]  /*24e00*/  IMAD R85, R252, 0x3c, RZ ;  /* 0x0000003cfc557824 */ /* 0x000fc400078e02ff */
[----:B------:R3:W-:Y:S04]  /*24e10*/  STL.64 [R1+0xdf0], R18 ;  /* 0x000df01201007387 */ /* 0x0007e80000100a00 */
[----:B------:R1:W-:Y:S04]  /*24e20*/  STL.64 [R1+0xdf8], R16 ;  /* 0x000df81001007387 */ /* 0x0003e80000100a00 */
[----:B------:R4:W-:Y:S01]  /*24e30*/  STL.64 [R1+0xe00], R14 ;  /* 0x000e000e01007387 */ /* 0x0009e20000100a00 */
[----:B---3--:R-:W-:-:S03]  /*24e40*/  IMAD.WIDE R18, R82, 0x4, R242 ;  /* 0x0000000452127825 */ /* 0x008fc600078e02f2 */
[----:B------:R2:W-:Y:S01]  /*24e50*/  STL.64 [R1+0xe08], R2 ;  /* 0x000e080201007387 */ /* 0x0005e20000100a00 */
[----:B-1----:R-:W-:-:S03]  /*24e60*/  IMAD.WIDE R16, R82, 0x4, R240 ;  /* 0x0000000452107825 */ /* 0x002fc600078e02f0 */
[----:B------:R1:W-:Y:S01]  /*24e70*/  LDGSTS.E [R0+0xc], desc[UR60][R18.64], !P2 ;  /* 0x0000c00012007fae */ /* 0x0003e2000d12187c */
[----:B------:R-:W-:-:S03]  /*24e80*/  VIADD R82, R102, 0xffffffc1 ;  /* 0xffffffc166527836 */ /* 0x000fc60000000000 */
[----:B------:R3:W-:Y:S01]  /*24e90*/  LDGSTS.E [R0+0x400c], desc[UR60][R16.64], !P2 ;  /* 0x0400c00010007fae */ /* 0x0007e2000d12187c */
[----:B----4-:R-:W-:-:S04]  /*24ea0*/  IMAD.WIDE R14, R85, 0x4, R242 ;  /* 0x00000004550e7825 */ /* 0x010fc800078e02f2 */
[----:B--2---:R-:W-:Y:S01]  /*24eb0*/  IMAD.WIDE R2, R85, 0x4, R240 ;  /* 0x0000000455027825 */ /* 0x004fe200078e02f0 */
[----:B------:R-:W-:Y:S01]  /*24ec0*/  IADD3 R85, R102, -0x40, RZ ;  /* 0xffffffc066557810 */ /* 0x000fe20007ffe0ff */
[----:B------:R2:W-:Y:S01]  /*24ed0*/  LDGSTS.E [R0+0x8000], desc[UR60][R14.64], !P0 ;  /* 0x080000000e007fae */ /* 0x0005e2000c12187c */
[----:B------:R-:W-:Y:S01]  /*24ee0*/  ISETP.GE.U32.AND P2, PT, R82, 0x7fffff42, PT ;  /* 0x7fffff425200780c */ /* 0x000fe20003f46070 */
[C---:B------:R-:W-:Y:S02]  /*24ef0*/  IMAD R82, R252.reuse, 0x3d, RZ ;  /* 0x0000003dfc527824 */ /* 0x040fe400078e02ff */
[----:B------:R4:W-:Y:S01]  /*24f00*/  LDGSTS.E [R0+0xc000], desc[UR60][R2.64], !P0 ;  /* 0x0c00000002007fae */ /* 0x0009e2000c12187c */
[----:B------:R-:W-:Y:S01]  /*24f10*/  ISETP.GE.U32.AND P0, PT, R85, 0x7fffff41, PT ;  /* 0x7fffff415500780c */ /* 0x000fe20003f06070 */
[----:B------:R-:W-:Y:S02]  /*24f20*/  IMAD R85, R252, 0x3e, RZ ;  /* 0x0000003efc557824 */ /* 0x000fe400078e02ff */
[----:B------:R1:W-:Y:S04]  /*24f30*/  STL.64 [R1+0xe10], R18 ;  /* 0x000e101201007387 */ /* 0x0003e80000100a00 */
[----:B------:R3:W-:Y:S04]  /*24f40*/  STL.64 [R1+0xe18], R16 ;  /* 0x000e181001007387 */ /* 0x0007e80000100a00 */
[----:B------:R2:W-:Y:S01]  /*24f50*/  STL.64 [R1+0xe20], R14 ;  /* 0x000e200e01007387 */ /* 0x0005e20000100a00 */
[----:B-1----:R-:W-:-:S03]  /*24f60*/  IMAD.WIDE R18, R82, 0x4, R242 ;  /* 0x0000000452127825 */ /* 0x002fc600078e02f2 */
[----:B------:R4:W-:Y:S01]  /*24f70*/  STL.64 [R1+0xe28], R2 ;  /* 0x000e280201007387 */ /* 0x0009e20000100a00 */
[----:B---3--:R-:W-:-:S03]  /*24f80*/  IMAD.WIDE R16, R82, 0x4, R240 ;  /* 0x0000000452107825 */ /* 0x008fc600078e02f0 */
[----:B------:R1:W-:Y:S01]  /*24f90*/  LDGSTS.E [R0+0x8004], desc[UR60][R18.64], !P1 ;  /* 0x0800400012007fae */ /* 0x0003e2000c92187c */
[----:B------:R-:W-:-:S03]  /*24fa0*/  VIADD R82, R102, 0xffffffa3 ;  /* 0xffffffa366527836 */ /* 0x000fc60000000000 */
[----:B------:R3:W-:Y:S01]  /*24fb0*/  LDGSTS.E [R0+0xc004], desc[UR60][R16.64], !P1 ;  /* 0x0c00400010007fae */ /* 0x0007e2000c92187c */
[----:B--2---:R-:W-:-:S04]  /*24fc0*/  IMAD.WIDE R14, R85, 0x4, R242 ;  /* 0x00000004550e7825 */ /* 0x004fc800078e02f2 */
[----:B----4-:R-:W-:Y:S01]  /*24fd0*/  IMAD.WIDE R2, R85, 0x4, R240 ;  /* 0x0000000455027825 */ /* 0x010fe200078e02f0 */
[----:B------:R-:W-:Y:S01]  /*24fe0*/  ISETP.GE.U32.AND P1, PT, R82, 0x7fffff24, PT ;  /* 0x7fffff245200780c */ /* 0x000fe20003f26070 */
[----:B------:R2:W-:Y:S02]  /*24ff0*/  LDGSTS.E [R0+0x8008], desc[UR60][R14.64], !P2 ;  /* 0x080080000e007fae */ /* 0x0005e4000d12187c */
[----:B------:R-:W-:Y:S02]  /*25000*/  VIADD R85, R102, 0xffffffa2 ;  /* 0xffffffa266557836 */ /* 0x000fe40000000000 */
[C---:B------:R-:W-:Y:S01]  /*25010*/  IMAD R82, R252.reuse, 0x3f, RZ ;  /* 0x0000003ffc527824 */ /* 0x040fe200078e02ff */
[----:B------:R4:W-:Y:S02]  /*25020*/  LDGSTS.E [R0+0xc008], desc[UR60][R2.64], !P2 ;  /* 0x0c00800002007fae */ /* 0x0009e4000d12187c */
[----:B------:R-:W-:Y:S01]  /*25030*/  ISETP.GE.U32.AND P2, PT, R85, 0x7fffff23, PT ;  /* 0x7fffff235500780c */ /* 0x000fe20003f46070 */
[----:B------:R-:W-:Y:S01]  /*25040*/  IMAD R85, R252, 0x5c, RZ ;  /* 0x0000005cfc557824 */ /* 0x000fe200078e02ff */
[----:B------:R1:W-:Y:S04]  /*25050*/  STL.64 [R1+0xe30], R18 ;  /* 0x000e301201007387 */ /* 0x0003e80000100a00 */
[----:B------:R3:W-:Y:S04]  /*25060*/  STL.64 [R1+0xe38], R16 ;  /* 0x000e381001007387 */ /* 0x0007e80000100a00 */
[----:B------:R2:W-:Y:S01]  /*25070*/  STL.64 [R1+0xe40], R14 ;  /* 0x000e400e01007387 */ /* 0x0005e20000100a00 */
[----:B-1----:R-:W-:-:S03]  /*25080*/  IMAD.WIDE R18, R82, 0x4, R242 ;  /* 0x0000000452127825 */ /* 0x002fc600078e02f2 */
[----:B------:R4:W-:Y:S01]  /*25090*/  STL.64 [R1+0xe48], R2 ;  /* 0x000e480201007387 */ /* 0x0009e20000100a00 */
[----:B---3--:R-:W-:Y:S01]  /*250a0*/  IMAD.WIDE R16, R82, 0x4, R240 ;  /* 0x0000000452107825 */ /* 0x008fe200078e02f0 */
[----:B------:R-:W-:Y:S02]  /*250b0*/  IADD3 R82, R102, -0x5f, RZ ;  /* 0xffffffa166527810 */ /* 0x000fe40007ffe0ff */
[----:B------:R1:W-:Y:S01]  /*250c0*/  LDGSTS.E [R0+0x800c], desc[UR60][R18.64], !P0 ;  /* 0x0800c00012007fae */ /* 0x0003e2000c12187c */
[----:B--2---:R-:W-:-:S03]  /*250d0*/  IMAD.WIDE R14, R85, 0x4, R242 ;  /* 0x00000004550e7825 */ /* 0x004fc600078e02f2 */
[----:B------:R2:W-:Y:S01]  /*250e0*/  LDGSTS.E [R0+0xc00c], desc[UR60][R16.64], !P0 ;  /* 0x0c00c00010007fae */ /* 0x0005e2000c12187c */
[----:B----4-:R-:W-:Y:S01]  /*250f0*/  IMAD.WIDE R2, R85, 0x4, R240 ;  /* 0x0000000455027825 */ /* 0x010fe200078e02f0 */
[----:B------:R-:W-:Y:S02]  /*25100*/  ISETP.GE.U32.AND P0, PT, R82, 0x7fffff22, PT ;  /* 0x7fffff225200780c */ /* 0x000fe40003f06070 */
[----:B------:R3:W-:Y:S01]  /*25110*/  LDGSTS.E [R0+0x10000], desc[UR60][R14.64], !P1 ;  /* 0x100000000e007fae */ /* 0x0007e2000c92187c */
        /* <DEDUP_REMOVED lines=10> */
[----:B--2---:R-:W-:-:S03]  /*251c0*/  IMAD.WIDE R16, R82, 0x4, R240 ;  /* 0x0000000452107825 */ /* 0x004fc600078e02f0 */
[----:B------:R-:W-:Y:S01]  /*251d0*/  STL.64 [R1+0xe70], R18 ;  /* 0x000e701201007387 */ /* 0x000fe20000100a00 */
[----:B---3--:R-:W-:-:S03]  /*251e0*/  IMAD.WIDE R14, R85, 0x4, R242 ;  /* 0x00000004550e7825 */ /* 0x008fc600078e02f2 */
[----:B------:R-:W-:Y:S01]  /*251f0*/  STL.64 [R1+0xe78], R16 ;  /* 0x000e781001007387 */ /* 0x000fe20000100a00 */
[----:B----4-:R-:W-:-:S03]  /*25200*/  IMAD.WIDE R2, R85, 0x4, R240 ;  /* 0x0000000455027825 */ /* 0x010fc600078e02f0 */
[----:B------:R1:W-:Y:S04]  /*25210*/  STL.64 [R1+0xe80], R14 ;  /* 0x000e800e01007387 */ /* 0x0003e80000100a00 */
[----:B------:R2:W-:Y:S04]  /*25220*/  STL.64 [R1+0xe88], R2 ;  /* 0x000e880201007387 */ /* 0x0005e80000100a00 */
[----:B------:R-:W3:Y:S04]  /*25230*/  LDL.LU R133, [R1+0x4c4] ;  /* 0x0004c40001857983 */ /* 0x000ee80000300800 */
[----:B------:R-:W4:Y:S04]  /*25240*/  LDL.LU R132, [R1+0x464] ;  /* 0x0004640001847983 */ /* 0x000f280000300800 */
[----:B------:R-:W3:Y:S04]  /*25250*/  LDL.LU R131, [R1+0x460] ;  /* 0x0004600001837983 */ /* 0x000ee80000300800 */
        /* <DEDUP_REMOVED lines=12> */
[----:B------:R-:W-:-:S02]  /*25320*/  VIADD R82, R102, 0xffffff80 ;  /* 0xffffff8066527836 */ /* 0x000fc40000000000 */
[----:B------:R-:W3:Y:S01]  /*25330*/  LDC R102, c[0x0][0x240] ;  /* 0x00009000ff667b82 */ /* 0x000ee20000000800 */
[----:B------:R-:W-:Y:S04]  /*25340*/  LDGSTS.E [R0+0x10004], desc[UR60][R18.64], !P2 ;  /* 0x1000400012007fae */ /* 0x000fe8000d12187c */
[----:B------:R-:W-:Y:S04]  /*25350*/  LDGSTS.E [R0+0x14004], desc[UR60][R16.64], !P2 ;  /* 0x1400400010007fae */ /* 0x000fe8000d12187c */
[----:B------:R1:W-:Y:S04]  /*25360*/  LDGSTS.E [R0+0x10008], desc[UR60][R14.64], !P0 ;  /* 0x100080000e007fae */ /* 0x0003e8000c12187c */
[----:B------:R2:W-:Y:S01]  /*25370*/  LDGSTS.E [R0+0x14008], desc[UR60][R2.64], !P0 ;  /* 0x1400800002007fae */ /* 0x0005e2000c12187c */
[----:B------:R-:W-:-:S02]  /*25380*/  ISETP.GE.AND P0, PT, R101, R82, PT ;  /* 0x000000526500720c */ /* 0x000fc40003f06270 */
[----:B------:R-:W3:Y:S01]  /*25390*/  LDC R101, c[0x0][0x240] ;  /* 0x00009000ff657b82 */ /* 0x000ee20000000800 */
[----:B------:R-:W-:Y:S01]  /*253a0*/  IMAD R85, R252, 0x5f, RZ ;  /* 0x0000005ffc557824 */ /* 0x000fe200078e02ff */
[----:B------:R-:W3:Y:S03]  /*253b0*/  LDL.LU R119, [R1+0x418] ;  /* 0x0004180001777983 */ /* 0x000ee60000300800 */
[----:B-1----:R-:W-:-:S04]  /*253c0*/  IMAD.WIDE R14, R85, 0x4, R242 ;  /* 0x00000004550e7825 */ /* 0x002fc800078e02f2 */
[----:B--2---:R-:W-:Y:S01]  /*253d0*/  IMAD.WIDE R2, R85, 0x4, R240 ;  /* 0x0000000455027825 */ /* 0x004fe200078e02f0 */
[----:B------:R-:W-:Y:S01]  /*253e0*/  STL.64 [R1+0xe90], R14 ;  /* 0x000e900e01007387 */ /* 0x000fe20000100a00 */
[----:B------:R-:W1:Y:S03]  /*253f0*/  LDC R85, c[0x0][0x240] ;  /* 0x00009000ff557b82 */ /* 0x000e660000000800 */
[----:B------:R-:W-:Y:S04]  /*25400*/  LDGSTS.E [R0+0x1000c], desc[UR60][R14.64], !P1 ;  /* 0x1000c0000e007fae */ /* 0x000fe8000c92187c */
[----:B------:R4:W-:Y:S04]  /*25410*/  STL.64 [R1+0xe98], R2 ;  /* 0x000e980201007387 */ /* 0x0009e80000100a00 */
[----:B------:R4:W-:Y:S02]  /*25420*/  LDGSTS.E [R0+0x1400c], desc[UR60][R2.64], !P1 ;  /* 0x1400c00002007fae */ /* 0x0009e4000c92187c */
[----:B----4-:R-:W-:-:S02]  /*25430*/  IMAD R2, R132, R97, RZ ;  /* 0x0000006184027224 */ /* 0x010fc400078e02ff */
[----:B---3--:R-:W-:-:S03]  /*25440*/  IMAD R5, R131, R98, RZ ;  /* 0x0000006283057224 */ /* 0x008fc600078e02ff */
[----:B------:R2:W-:Y:S01]  /*25450*/  STL [R1+0x680], R2 ;  /* 0x0006800201007387 */ /* 0x0005e20000100800 */
[----:B------:R-:W-:Y:S01]  /*25460*/  ISETP.GE.U32.AND P2, PT, R82, 0x7fffff01, PT ;  /* 0x7fffff015200780c */ /* 0x000fe20003f46070 */
[----:B------:R-:W3:Y:S01]  /*25470*/  LDC R97, c[0x0][0x240] ;  /* 0x00009000ff617b82 */ /* 0x000ee20000000800 */
[----:B------:R-:W-:Y:S01]  /*25480*/  IMAD R3, R130, R100, RZ ;  /* 0x0000006482037224 */ /* 0x000fe200078e02ff */
[----:B------:R4:W-:Y:S01]  /*25490*/  STL [R1+0x688], R5 ;  /* 0x0006880501007387 */ /* 0x0009e20000100800 */
[----:B--2---:R-:W-:-:S03]  /*254a0*/  IMAD R2, R129, R101, RZ ;  /* 0x0000006581027224 */ /* 0x004fc600078e02ff */
[----:B------:R2:W-:Y:S01]  /*254b0*/  STL [R1+0x690], R3 ;  /* 0x0006900301007387 */ /* 0x0005e20000100800 */
[----:B-1----:R-:W-:Y:S01]  /*254c0*/  IMAD R40, R120, R85, RZ ;  /* 0x0000005578287224 */ /* 0x002fe200078e02ff */
[----:B------:R-:W-:Y:S01]  /*254d0*/  SEL R82, RZ, 0x4, P0 ;  /* 0x00000004ff527807 */ /* 0x000fe20000000000 */
[----:B----4-:R-:W-:Y:S01]  /*254e0*/  IMAD R5, R128, R102, RZ ;  /* 0x0000006680057224 */ /* 0x010fe200078e02ff */
[----:B------:R1:W-:Y:S01]  /*254f0*/  STL [R1+0x698], R2 ;  /* 0x0006980201007387 */ /* 0x0003e20000100800 */
[----:B--2---:R-:W-:Y:S01]  /*25500*/  IMAD R3, R127, R107, RZ ;  /* 0x0000006b7f037224 */ /* 0x004fe200078e02ff */
[----:B------:R-:W-:Y:S01]  /*25510*/  ISETP.GT.AND P0, PT, R116, 0xff, PT ;  /* 0x000000ff7400780c */ /* 0x000fe20003f04270 */
[----:B------:R-:W2:Y:S01]  /*25520*/  LDC R100, c[0x0][0x240] ;  /* 0x00009000ff647b82 */ /* 0x000ea20000000800 */
[----:B------:R4:W-:Y:S01]  /*25530*/  STL [R1+0x6a0], R5 ;  /* 0x0006a00501007387 */ /* 0x0009e20000100800 */
[----:B-1----:R-:W-:-:S06]  /*25540*/  IMAD R2, R117, R108, RZ ;  /* 0x0000006c75027224 */ /* 0x002fcc00078e02ff */
[----:B------:R-:W1:Y:S01]  /*25550*/  LDC R116, c[0x0][0x240] ;  /* 0x00009000ff747b82 */ /* 0x000e620000000800 */
[----:B------:R-:W2:Y:S04]  /*25560*/  LDL.LU R117, [R1+0x410] ;  /* 0x0004100001757983 */ /* 0x000ea80000300800 */
[----:B------:R3:W-:Y:S01]  /*25570*/  STL [R1+0x6a4], R3 ;  /* 0x0006a40301007387 */ /* 0x0007e20000100800 */
[----:B----4-:R-:W-:Y:S01]  /*25580*/  IMAD R5, R125, R111, RZ ;  /* 0x0000006f7d057224 */ /* 0x010fe200078e02ff */
[----:B------:R-:W-:Y:S01]  /*25590*/  SEL R82, R82, RZ, P0 ;  /* 0x000000ff52527207 */ /* 0x000fe20000000000 */
[----:B------:R-:W4:Y:S01]  /*255a0*/  LDC R85, c[0x0][0x240] ;  /* 0x00009000ff557b82 */ /* 0x000f220000000800 */
[----:B------:R3:W-:Y:S02]  /*255b0*/  STL [R1+0x6b0], R2 ;  /* 0x0006b00201007387 */ /* 0x0007e40000100800 */
[----:B---3--:R-:W-:-:S05]  /*255c0*/  IMAD R3, R124, R112, RZ ;  /* 0x000000707c037224 */ /* 0x008fca00078e02ff */
[----:B------:R-:W3:Y:S01]  /*255d0*/  LDC R98, c[0x0][0x240] ;  /* 0x00009000ff627b82 */ /* 0x000ee20000000800 */
[----:B------:R-:W-:-:S05]  /*255e0*/  IMAD R2, R126, R110, RZ ;  /* 0x0000006e7e027224 */ /* 0x000fca00078e02ff */
[----:B------:R1:W-:Y:S02]  /*255f0*/  STL [R1+0x6b4], R2 ;  /* 0x0006b40201007387 */ /* 0x0003e40000100800 */
[----:B-1----:R-:W-:Y:S01]  /*25600*/  IMAD R17, R119, R116, RZ ;  /* 0x0000007477117224 */ /* 0x002fe200078e02ff */
[----:B------:R-:W-:Y:S01]  /*25610*/  ISETP.NE.U32.AND P1, PT, R82, RZ, PT ;  /* 0x000000ff5200720c */ /* 0x000fe20003f25070 */
[----:B------:R-:W1:Y:S01]  /*25620*/  LDC R101, c[0x0][0x240] ;  /* 0x00009000ff657b82 */ /* 0x000e620000000800 */
[----:B------:R-:W-:Y:S01]  /*25630*/  STL [R1+0x6c0], R5 ;  /* 0x0006c00501007387 */ /* 0x000fe20000100800 */
[----:B------:R-:W-:-:S03]  /*25640*/  IMAD R2, R123, R113, RZ ;  /* 0x000000717b027224 */ /* 0x000fc600078e02ff */
[----:B------:R4:W-:Y:S01]  /*25650*/  STL [R1+0x6c8], R3 ;  /* 0x0006c80301007387 */ /* 0x0009e20000100800 */
[----:B------:R-:W-:Y:S02]  /*25660*/  IMAD R82, R133, R86, RZ ;  /* 0x0000005685527224 */ /* 0x000fe400078e02ff */
[----:B------:R-:W3:Y:S01]  /*25670*/  LDC R102, c[0x0][0x240] ;  /* 0x00009000ff667b82 */ /* 0x000ee20000000800 */
[----:B------:R4:W-:Y:S02]  /*25680*/  STL [R1+0x6d0], R2 ;  /* 0x0006d00201007387 */ /* 0x0009e40000100800 */
[----:B----4-:R-:W-:-:S05]  /*25690*/  IMAD R3, R122, R114, RZ ;  /* 0x000000727a037224 */ /* 0x010fca00078e02ff */
[----:B------:R-:W4:Y:S01]  /*256a0*/  LDC R108, c[0x0][0x240] ;  /* 0x00009000ff6c7b82 */ /* 0x000f220000000800 */
[----:B------:R-:W-:Y:S01]  /*256b0*/  IMAD R2, R121, R115, RZ ;  /* 0x0000007379027224 */ /* 0x000fe200078e02ff */
[----:B------:R-:W-:Y:S04]  /*256c0*/  STL [R1+0xec8], R3 ;  /* 0x000ec80301007387 */ /* 0x000fe80000100800 */
[----:B------:R-:W-:Y:S02]  /*256d0*/  STL [R1+0x2f64], R40 ;  /* 0x002f642801007387 */ /* 0x000fe40000100800 */
[----:B------:R-:W2:Y:S02]  /*256e0*/  LDC R107, c[0x0][0x240] ;  /* 0x00009000ff6b7b82 */ /* 0x000ea40000000800 */
[----:B------:R1:W-:Y:S04]  /*256f0*/  STL [R1+0xed0], R2 ;  /* 0x000ed00201007387 */ /* 0x0003e80000100800 */
[----:B------:R-:W1:Y:S02]  /*25700*/  LDL.LU R121, [R1+0x40c] ;  /* 0x00040c0001797983 */ /* 0x000e640000300800 */
[----:B------:R-:W4:Y:S02]  /*25710*/  LDC R110, c[0x0][0x240] ;  /* 0x00009000ff6e7b82 */ /* 0x000f240000000800 */
[----:B------:R-:W3:Y:S04]  /*25720*/  LDL.LU R120, [R1+0x408] ;  /* 0x0004080001787983 */ /* 0x000ee80000300800 */
[----:B------:R-:W4:Y:S02]  /*25730*/  LDL.LU R143, [R1+0x404] ;  /* 0x00040400018f7983 */ /* 0x000f240000300800 */
[----:B------:R-:W4:Y:S02]  /*25740*/  LDC R111, c[0x0][0x240] ;  /* 0x00009000ff6f7b82 */ /* 0x000f240000000800 */
[----:B------:R-:W3:Y:S04]  /*25750*/  LDL.LU R142, [R1+0x400] ;  /* 0x00040000018e7983 */ /* 0x000ee80000300800 */
[----:B------:R-:W4:Y:S02]  /*25760*/  LDL.LU R124, [R1+0x3fc] ;  /* 0x0003fc00017c7983 */ /* 0x000f240000300800 */
[----:B------:R-:W3:Y:S02]  /*25770*/  LDC R112, c[0x0][0x240] ;  /* 0x00009000ff707b82 */ /* 0x000ee40000000800 */
[----:B------:R-:W-:Y:S04]  /*25780*/  STL [R1+0x2f68], R17 ;  /* 0x002f681101007387 */ /* 0x000fe80000100800 */
[----:B------:R-:W3:Y:S02]  /*25790*/  LDL.LU R141, [R1+0x3f8] ;  /* 0x0003f800018d7983 */ /* 0x000ee40000300800 */
[----:B------:R-:W3:Y:S02]  /*257a0*/  LDC R86, c[0x0][0x240] ;  /* 0x00009000ff567b82 */ /* 0x000ee40000000800 */
[----:B------:R-:W3:Y:S04]  /*257b0*/  LDL.LU R140, [R1+0x3f4] ;  /* 0x0003f400018c7983 */ /* 0x000ee80000300800 */
        /* <DEDUP_REMOVED lines=19> */
[----:B------:R-:W3:Y:S01]  /*258f0*/  LDC R123, c[0x0][0x240] ;  /* 0x00009000ff7b7b82 */ /* 0x000ee20000000800 */
[----:B-1----:R-:W-:-:S02]  /*25900*/  IMAD R2, R121, R97, RZ ;  /* 0x0000006179027224 */ /* 0x002fc400078e02ff */
[----:B--2---:R-:W-:-:S05]  /*25910*/  IMAD R41, R117, R107, RZ ;  /* 0x0000006b75297224 */ /* 0x004fca00078e02ff */
[----:B------:R-:W1:Y:S01]  /*25920*/  LDC R121, c[0x0][0x240] ;  /* 0x00009000ff797b82 */ /* 0x000e620000000800 */
[----:B------:R4:W-:Y:S04]  /*25930*/  STL [R1+0xef0], R2 ;  /* 0x000ef00201007387 */ /* 0x0009e80000100800 */
[----:B------:R-:W2:Y:S03]  /*25940*/  LDL.LU R127, [R1+0x3bc] ;  /* 0x0003bc00017f7983 */ /* 0x000ea60000300800 */
[----:B------:R-:W1:Y:S01]  /*25950*/  LDC R117, c[0x0][0x240] ;  /* 0x00009000ff757b82 */ /* 0x000e620000000800 */
[----:B------:R-:W2:Y:S01]  /*25960*/  LDL.LU R126, [R1+0x3b8] ;  /* 0x0003b800017e7983 */ /* 0x000ea20000300800 */
[----:B----4-:R-:W-:-:S03]  /*25970*/  IMAD R2, R124, R100, RZ ;  /* 0x000000647c027224 */ /* 0x010fc600078e02ff */
[----:B------:R-:W4:Y:S01]  /*25980*/  LDL.LU R124, [R1+0x3b4] ;  /* 0x0003b400017c7983 */ /* 0x000f220000300800 */
[----:B---3--:R-:W-:Y:S01]  /*25990*/  IMAD R3, R142, R85, RZ ;  /* 0x000000558e037224 */ /* 0x008fe200078e02ff */
[----:B------:R-:W-:Y:S01]  /*259a0*/  ISETP.NE.U32.AND P0, PT, R83, RZ, PT ;  /* 0x000000ff5300720c */ /* 0x000fe20003f05070 */
[----:B------:R-:W-:Y:S01]  /*259b0*/  IMAD R38, R120, R86, RZ ;  /* 0x0000005678267224 */ /* 0x000fe200078e02ff */
[----:B------:R-:W3:Y:S02]  /*259c0*/  LDC R83, c[0x0][0x240] ;  /* 0x00009000ff537b82 */ /* 0x000ee40000000800 */
[----:B------:R-:W-:Y:S04]  /*259d0*/  STL [R1+0xf04], R3 ;  /* 0x000f040301007387 */ /* 0x000fe80000100800 */
[----:B------:R1:W-:Y:S01]  /*259e0*/  STL [R1+0xf10], R2 ;  /* 0x000f100201007387 */ /* 0x0003e20000100800 */
[----:B------:R-:W-:Y:S01]  /*259f0*/  IMAD R5, R140, R101, RZ ;  /* 0x000000658c057224 */ /* 0x000fe200078e02ff */
[----:B------:R-:W2:Y:S01]  /*25a00*/  LDC R120, c[0x0][0x240] ;  /* 0x00009000ff787b82 */ /* 0x000ea20000000800 */
[----:B-1----:R-:W-:-:S07]  /*25a10*/  IMAD R2, R141, R98, RZ ;  /* 0x000000628d027224 */ /* 0x002fce00078e02ff */
[----:B------:R-:W1:Y:S01]  /*25a20*/  LDC R107, c[0x0][0x240] ;  /* 0x00009000ff6b7b82 */ /* 0x000e620000000800 */
[----:B------:R-:W-:Y:S01]  /*25a30*/  IMAD R3, R139, R102, RZ ;  /* 0x000000668b037224 */ /* 0x000fe200078e02ff */
[----:B------:R3:W-:Y:S04]  /*25a40*/  STL [R1+0xf14], R2 ;  /* 0x000f140201007387 */ /* 0x0007e80000100800 */
[----:B------:R3:W-:Y:S02]  /*25a50*/  STL [R1+0xf20], R5 ;  /* 0x000f200501007387 */ /* 0x0007e40000100800 */
[----:B------:R-:W1:Y:S01]  /*25a60*/  LDC R97, c[0x0][0x240] ;  /* 0x00009000ff617b82 */ /* 0x000e620000000800 */
[----:B---3--:R-:W-:Y:S01]  /*25a70*/  IMAD R2, R138, R108, RZ ;  /* 0x0000006c8a027224 */ /* 0x008fe200078e02ff */
[----:B------:R3:W-:Y:S01]  /*25a80*/  STL [R1+0xf24], R3 ;  /* 0x000f240301007387 */ /* 0x0007e20000100800 */
[----:B------:R-:W-:-:S03]  /*25a90*/  IMAD R39, R125, R115, RZ ;  /* 0x000000737d277224 */ /* 0x000fc600078e02ff */
[----:B------:R3:W-:Y:S01]  /*25aa0*/  STL [R1+0xf30], R2 ;  /* 0x000f300201007387 */ /* 0x0007e20000100800 */
[----:B------:R-:W-:Y:S01]  /*25ab0*/  IMAD R5, R137, R110, RZ ;  /* 0x0000006e89057224 */ /* 0x000fe200078e02ff */
[----:B------:R-:W1:Y:S01]  /*25ac0*/  LDC R86, c[0x0][0x240] ;  /* 0x00009000ff567b82 */ /* 0x000e620000000800 */
[----:B---3--:R-:W-:-:S03]  /*25ad0*/  IMAD R3, R136, R111, RZ ;  /* 0x0000006f88037224 */ /* 0x008fc600078e02ff */
[----:B------:R3:W-:Y:S01]  /*25ae0*/  STL [R1+0xf34], R5 ;  /* 0x000f340501007387 */ /* 0x0007e20000100800 */
[----:B------:R-:W-:-:S03]  /*25af0*/  IMAD R2, R135, R112, RZ ;  /* 0x0000007087027224 */ /* 0x000fc600078e02ff */
[----:B------:R3:W-:Y:S01]  /*25b00*/  STL [R1+0xf40], R3 ;  /* 0x000f400301007387 */ /* 0x0007e20000100800 */
[----:B------:R-:W-:Y:S01]  /*25b10*/  IMAD R36, R131, R117, RZ ;  /* 0x0000007583247224 */ /* 0x000fe200078e02ff */
[----:B------:R-:W1:Y:S02]  /*25b20*/  LDC R85, c[0x0][0x240] ;  /* 0x00009000ff557b82 */ /* 0x000e640000000800 */
[----:B------:R3:W-:Y:S02]  /*25b30*/  STL [R1+0xf44], R2 ;  /* 0x000f440201007387 */ /* 0x0007e40000100800 */
[----:B---3--:R-:W-:Y:S02]  /*25b40*/  IMAD R5, R134, R113, RZ ;  /* 0x0000007186057224 */ /* 0x008fe400078e02ff */
[----:B------:R-:W-:-:S03]  /*25b50*/  IMAD R3, R133, R114, RZ ;  /* 0x0000007285037224 */ /* 0x000fc600078e02ff */
[----:B------:R-:W-:Y:S01]  /*25b60*/  STL [R1+0xf50], R5 ;  /* 0x000f500501007387 */ /* 0x000fe20000100800 */
[----:B------:R-:W-:Y:S01]  /*25b70*/  IMAD R37, R130, R119, RZ ;  /* 0x0000007782257224 */ /* 0x000fe200078e02ff */
[----:B------:R-:W3:Y:S01]  /*25b80*/  LDC R100, c[0x0][0x240] ;  /* 0x00009000ff647b82 */ /* 0x000ee20000000800 */
[----:B------:R-:W-:Y:S01]  /*25b90*/  IMAD R2, R132, R116, RZ ;  /* 0x0000007484027224 */ /* 0x000fe200078e02ff */
[----:B------:R-:W-:Y:S04]  /*25ba0*/  STL [R1+0xf58], R3 ;  /* 0x000f580301007387 */ /* 0x000fe80000100800 */
[----:B------:R1:W-:Y:S01]  /*25bb0*/  STL [R1+0xf60], R2 ;  /* 0x000f600201007387 */ /* 0x0003e20000100800 */
[----:B------:R-:W-:Y:S01]  /*25bc0*/  IMAD R34, R128, R121, RZ ;  /* 0x0000007980227224 */ /* 0x000fe200078e02ff */
[----:B------:R-:W3:Y:S02]  /*25bd0*/  LDC R98, c[0x0][0x240] ;  /* 0x00009000ff627b82 */ /* 0x000ee40000000800 */
[----:B------:R-:W3:Y:S04]  /*25be0*/  LDL.LU R125, [R1+0x3b0] ;  /* 0x0003b000017d7983 */ /* 0x000ee80000300800 */
[----:B------:R2:W-:Y:S01]  /*25bf0*/  STL [R1+0x2f54], R39 ;  /* 0x002f542701007387 */ /* 0x0005e20000100800 */
[----:B-1----:R-:W-:Y:S01]  /*25c00*/  IMAD R2, R129, R122, RZ ;  /* 0x0000007a81027224 */ /* 0x002fe200078e02ff */
[----:B------:R-:W1:Y:S02]  /*25c10*/  LDC R101, c[0x0][0x240] ;  /* 0x00009000ff657b82 */ /* 0x000e640000000800 */
[----:B------:R-:W-:Y:S04]  /*25c20*/  STL [R1+0x2f58], R36 ;  /* 0x002f582401007387 */ /* 0x000fe80000100800 */
[----:B------:R-:W-:Y:S01]  /*25c30*/  STL [R1+0x2f5c], R37 ;  /* 0x002f5c2501007387 */ /* 0x000fe20000100800 */
[----:B------:R-:W-:-:S02]  /*25c40*/  IMAD R18, R143, R83, RZ ;  /* 0x000000538f127224 */ /* 0x000fc400078e02ff */
[----:B------:R-:W1:Y:S01]  /*25c50*/  LDC R83, c[0x0][0x240] ;  /* 0x00009000ff537b82 */ /* 0x000e620000000800 */
[----:B------:R2:W-:Y:S04]  /*25c60*/  STL [R1+0xf80], R2 ;  /* 0x000f800201007387 */ /* 0x0005e80000100800 */
[----:B------:R-:W-:Y:S03]  /*25c70*/  STL [R1+0x2f60], R34 ;  /* 0x002f602201007387 */ /* 0x000fe60000100800 */
[----:B------:R-:W1:Y:S08]  /*25c80*/  LDC R102, c[0x0][0x240] ;  /* 0x00009000ff667b82 */ /* 0x000e700000000800 */
        /* <DEDUP_REMOVED lines=11> */
[----:B------:R-:W1:Y:S01]  /*25d40*/  LDC R122, c[0x0][0x240] ;  /* 0x00009000ff7a7b82 */ /* 0x000e620000000800 */
[----:B--2---:R-:W-:-:S02]  /*25d50*/  IMAD R39, R127, R120, RZ ;  /* 0x000000787f277224 */ /* 0x004fc400078e02ff */
[----:B------:R-:W2:Y:S05]  /*25d60*/  LDL.LU R127, [R1+0x3ac] ;  /* 0x0003ac00017f7983 */ /* 0x000eaa0000300800 */
[----:B------:R-:W1:Y:S01]  /*25d70*/  LDC R120, c[0x0][0x240] ;  /* 0x00009000ff787b82 */ /* 0x000e620000000800 */
[----:B------:R-:W-:-:S05]  /*25d80*/  IMAD R2, R126, R123, RZ ;  /* 0x0000007b7e027224 */ /* 0x000fca00078e02ff */
[----:B------:R3:W-:Y:S01]  /*25d90*/  STL [R1+0xf98], R2 ;  /* 0x000f980201007387 */ /* 0x0007e20000100800 */
[----:B----4-:R-:W-:Y:S01]  /*25da0*/  IMAD R36, R124, R118, RZ ;  /* 0x000000767c247224 */ /* 0x010fe200078e02ff */
[----:B------:R-:W4:Y:S02]  /*25db0*/  LDC R123, c[0x0][0x240] ;  /* 0x00009000ff7b7b82 */ /* 0x000f240000000800 */
[----:B------:R-:W4:Y:S04]  /*25dc0*/  LDL.LU R124, [R1+0x3a4] ;  /* 0x0003a400017c7983 */ /* 0x000f280000300800 */
[----:B------:R-:W1:Y:S02]  /*25dd0*/  LDL.LU R143, [R1+0x3a0] ;  /* 0x0003a000018f7983 */ /* 0x000e640000300800 */
[----:B------:R-:W1:Y:S02]  /*25de0*/  LDC R118, c[0x0][0x240] ;  /* 0x00009000ff767b82 */ /* 0x000e640000000800 */
[----:B------:R-:W4:Y:S04]  /*25df0*/  LDL.LU R126, [R1+0x39c] ;  /* 0x00039c00017e7983 */ /* 0x000f280000300800 */
[----:B------:R-:W4:Y:S04]  /*25e00*/  LDL.LU R142, [R1+0x398] ;  /* 0x00039800018e7983 */ /* 0x000f280000300800 */
[----:B------:R-:W4:Y:S04]  /*25e10*/  LDL.LU R141, [R1+0x394] ;  /* 0x00039400018d7983 */ /* 0x000f280000300800 */
[----:B------:R-:W4:Y:S01]  /*25e20*/  LDL.LU R140, [R1+0x390] ;  /* 0x00039000018c7983 */ /* 0x000f220000300800 */
[----:B---3--:R-:W-:-:S02]  /*25e30*/  IMAD R2, R125, R107, RZ ;  /* 0x0000006b7d027224 */ /* 0x008fc400078e02ff */
[----:B------:R-:W3:Y:S03]  /*25e40*/  LDC R107, c[0x0][0x240] ;  /* 0x00009000ff6b7b82 */ /* 0x000ee60000000800 */
[----:B------:R2:W-:Y:S04]  /*25e50*/  STL [R1+0xfa4], R2 ;  /* 0x000fa40201007387 */ /* 0x0005e80000100800 */
        /* <DEDUP_REMOVED lines=10> */
[----:B--2---:R-:W-:-:S02]  /*25f00*/  IMAD R2, R127, R97, RZ ;  /* 0x000000617f027224 */ /* 0x004fc400078e02ff */
[----:B------:R-:W2:Y:S03]  /*25f10*/  LDC R97, c[0x0][0x240] ;  /* 0x00009000ff617b82 */ /* 0x000ea60000000800 */
[----:B------:R4:W-:Y:S04]  /*25f20*/  STL [R1+0xfac], R2 ;  /* 0x000fac0201007387 */ /* 0x0009e80000100800 */
[----:B------:R-:W2:Y:S04]  /*25f30*/  LDL.LU R130, [R1+0x364] ;  /* 0x0003640001827983 */ /* 0x000ea80000300800 */
[----:B------:R-:W2:Y:S04]  /*25f40*/  LDL.LU R129, [R1+0x360] ;  /* 0x0003600001817983 */ /* 0x000ea80000300800 */
[----:B------:R-:W2:Y:S01]  /*25f50*/  LDL.LU R128, [R1+0x35c] ;  /* 0x00035c0001807983 */ /* 0x000ea20000300800 */
[----:B----4-:R-:W-:-:S02]  /*25f60*/  IMAD R2, R124, R86, RZ ;  /* 0x000000567c027224 */ /* 0x010fc400078e02ff */
[----:B-1----:R-:W-:Y:S01]  /*25f70*/  IMAD R3, R143, R83, RZ ;  /* 0x000000538f037224 */ /* 0x002fe200078e02ff */
[----:B------:R-:W4:Y:S01]  /*25f80*/  LDL.LU R127, [R1+0x358] ;  /* 0x00035800017f7983 */ /* 0x000f220000300800 */
[----:B------:R-:W1:Y:S03]  /*25f90*/  LDC R86, c[0x0][0x240] ;  /* 0x00009000ff567b82 */ /* 0x000e660000000800 */
[----:B------:R-:W4:Y:S04]  /*25fa0*/  LDL.LU R124, [R1+0x354] ;  /* 0x00035400017c7983 */ /* 0x000f280000300800 */
[----:B------:R1:W-:Y:S01]  /*25fb0*/  STL [R1+0xfb0], R2 ;  /* 0x000fb00201007387 */ /* 0x0003e20000100800 */
[----:B------:R-:W4:Y:S01]  /*25fc0*/  LDC R83, c[0x0][0x240] ;  /* 0x00009000ff537b82 */ /* 0x000f220000000800 */
[----:B-1----:R-:W-:-:S02]  /*25fd0*/  IMAD R2, R126, R85, RZ ;  /* 0x000000557e027224 */ /* 0x002fc400078e02ff */
[----:B------:R-:W4:Y:S01]  /*25fe0*/  LDL.LU R126, [R1+0x350] ;  /* 0x00035000017e7983 */ /* 0x000f220000300800 */
[----:B------:R-:W-:-:S04]  /*25ff0*/  IMAD R5, R140, R101, RZ ;  /* 0x000000658c057224 */ /* 0x000fc800078e02ff */
[----:B------:R-:W1:Y:S01]  /*26000*/  LDC R85, c[0x0][0x240] ;  /* 0x00009000ff557b82 */ /* 0x000e620000000800 */
[----:B------:R1:W-:Y:S04]  /*26010*/  STL [R1+0xfb4], R3 ;  /* 0x000fb40301007387 */ /* 0x0003e80000100800 */
[----:B------:R1:W-:Y:S03]  /*26020*/  STL [R1+0xfb8], R2 ;  /* 0x000fb80201007387 */ /* 0x0003e60000100800 */
[----:B------:R-:W4:Y:S01]  /*26030*/  LDC R101, c[0x0][0x240] ;  /* 0x00009000ff657b82 */ /* 0x000f220000000800 */
[----:B-1----:R-:W-:Y:S02]  /*26040*/  IMAD R3, R142, R100, RZ ;  /* 0x000000648e037224 */ /* 0x002fe400078e02ff */
[----:B------:R-:W-:-:S03]  /*26050*/  IMAD R2, R141, R98, RZ ;  /* 0x000000628d027224 */ /* 0x000fc600078e02ff */
[----:B------:R3:W-:Y:S02]  /*26060*/  STL [R1+0xfbc], R3 ;  /* 0x000fbc0301007387 */ /* 0x0007e40000100800 */
[----:B------:R-:W1:Y:S02]  /*26070*/  LDC R100, c[0x0][0x240] ;  /* 0x00009000ff647b82 */ /* 0x000e640000000800 */
[----:B------:R3:W-:Y:S04]  /*26080*/  STL [R1+0xfc0], R2 ;  /* 0x000fc00201007387 */ /* 0x0007e80000100800 */
[----:B------:R-:W-:Y:S02]  /*26090*/  STL [R1+0xfc4], R5 ;  /* 0x000fc40501007387 */ /* 0x000fe40000100800 */
[----:B------:R-:W1:Y:S01]  /*260a0*/  LDC R98, c[0x0][0x240] ;  /* 0x00009000ff627b82 */ /* 0x000e620000000800 */
[----:B---3--:R-:W-:-:S07]  /*260b0*/  IMAD R3, R139, R102, RZ ;  /* 0x000000668b037224 */ /* 0x008fce00078e02ff */
[----:B------:R-:W3:Y:S01]  /*260c0*/  LDC R102, c[0x0][0x240] ;  /* 0x00009000ff667b82 */ /* 0x000ee20000000800 */
[----:B------:R-:W-:Y:S02]  /*260d0*/  IMAD R2, R138, R108, RZ ;  /* 0x0000006c8a027224 */ /* 0x000fe400078e02ff */
[----:B------:R-:W-:Y:S01]  /*260e0*/  IMAD R57, R137, R110, RZ ;  /* 0x0000006e89397224 */ /* 0x000fe200078e02ff */
[----:B------:R-:W-:Y:S04]  /*260f0*/  STL [R1+0xfc8], R3 ;  /* 0x000fc80301007387 */ /* 0x000fe80000100800 */
[----:B------:R-:W1:Y:S01]  /*26100*/  LDC R108, c[0x0][0x240] ;  /* 0x00009000ff6c7b82 */ /* 0x000e620000000800 */
[----:B------:R-:W-:Y:S01]  /*26110*/  IMAD R35, R136, R111, RZ ;  /* 0x0000006f88237224 */ /* 0x000fe200078e02ff */
[----:B------:R-:W-:Y:S01]  /*26120*/  STL [R1+0x2f48], R57 ;  /* 0x002f483901007387 */ /* 0x000fe20000100800 */
[----:B------:R-:W-:-:S03]  /*26130*/  IMAD R32, R135, R112, RZ ;  /* 0x0000007087207224 */ /* 0x000fc600078e02ff */
[----:B------:R2:W-:Y:S02]  /*26140*/  STL [R1+0xfcc], R2 ;  /* 0x000fcc0201007387 */ /* 0x0005e40000100800 */
[----:B------:R-:W1:Y:S02]  /*26150*/  LDC R110, c[0x0][0x240] ;  /* 0x00009000ff6e7b82 */ /* 0x000e640000000800 */
[----:B------:R-:W-:Y:S01]  /*26160*/  STL [R1+0x2f4c], R35 ;  /* 0x002f4c2301007387 */ /* 0x000fe20000100800 */
[----:B------:R-:W-:-:S03]  /*26170*/  IMAD R28, R125, R114, RZ ;  /* 0x000000727d1c7224 */ /* 0x000fc600078e02ff */
[----:B------:R-:W-:Y:S01]  /*26180*/  STL [R1+0x2f50], R32 ;  /* 0x002f502001007387 */ /* 0x000fe20000100800 */
[----:B------:R-:W-:Y:S01]  /*26190*/  IMAD R29, R134, R113, RZ ;  /* 0x00000071861d7224 */ /* 0x000fe200078e02ff */
[----:B------:R-:W1:Y:S02]  /*261a0*/  LDC R111, c[0x0][0x240] ;  /* 0x00009000ff6f7b82 */ /* 0x000e640000000800 */
[----:B------:R-:W3:Y:S01]  /*261b0*/  LDL.LU R125, [R1+0x34c] ;  /* 0x00034c00017d7983 */ /* 0x000ee20000300800 */
[----:B------:R-:W-:Y:S02]  /*261c0*/  IMAD R42, R133, R116, RZ ;  /* 0x00000074852a7224 */ /* 0x000fe400078e02ff */
[----:B------:R-:W-:-:S03]  /*261d0*/  IMAD R33, R132, R115, RZ ;  /* 0x0000007384217224 */ /* 0x000fc600078e02ff */
[----:B------:R-:W1:Y:S01]  /*261e0*/  LDC R114, c[0x0][0x240] ;  /* 0x00009000ff727b82 */ /* 0x000e620000000800 */
[----:B------:R-:W-:-:S07]  /*261f0*/  IMAD R16, R131, R117, RZ ;  /* 0x0000007583107224 */ /* 0x000fce00078e02ff */
[----:B------:R-:W1:Y:S08]  /*26200*/  LDC R115, c[0x0][0x240] ;  /* 0x00009000ff737b82 */ /* 0x000e700000000800 */
[----:B------:R-:W1:Y:S08]  /*26210*/  LDC R117, c[0x0][0x240] ;  /* 0x00009000ff757b82 */ /* 0x000e700000000800 */
[----:B------:R-:W1:Y:S08]  /*26220*/  LDC R116, c[0x0][0x240] ;  /* 0x00009000ff747b82 */ /* 0x000e700000000800 */
[----:B------:R-:W1:Y:S08]  /*26230*/  LDC R112, c[0x0][0x240] ;  /* 0x00009000ff707b82 */ /* 0x000e700000000800 */
[----:B------:R-:W1:Y:S01]  /*26240*/  LDC R113, c[0x0][0x240] ;  /* 0x00009000ff717b82 */ /* 0x000e620000000800 */
[----:B--2---:R-:W-:-:S07]  /*26250*/  IMAD R2, R130, R119, RZ ;  /* 0x0000007782027224 */ /* 0x004fce00078e02ff */
[----:B------:R-:W2:Y:S01]  /*26260*/  LDC R119, c[0x0][0x240] ;  /* 0x00009000ff777b82 */ /* 0x000ea20000000800 */
[----:B------:R1:W-:Y:S02]  /*26270*/  STL [R1+0xff0], R2 ;  /* 0x000ff00201007387 */ /* 0x0003e40000100800 */
[----:B-1----:R-:W-:Y:S02]  /*26280*/  IMAD R2, R128, R121, RZ ;  /* 0x0000007980027224 */ /* 0x002fe400078e02ff */
[----:B----4-:R-:W-:-:S03]  /*26290*/  IMAD R3, R127, R120, RZ ;  /* 0x000000787f037224 */ /* 0x010fc600078e02ff */
[----:B------:R-:W1:Y:S01]  /*262a0*/  LDC R121, c[0x0][0x240] ;  /* 0x00009000ff797b82 */ /* 0x000e620000000800 */
[----:B------:R4:W-:Y:S01]  /*262b0*/  STL [R1+0xffc], R2 ;  /* 0x000ffc0201007387 */ /* 0x0009e20000100800 */
[----:B------:R-:W-:-:S06]  /*262c0*/  IMAD R56, R129, R122, RZ ;  /* 0x0000007a81387224 */ /* 0x000fcc00078e02ff */
[----:B------:R-:W2:Y:S01]  /*262d0*/  LDC R120, c[0x0][0x240] ;  /* 0x00009000ff787b82 */ /* 0x000ea20000000800 */
[----:B----4-:R-:W-:Y:S02]  /*262e0*/  IMAD R2, R124, R123, RZ ;  /* 0x0000007b7c027224 */ /* 0x010fe400078e02ff */
[----:B------:R-:W4:Y:S04]  /*262f0*/  LDL.LU R124, [R1+0x348] ;  /* 0x00034800017c7983 */ /* 0x000f280000300800 */
[----:B------:R-:W-:Y:S04]  /*26300*/  STL [R1+0x1000], R3 ;  /* 0x0010000301007387 */ /* 0x000fe80000100800 */
[----:B------:R1:W-:Y:S04]  /*26310*/  STL [R1+0x1008], R2 ;  /* 0x0010080201007387 */ /* 0x0003e80000100800 */
[----:B------:R-:W2:Y:S04]  /*26320*/  LDL.LU R127, [R1+0x344] ;  /* 0x00034400017f7983 */ /* 0x000ea80000300800 */
[----:B------:R-:W2:Y:S01]  /*26330*/  LDL.LU R143, [R1+0x338] ;  /* 0x00033800018f7983 */ /* 0x000ea20000300800 */
[----:B-1----:R-:W-:-:S02]  /*26340*/  IMAD R2, R126, R118, RZ ;  /* 0x000000767e027224 */ /* 0x002fc400078e02ff */
[----:B------:R-:W1:Y:S03]  /*26350*/  LDC R118, c[0x0][0x240] ;  /* 0x00009000ff767b82 */ /* 0x000e660000000800 */
[----:B------:R3:W-:Y:S04]  /*26360*/  STL [R1+0x100c], R2 ;  /* 0x00100c0201007387 */ /* 0x0007e80000100800 */
[----:B------:R-:W2:Y:S04]  /*26370*/  LDL.LU R126, [R1+0x334] ;  /* 0x00033400017e7983 */ /* 0x000ea80000300800 */
[----:B------:R-:W2:Y:S04]  /*26380*/  LDL.LU R142, [R1+0x330] ;  /* 0x00033000018e7983 */ /* 0x000ea80000300800 */
[----:B------:R-:W2:Y:S04]  /*26390*/  LDL.LU R141, [R1+0x32c] ;  /* 0x00032c00018d7983 */ /* 0x000ea80000300800 */
[----:B------:R-:W2:Y:S01]  /*263a0*/  LDL.LU R140, [R1+0x328] ;  /* 0x00032800018c7983 */ /* 0x000ea20000300800 */
        /* <DEDUP_REMOVED lines=13> */
[----:B----4-:R-:W-:-:S02]  /*26480*/  IMAD R2, R124, R97, RZ ;  /* 0x000000617c027224 */ /* 0x010fc400078e02ff */
[----:B------:R-:W4:Y:S03]  /*26490*/  LDC R97, c[0x0][0x240] ;  /* 0x00009000ff617b82 */ /* 0x000f260000000800 */
[----:B------:R2:W-:Y:S04]  /*264a0*/  STL [R1+0x101c], R2 ;  /* 0x00101c0201007387 */ /* 0x0005e80000100800 */
[----:B------:R-:W4:Y:S04]  /*264b0*/  LDL.LU R124, [R1+0x2b4] ;  /* 0x0002b400017c7983 */ /* 0x000f280000300800 */
[----:B------:R-:W4:Y:S01]  /*264c0*/  LDL.LU R130, [R1+0x2b0] ;  /* 0x0002b00001827983 */ /* 0x000f220000300800 */
[----:B--2---:R-:W-:-:S03]  /*264d0*/  IMAD R2, R127, R86, RZ ;  /* 0x000000567f027224 */ /* 0x004fc600078e02ff */
[----:B------:R-:W2:Y:S01]  /*264e0*/  LDL.LU R129, [R1+0x2a0] ;  /* 0x0002a00001817983 */ /* 0x000ea20000300800 */
[----:B------:R-:W1:Y:S03]  /*264f0*/  LDC R86, c[0x0][0x240] ;  /* 0x00009000ff567b82 */ /* 0x000e660000000800 */
[----:B------:R-:W1:Y:S04]  /*26500*/  LDL.LU R128, [R1+0x29c] ;  /* 0x00029c0001807983 */ /* 0x000e680000300800 */
[----:B------:R3:W-:Y:S01]  /*26510*/  STL [R1+0x1024], R2 ;  /* 0x0010240201007387 */ /* 0x0007e20000100800 */
[----:B------:R-:W-:-:S03]  /*26520*/  IMAD R3, R126, R85, RZ ;  /* 0x000000557e037224 */ /* 0x000fc600078e02ff */
[----:B------:R-:W2:Y:S04]  /*26530*/  LDL.LU R127, [R1+0x280] ;  /* 0x00028000017f7983 */ /* 0x000ea80000300800 */
[----:B------:R-:W2:Y:S01]  /*26540*/  LDL.LU R126, [R1+0x28c] ;  /* 0x00028c00017e7983 */ /* 0x000ea20000300800 */
[----:B---3--:R-:W-:Y:S02]  /*26550*/  IMAD R2, R143, R83, RZ ;  /* 0x000000538f027224 */ /* 0x008fe400078e02ff */
[----:B------:R-:W-:-:S03]  /*26560*/  IMAD R30, R139, R102, RZ ;  /* 0x000000668b1e7224 */ /* 0x000fc600078e02ff */
[----:B------:R3:W-:Y:S01]  /*26570*/  STL [R1+0x102c], R2 ;  /* 0x00102c0201007387 */ /* 0x0007e20000100800 */
[----:B------:R-:W-:-:S03]  /*26580*/  IMAD R31, R138, R108, RZ ;  /* 0x0000006c8a1f7224 */ /* 0x000fc600078e02ff */
[----:B------:R3:W-:Y:S01]  /*26590*/  STL [R1+0x1034], R3 ;  /* 0x0010340301007387 */ /* 0x0007e20000100800 */
[----:B------:R-:W-:Y:S01]  /*265a0*/  IMAD R50, R137, R110, RZ ;  /* 0x0000006e89327224 */ /* 0x000fe200078e02ff */
[----:B------:R-:W1:Y:S01]  /*265b0*/  LDC R143, c[0x0][0x240] ;  /* 0x00009000ff8f7b82 */ /* 0x000e620000000800 */
[----:B---3--:R-:W-:Y:S02]  /*265c0*/  IMAD R2, R142, R100, RZ ;  /* 0x000000648e027224 */ /* 0x008fe400078e02ff */
[----:B------:R-:W-:-:S03]  /*265d0*/  IMAD R3, R141, R98, RZ ;  /* 0x000000628d037224 */ /* 0x000fc600078e02ff */
[----:B------:R3:W-:Y:S02]  /*265e0*/  STL [R1+0x103c], R2 ;  /* 0x00103c0201007387 */ /* 0x0007e40000100800 */
[----:B------:R-:W1:Y:S02]  /*265f0*/  LDC R100, c[0x0][0x240] ;  /* 0x00009000ff647b82 */ /* 0x000e640000000800 */
[----:B------:R3:W-:Y:S02]  /*26600*/  STL [R1+0x1044], R3 ;  /* 0x0010440301007387 */ /* 0x0007e40000100800 */
[----:B---3--:R-:W-:Y:S02]  /*26610*/  IMAD R2, R140, R101, RZ ;  /* 0x000000658c027224 */ /* 0x008fe400078e02ff */
[----:B------:R-:W-:Y:S04]  /*26620*/  STL [R1+0x2f3c], R30 ;  /* 0x002f3c1e01007387 */ /* 0x000fe80000100800 */
[----:B------:R3:W-:Y:S01]  /*26630*/  STL [R1+0x104c], R2 ;  /* 0x00104c0201007387 */ /* 0x0007e20000100800 */
[----:B------:R-:W-:-:S03]  /*26640*/  IMAD R3, R133, R114, RZ ;  /* 0x0000007285037224 */ /* 0x000fc600078e02ff */
[----:B------:R-:W-:Y:S01]  /*26650*/  STL [R1+0x2f40], R31 ;  /* 0x002f401f01007387 */ /* 0x000fe20000100800 */
[----:B---3--:R-:W-:-:S03]  /*26660*/  IMAD R2, R136, R111, RZ ;  /* 0x0000006f88027224 */ /* 0x008fc600078e02ff */
[----:B------:R-:W-:Y:S01]  /*26670*/  STL [R1+0x2f44], R50 ;  /* 0x002f443201007387 */ /* 0x000fe20000100800 */
[----:B------:R-:W-:-:S03]  /*26680*/  IMAD R5, R132, R107, RZ ;  /* 0x0000006b84057224 */ /* 0x000fc600078e02ff */
[----:B------:R3:W-:Y:S02]  /*26690*/  STL [R1+0x106c], R2 ;  /* 0x00106c0201007387 */ /* 0x0007e40000100800 */
[----:B---3--:R-:W-:Y:S02]  /*266a0*/  IMAD R2, R125, R115, RZ ;  /* 0x000000737d027224 */ /* 0x008fe400078e02ff */
[----:B------:R-:W3:Y:S04]  /*266b0*/  LDL.LU R125, [R1+0x25c] ;  /* 0x00025c00017d7983 */ /* 0x000ee80000300800 */
[----:B------:R-:W-:Y:S04]  /*266c0*/  STL [R1+0x1084], R3 ;  /* 0x0010840301007387 */ /* 0x000fe80000100800 */
[----:B------:R4:W-:Y:S04]  /*266d0*/  STL [R1+0x108c], R2 ;  /* 0x00108c0201007387 */ /* 0x0009e80000100800 */
[----:B------:R-:W-:Y:S01]  /*266e0*/  STL [R1+0x1094], R5 ;  /* 0x0010940501007387 */ /* 0x000fe20000100800 */
[----:B----4-:R-:W-:-:S03]  /*266f0*/  IMAD R2, R124, R117, RZ ;  /* 0x000000757c027224 */ /* 0x010fc600078e02ff */
[----:B------:R-:W4:Y:S01]  /*26700*/  LDL.LU R124, [R1+0x258] ;  /* 0x00025800017c7983 */ /* 0x000f220000300800 */
[----:B------:R-:W-:-:S05]  /*26710*/  IMAD R3, R131, R116, RZ ;  /* 0x0000007483037224 */ /* 0x000fca00078e02ff */
[----:B------:R1:W-:Y:S04]  /*26720*/  STL [R1+0x109c], R3 ;  /* 0x00109c0301007387 */ /* 0x0003e80000100800 */
[----:B------:R2:W-:Y:S01]  /*26730*/  STL [R1+0x10a4], R2 ;  /* 0x0010a40201007387 */ /* 0x0005e20000100800 */
[----:B-1----:R-:W-:Y:S02]  /*26740*/  IMAD R3, R130, R120, RZ ;  /* 0x0000007882037224 */ /* 0x002fe400078e02ff */
[----:B--2---:R-:W-:-:S03]  /*26750*/  IMAD R2, R129, R119, RZ ;  /* 0x0000007781027224 */ /* 0x004fc600078e02ff */
[----:B------:R1:W-:Y:S01]  /*26760*/  STL [R1+0x10ac], R3 ;  /* 0x0010ac0301007387 */ /* 0x0003e20000100800 */
[----:B------:R-:W-:-:S03]  /*26770*/  IMAD R83, R252, 0x7c, RZ ;  /* 0x0000007cfc537824 */ /* 0x000fc600078e02ff */
[----:B------:R2:W-:Y:S01]  /*26780*/  STL [R1+0x10b4], R2 ;  /* 0x0010b40201007387 */ /* 0x0005e20000100800 */
[----:B------:R-:W-:-:S04]  /*26790*/  IMAD.WIDE R22, R83, 0x4, R242 ;  /* 0x0000000453167825 */ /* 0x000fc800078e02f2 */
[----:B-1----:R-:W-:Y:S01]  /*267a0*/  IMAD R3, R128, R118, RZ ;  /* 0x0000007680037224 */ /* 0x002fe200078e02ff */
[----:B------:R-:W-:Y:S01]  /*267b0*/  LDGSTS.E [R0+0x18000], desc[UR60][R22.64], !P6 ;  /* 0x1800000016007fae */ /* 0x000fe2000f12187c */
[----:B--2---:R-:W-:-:S03]  /*267c0*/  IMAD R2, R127, R121, RZ ;  /* 0x000000797f027224 */ /* 0x004fc600078e02ff */
[----:B------:R-:W-:Y:S01]  /*267d0*/  STL [R1+0x10bc], R3 ;  /* 0x0010bc0301007387 */ /* 0x000fe20000100800 */
[----:B------:R-:W-:Y:S02]  /*267e0*/  IMAD R85, R252, 0x7d, RZ ;  /* 0x0000007dfc557824 */ /* 0x000fe400078e02ff */
[----:B------:R-:W-:Y:S01]  /*267f0*/  IMAD R5, R126, R100, RZ ;  /* 0x000000647e057224 */ /* 0x000fe200078e02ff */
[----:B------:R1:W-:Y:S01]  /*26800*/  STL [R1+0x10c4], R2 ;  /* 0x0010c40201007387 */ /* 0x0003e20000100800 */
[----:B------:R-:W-:-:S03]  /*26810*/  IMAD.WIDE R20, R85, 0x4, R242 ;  /* 0x0000000455147825 */ /* 0x000fc600078e02f2 */
[----:B------:R-:W-:Y:S01]  /*26820*/  STL.64 [R1+0xea0], R22 ;  /* 0x000ea01601007387 */ /* 0x000fe20000100a00 */
[--C-:B------:R-:W-:Y:S02]  /*26830*/  IMAD.WIDE R14, R85, 0x4, R240.reuse ;  /* 0x00000004550e7825 */ /* 0x100fe400078e02f0 */
[----:B------:R-:W2:Y:S02]  /*26840*/  LDC R85, c[0x0][0x240] ;  /* 0x00009000ff557b82 */ /* 0x000ea40000000800 */
[----:B-1----:R-:W-:Y:S01]  /*26850*/  IMAD.WIDE R2, R83, 0x4, R240 ;  /* 0x0000000453027825 */ /* 0x002fe200078e02f0 */
[----:B------:R-:W-:Y:S04]  /*26860*/  STL [R1+0x10d0], R5 ;  /* 0x0010d00501007387 */ /* 0x000fe80000100800 */
[----:B------:R-:W-:Y:S01]  /*26870*/  STL [R1+0x2efc], R242 ;  /* 0x002efcf201007387 */ /* 0x000fe20000100800 */
[----:B------:R-:W-:Y:S01]  /*26880*/  IMAD R26, R135, R112, RZ ;  /* 0x00000070871a7224 */ /* 0x000fe200078e02ff */
[----:B------:R-:W1:Y:S02]  /*26890*/  LDC R83, c[0x0][0x240] ;  /* 0x00009000ff537b82 */ /* 0x000e640000000800 */
[----:B------:R2:W-:Y:S04]  /*268a0*/  STL.64 [R1+0xea8], R2 ;  /* 0x000ea80201007387 */ /* 0x0005e80000100a00 */
[----:B------:R-:W-:Y:S04]  /*268b0*/  STL [R1+0x2ef8], R243 ;  /* 0x002ef8f301007387 */ /* 0x000fe80000100800 */
[----:B------:R-:W-:Y:S04]  /*268c0*/  STL.64 [R1+0xeb0], R20 ;  /* 0x000eb01401007387 */ /* 0x000fe80000100a00 */
[----:B------:R2:W-:Y:S04]  /*268d0*/  LDGSTS.E [R0+0x1c000], desc[UR60][R2.64], !P6 ;  /* 0x1c00000002007fae */ /* 0x0005e8000f12187c */
[----:B------:R-:W-:Y:S04]  /*268e0*/  STL [R1+0x2f04], R240 ;  /* 0x002f04f001007387 */ /* 0x000fe80000100800 */
[----:B------:R-:W-:Y:S01]  /*268f0*/  STL [R1+0x2f00], R241 ;  /* 0x002f00f101007387 */ /* 0x000fe20000100800 */
[----:B--2---:R-:W-:-:S03]  /*26900*/  LEA R2, P6, R82, R4, 0x2 ;  /* 0x0000000452027211 */ /* 0x004fc600078c10ff */
[----:B------:R-:W-:Y:S04]  /*26910*/  LDGSTS.E [R0+0x18004], desc[UR60][R20.64], !P3 ;  /* 0x1800400014007fae */ /* 0x000fe8000d92187c */
[----:B------:R2:W-:Y:S01]  /*26920*/  STL.64 [R1+0xeb8], R14 ;  /* 0x000eb80e01007387 */ /* 0x0005e20000100a00 */
[----:B------:R-:W-:Y:S02]  /*26930*/  LEA.HI.X.SX32 R3, R82, R244, 0x2, P6 ;  /* 0x000000f452037211 */ /* 0x000fe400030f16ff */
[----:B------:R-:W1:Y:S01]  /*26940*/  LDC R82, c[0x0][0x240] ;  /* 0x00009000ff527b82 */ /* 0x000e620000000800 */
[----:B------:R2:W-:Y:S04]  /*26950*/  LDGSTS.E [R0+0x1c004], desc[UR60][R14.64], !P3 ;  /* 0x1c0040000e007fae */ /* 0x0005e8000d92187c */
[----:B------:R-:W-:Y:S01]  /*26960*/  STL [R1+0x2f08], R0 ;  /* 0x002f080001007387 */ /* 0x000fe20000100800 */
[----:B--2---:R-:W-:-:S03]  /*26970*/  LEA R14, P3, R105, R4, 0x2 ;  /* 0x00000004690e7211 */ /* 0x004fc600078610ff */
[----:B------:R2:W-:Y:S01]  /*26980*/  STL.64 [R1+0x618], R2 ;  /* 0x0006180201007387 */ /* 0x0005e20000100a00 */
[----:B------:R-:W-:-:S05]  /*26990*/  LEA.HI.X.SX32 R15, R105, R244, 0x2, P3 ;  /* 0x000000f4690f7211 */ /* 0x000fca00018f16ff */
[----:B------:R2:W-:Y:S02]  /*269a0*/  STL.64 [R1+0x5b0], R14 ;  /* 0x0005b00e01007387 */ /* 0x0005e40000100a00 */
[----:B--2---:R-:W-:-:S04]  /*269b0*/  LEA R2, P6, R235, R4, 0x2 ;  /* 0x00000004eb027211 */ /* 0x004fc800078c10ff */
[----:B------:R-:W-:Y:S02]  /*269c0*/  LEA.HI.X.SX32 R3, R235, R244, 0x2, P6 ;  /* 0x000000f4eb037211 */ /* 0x000fe400030f16ff */
[----:B------:R-:W-:-:S04]  /*269d0*/  LEA R14, P3, R236, R4, 0x2 ;  /* 0x00000004ec0e7211 */ /* 0x000fc800078610ff */
[----:B------:R-:W-:Y:S01]  /*269e0*/  LEA.HI.X.SX32 R15, R236, R244, 0x2, P3 ;  /* 0x000000f4ec0f7211 */ /* 0x000fe200018f16ff */
[----:B---3--:R-:W-:Y:S02]  /*269f0*/  IMAD R0, R125, R86, RZ ;  /* 0x000000567d007224 */ /* 0x008fe400078e02ff */
[----:B------:R-:W-:Y:S01]  /*26a00*/  IMAD R51, R134, R113, RZ ;  /* 0x0000007186337224 */ /* 0x000fe200078e02ff */
[----:B------:R-:W2:Y:S02]  /*26a10*/  LDC R86, c[0x0][0x240] ;  /* 0x00009000ff567b82 */ /* 0x000ea40000000800 */
[----:B------:R-:W-:Y:S04]  /*26a20*/  STL [R1+0x10cc], R0 ;  /* 0x0010cc0001007387 */ /* 0x000fe80000100800 */
[----:B------:R3:W-:Y:S02]  /*26a30*/  STL.64 [R1+0x5a8], R2 ;  /* 0x0005a80201007387 */ /* 0x0007e40000100a00 */
[----:B---3--:R-:W-:-:S04]  /*26a40*/  LEA R2, P6, R237, R4, 0x2 ;  /* 0x00000004ed027211 */ /* 0x008fc800078c10ff */
[----:B------:R-:W-:Y:S01]  /*26a50*/  LEA.HI.X.SX32 R3, R237, R244, 0x2, P6 ;  /* 0x000000f4ed037211 */ /* 0x000fe200030f16ff */
[----:B----4-:R-:W-:Y:S02]  /*26a60*/  IMAD R240, R124, R97, RZ ;  /* 0x000000617cf07224 */ /* 0x010fe400078e02ff */
[----:B------:R-:W3:Y:S03]  /*26a70*/  LDC R97, c[0x0][0x240] ;  /* 0x00009000ff617b82 */ /* 0x000ee60000000800 */
[----:B------:R-:W-:Y:S04]  /*26a80*/  STL [R1+0x2f18], R240 ;  /* 0x002f18f001007387 */ /* 0x000fe80000100800 */
[----:B------:R-:W4:Y:S04]  /*26a90*/  LDL.LU R131, [R1] ;  /* 0x0000000001837983 */ /* 0x000f280000300800 */
[----:B------:R1:W-:Y:S04]  /*26aa0*/  STL.64 [R1+0x5a0], R14 ;  /* 0x0005a00e01007387 */ /* 0x0003e80000100a00 */
[----:B------:R-:W2:Y:S01]  /*26ab0*/  LDL.LU R125, [R1+0x10] ;  /* 0x00001000017d7983 */ /* 0x000ea20000300800 */
[----:B-1----:R-:W-:-:S03]  /*26ac0*/  LEA R14, P3, R238, R4, 0x2 ;  /* 0x00000004ee0e7211 */ /* 0x002fc600078610ff */
[----:B------:R1:W-:Y:S01]  /*26ad0*/  STL.64 [R1+0x598], R2 ;  /* 0x0005980201007387 */ /* 0x0003e20000100a00 */
[----:B------:R-:W-:-:S03]  /*26ae0*/  LEA.HI.X.SX32 R15, R238, R244, 0x2, P3 ;  /* 0x000000f4ee0f7211 */ /* 0x000fc600018f16ff */
[----:B------:R-:W3:Y:S04]  /*26af0*/  LDL.LU R130, [R1+0x20] ;  /* 0x0000200001827983 */ /* 0x000ee80000300800 */
[----:B------:R1:W-:Y:S04]  /*26b00*/  STL.64 [R1+0x590], R14 ;  /* 0x0005900e01007387 */ /* 0x0003e80000100a00 */
[----:B------:R-:W3:Y:S01]  /*26b10*/  LDL.LU R133, [R1+0x250] ;  /* 0x0002500001857983 */ /* 0x000ee20000300800 */
[----:B-1----:R-:W-:-:S03]  /*26b20*/  LEA R2, P6, R245, R4, 0x2 ;  /* 0x00000004f5027211 */ /* 0x002fc600078c10ff */
[----:B------:R-:W3:Y:S01]  /*26b30*/  LDL.LU R128, [R1+0x44] ;  /* 0x0000440001807983 */ /* 0x000ee20000300800 */
[----:B------:R-:W-:Y:S02]  /*26b40*/  LEA.HI.X.SX32 R3, R245, R244, 0x2, P6 ;  /* 0x000000f4f5037211 */ /* 0x000fe400030f16ff */
[----:B------:R-:W1:Y:S01]  /*26b50*/  LDC R245, c[0x0][0x240] ;  /* 0x00009000fff57b82 */ /* 0x000e620000000800 */
[C---:B------:R-:W-:Y:S02]  /*26b60*/  LEA R14, P3, R246.reuse, R4, 0x2 ;  /* 0x00000004f60e7211 */ /* 0x040fe400078610ff */
[----:B------:R1:W-:Y:S02]  /*26b70*/  STL.64 [R1+0x588], R2 ;  /* 0x0005880201007387 */ /* 0x0003e40000100a00 */
[----:B------:R-:W-:-:S03]  /*26b80*/  LEA.HI.X.SX32 R15, R246, R244, 0x2, P3 ;  /* 0x000000f4f60f7211 */ /* 0x000fc600018f16ff */
[----:B------:R-:W3:Y:S01]  /*26b90*/  LDC R246, c[0x0][0x240] ;  /* 0x00009000fff67b82 */ /* 0x000ee20000000800 */
[C---:B-1----:R-:W-:Y:S01]  /*26ba0*/  LEA R2, P6, R247.reuse, R4, 0x2 ;  /* 0x00000004f7027211 */ /* 0x042fe200078c10ff */
[----:B------:R1:W-:Y:S03]  /*26bb0*/  STL.64 [R1+0x580], R14 ;  /* 0x0005800e01007387 */ /* 0x0003e60000100a00 */
[----:B------:R-:W-:Y:S01]  /*26bc0*/  LEA.HI.X.SX32 R3, R247, R244, 0x2, P6 ;  /* 0x000000f4f7037211 */ /* 0x000fe200030f16ff */
[----:B------:R-:W3:Y:S02]  /*26bd0*/  LDL.LU R129, [R1+0x68] ;  /* 0x0000680001817983 */ /* 0x000ee40000300800 */
[----:B------:R-:W3:Y:S02]  /*26be0*/  LDC R247, c[0x0][0x240] ;  /* 0x00009000fff77b82 */ /* 0x000ee40000000800 */
[----:B------:R-:W3:Y:S04]  /*26bf0*/  LDL.LU R136, [R1+0x8c] ;  /* 0x00008c0001887983 */ /* 0x000ee80000300800 */
[----:B------:R1:W-:Y:S04]  /*26c00*/  STL.64 [R1+0x578], R2 ;  /* 0x0005780201007387 */ /* 0x0003e80000100a00 */
[----:B------:R-:W3:Y:S01]  /*26c10*/  LDL.LU R137, [R1+0x240] ;  /* 0x0002400001897983 */ /* 0x000ee20000300800 */
[----:B-1----:R-:W-:-:S04]  /*26c20*/  LEA R14, P3, R248, R4, 0x2 ;  /* 0x00000004f80e7211 */ /* 0x002fc800078610ff */
[----:B------:R-:W-:Y:S02]  /*26c30*/  LEA.HI.X.SX32 R15, R248, R244, 0x2, P3 ;  /* 0x000000f4f80f7211 */ /* 0x000fe400018f16ff */
[----:B------:R-:W1:Y:S03]  /*26c40*/  LDC R248, c[0x0][0x240] ;  /* 0x00009000fff87b82 */ /* 0x000e660000000800 */
[----:B------:R1:W-:Y:S04]  /*26c50*/  STL.64 [R1+0x570], R14 ;  /* 0x0005700e01007387 */ /* 0x0003e80000100a00 */
[----:B------:R-:W3:Y:S04]  /*26c60*/  LDL.LU R135, [R1+0x230] ;  /* 0x0002300001877983 */ /* 0x000ee80000300800 */
[----:B------:R-:W3:Y:S04]  /*26c70*/  LDL.LU R127, [R1+0x94] ;  /* 0x00009400017f7983 */ /* 0x000ee80000300800 */
[----:B------:R-:W3:Y:S01]  /*26c80*/  LDL.LU R124, [R1+0xb0] ;  /* 0x0000b000017c7983 */ /* 0x000ee20000300800 */
[----:B------:R-:W-:-:S02]  /*26c90*/  LEA R2, P6, R249, R4, 0x2 ;  /* 0x00000004f9027211 */ /* 0x000fc400078c10ff */
[C---:B-1----:R-:W-:Y:S02]  /*26ca0*/  LEA R14, P3, R250.reuse, R4, 0x2 ;  /* 0x00000004fa0e7211 */ /* 0x042fe400078610ff */
[-C--:B------:R-:W-:Y:S02]  /*26cb0*/  LEA.HI.X.SX32 R3, R249, R244.reuse, 0x2, P6 ;  /* 0x000000f4f9037211 */ /* 0x080fe400030f16ff */
[----:B------:R-:W-:Y:S01]  /*26cc0*/  LEA.HI.X.SX32 R15, R250, R244, 0x2, P3 ;  /* 0x000000f4fa0f7211 */ /* 0x000fe200018f16ff */
[----:B------:R-:W1:Y:S02]  /*26cd0*/  LDC R249, c[0x0][0x240] ;  /* 0x00009000fff97b82 */ /* 0x000e640000000800 */
[----:B------:R1:W-:Y:S04]  /*26ce0*/  STL.64 [R1+0x568], R2 ;  /* 0x0005680201007387 */ /* 0x0003e80000100a00 */
[----:B------:R-:W3:Y:S02]  /*26cf0*/  LDL.LU R132, [R1+0xc0] ;  /* 0x0000c00001847983 */ /* 0x000ee40000300800 */
[----:B------:R-:W3:Y:S02]  /*26d00*/  LDC R250, c[0x0][0x240] ;  /* 0x00009000fffa7b82 */ /* 0x000ee40000000800 */
[----:B------:R4:W-:Y:S01]  /*26d10*/  STL.64 [R1+0x560], R14 ;  /* 0x0005600e01007387 */ /* 0x0009e20000100a00 */
[----:B-1----:R-:W-:-:S03]  /*26d20*/  LEA R2, P6, R251, R4, 0x2 ;  /* 0x00000004fb027211 */ /* 0x002fc600078c10ff */
[----:B------:R-:W3:Y:S01]  /*26d30*/  LDL.LU R134, [R1+0x220] ;  /* 0x0002200001867983 */ /* 0x000ee20000300800 */
[----:B------:R-:W-:-:S03]  /*26d40*/  LEA.HI.X.SX32 R3, R251, R244, 0x2, P6 ;  /* 0x000000f4fb037211 */ /* 0x000fc600030f16ff */
[----:B------:R-:W3:Y:S01]  /*26d50*/  LDL.LU R126, [R1+0xc4] ;  /* 0x0000c400017e7983 */ /* 0x000ee20000300800 */
[----:B------:R-:W1:Y:S03]  /*26d60*/  LDC R251, c[0x0][0x240] ;  /* 0x00009000fffb7b82 */ /* 0x000e660000000800 */
[----:B------:R2:W-:Y:S01]  /*26d70*/  STL.64 [R1+0x558], R2 ;  /* 0x0005580201007387 */ /* 0x0005e20000100a00 */
[----:B----4-:R-:W-:-:S04]  /*26d80*/  LEA R14, P3, R131, R4, 0x2 ;  /* 0x00000004830e7211 */ /* 0x010fc800078610ff */
[----:B------:R-:W-:Y:S02]  /*26d90*/  LEA.HI.X.SX32 R15, R131, R244, 0x2, P3 ;  /* 0x000000f4830f7211 */ /* 0x000fe400018f16ff */
[----:B------:R-:W4:Y:S01]  /*26da0*/  LDL.LU R131, [R1+0xc8] ;  /* 0x0000c80001837983 */ /* 0x000f220000300800 */
[----:B--2---:R-:W-:-:S04]  /*26db0*/  LEA R2, P6, R125, R4, 0x2 ;  /* 0x000000047d027211 */ /* 0x004fc800078c10ff */
[----:B------:R-:W-:Y:S01]  /*26dc0*/  LEA.HI.X.SX32 R3, R125, R244, 0x2, P6 ;  /* 0x000000f47d037211 */ /* 0x000fe200030f16ff */
[----:B------:R2:W-:Y:S04]  /*26dd0*/  STL.64 [R1+0x550], R14 ;  /* 0x0005500e01007387 */ /* 0x0005e80000100a00 */
[----:B------:R-:W4:Y:S04]  /*26de0*/  LDL.LU R125, [R1+0xcc] ;  /* 0x0000cc00017d7983 */ /* 0x000f280000300800 */
[----:B------:R1:W-:Y:S01]  /*26df0*/  STL.64 [R1+0x548], R2 ;  /* 0x0005480201007387 */ /* 0x0003e20000100a00 */
[----:B---3--:R-:W-:-:S03]  /*26e00*/  IMAD R27, R133, R82, RZ ;  /* 0x00000052851b7224 */ /* 0x008fc600078e02ff */
[----:B------:R-:W3:Y:S01]  /*26e10*/  LDL.LU R133, [R1+0x218] ;  /* 0x0002180001857983 */ /* 0x000ee20000300800 */
[C---:B--2---:R-:W-:Y:S01]  /*26e20*/  LEA R14, P3, R130.reuse, R4, 0x2 ;  /* 0x00000004820e7211 */ /* 0x044fe200078610ff */
[----:B------:R-:W2:Y:S02]  /*26e30*/  LDC R82, c[0x0][0x240] ;  /* 0x00009000ff527b82 */ /* 0x000ea40000000800 */
[----:B------:R-:W-:Y:S01]  /*26e40*/  STL [R1+0x2f14], R27 ;  /* 0x002f141b01007387 */ /* 0x000fe20000100800 */
[----:B------:R-:W-:-:S03]  /*26e50*/  LEA.HI.X.SX32 R15, R130, R244, 0x2, P3 ;  /* 0x000000f4820f7211 */ /* 0x000fc600018f16ff */
[----:B------:R-:W2:Y:S01]  /*26e60*/  LDL.LU R130, [R1+0xd0] ;  /* 0x0000d00001827983 */ /* 0x000ea20000300800 */
[----:B-1----:R-:W-:-:S03]  /*26e70*/  LEA R2, P6, R128, R4, 0x2 ;  /* 0x0000000480027211 */ /* 0x002fc600078c10ff */
[----:B------:R1:W-:Y:S01]  /*26e80*/  STL.64 [R1+0x540], R14 ;  /* 0x0005400e01007387 */ /* 0x0003e20000100a00 */
[----:B------:R-:W-:-:S03]  /*26e90*/  LEA.HI.X.SX32 R3, R128, R244, 0x2, P6 ;  /* 0x000000f480037211 */ /* 0x000fc600030f16ff */
[----:B------:R-:W2:Y:S04]  /*26ea0*/  LDL.LU R128, [R1+0xd4] ;  /* 0x0000d40001807983 */ /* 0x000ea80000300800 */
[----:B------:R1:W-:Y:S02]  /*26eb0*/  STL.64 [R1+0x538], R2 ;  /* 0x0005380201007387 */ /* 0x0003e40000100a00 */
[----:B-1----:R-:W-:-:S04]  /*26ec0*/  LEA R14, P3, R129, R4, 0x2 ;  /* 0x00000004810e7211 */ /* 0x002fc800078610ff */
[----:B------:R-:W-:Y:S01]  /*26ed0*/  LEA.HI.X.SX32 R15, R129, R244, 0x2, P3 ;  /* 0x000000f4810f7211 */ /* 0x000fe200018f16ff */
[----:B------:R-:W-:Y:S01]  /*26ee0*/  IMAD R241, R137, R83, RZ ;  /* 0x0000005389f17224 */ /* 0x000fe200078e02ff */
[C---:B------:R-:W-:Y:S01]  /*26ef0*/  LEA R2, P6, R136.reuse, R4, 0x2 ;  /* 0x0000000488027211 */ /* 0x040fe200078c10ff */
[----:B------:R-:W1:Y:S03]  /*26f00*/  LDC R83, c[0x0][0x240] ;  /* 0x00009000ff537b82 */ /* 0x000e660000000800 */
[----:B------:R-:W-:Y:S04]  /*26f10*/  STL [R1+0x2f10], R241 ;  /* 0x002f10f101007387 */ /* 0x000fe80000100800 */
[----:B------:R-:W2:Y:S01]  /*26f20*/  LDL.LU R129, [R1+0xd8] ;  /* 0x0000d80001817983 */ /* 0x000ea20000300800 */
[----:B------:R-:W-:-:S03]  /*26f30*/  LEA.HI.X.SX32 R3, R136, R244, 0x2, P6 ;  /* 0x000000f488037211 */ /* 0x000fc600030f16ff */
[----:B------:R1:W-:Y:S01]  /*26f40*/  STL.64 [R1+0x530], R14 ;  /* 0x0005300e01007387 */ /* 0x0003e20000100a00 */
[----:B------:R-:W-:Y:S02]  /*26f50*/  IMAD R242, R135, R85, RZ ;  /* 0x0000005587f27224 */ /* 0x000fe400078e02ff */
[----:B------:R-:W2:Y:S01]  /*26f60*/  LDC R85, c[0x0][0x240] ;  /* 0x00009000ff557b82 */ /* 0x000ea20000000800 */
[----:B------:R1:W-:Y:S02]  /*26f70*/  STL.64 [R1+0x528], R2 ;  /* 0x0005280201007387 */ /* 0x0003e40000100a00 */
[C---:B-1----:R-:W-:Y:S02]  /*26f80*/  LEA R14, P3, R127.reuse, R4, 0x2 ;  /* 0x000000047f0e7211 */ /* 0x042fe400078610ff */
[----:B------:R-:W-:Y:S02]  /*26f90*/  STL [R1+0x2f0c], R242 ;  /* 0x002f0cf201007387 */ /* 0x000fe40000100800 */
[----:B------:R-:W-:-:S02]  /*26fa0*/  LEA.HI.X.SX32 R15, R127, R244, 0x2, P3 ;  /* 0x000000f47f0f7211 */ /* 0x000fc400018f16ff */
[C---:B------:R-:W-:Y:S01]  /*26fb0*/  LEA R2, P6, R124.reuse, R4, 0x2 ;  /* 0x000000047c027211 */ /* 0x040fe200078c10ff */
[----:B------:R-:W2:Y:S03]  /*26fc0*/  LDL.LU R127, [R1+0xdc] ;  /* 0x0000dc00017f7983 */ /* 0x000ea60000300800 */
[----:B------:R-:W-:Y:S01]  /*26fd0*/  LEA.HI.X.SX32 R3, R124, R244, 0x2, P6 ;  /* 0x000000f47c037211 */ /* 0x000fe200030f16ff */
[----:B------:R1:W-:Y:S04]  /*26fe0*/  STL.64 [R1+0x520], R14 ;  /* 0x0005200e01007387 */ /* 0x0003e80000100a00 */
[----:B------:R-:W2:Y:S01]  /*26ff0*/  LDL.LU R124, [R1+0xe0] ;  /* 0x0000e000017c7983 */ /* 0x000ea20000300800 */
[----:B------:R-:W-:Y:S01]  /*27000*/  IMAD R243, R134, R86, RZ ;  /* 0x0000005686f37224 */ /* 0x000fe200078e02ff */
[----:B-1----:R-:W-:-:S02]  /*27010*/  LEA R14, P3, R132, R4, 0x2 ;  /* 0x00000004840e7211 */ /* 0x002fc400078610ff */
[----:B------:R1:W-:Y:S01]  /*27020*/  STL.64 [R1+0x518], R2 ;  /* 0x0005180201007387 */ /* 0x0003e20000100a00 */
[----:B------:R-:W2:Y:S01]  /*27030*/  LDC R86, c[0x0][0x240] ;  /* 0x00009000ff567b82 */ /* 0x000ea20000000800 */
[----:B------:R-:W-:Y:S02]  /*27040*/  LEA.HI.X.SX32 R15, R132, R244, 0x2, P3 ;  /* 0x000000f4840f7211 */ /* 0x000fe400018f16ff */
[----:B------:R-:W-:Y:S04]  /*27050*/  STL [R1+0x2f1c], R243 ;  /* 0x002f1cf301007387 */ /* 0x000fe80000100800 */
[----:B------:R-:W2:Y:S01]  /*27060*/  LDL.LU R132, [R1+0xe4] ;  /* 0x0000e40001847983 */ /* 0x000ea20000300800 */
[----:B-1----:R-:W-:-:S03]  /*27070*/  LEA R2, P6, R126, R4, 0x2 ;  /* 0x000000047e027211 */ /* 0x002fc600078c10ff */
[----:B------:R4:W-:Y:S01]  /*27080*/  STL.64 [R1+0x510], R14 ;  /* 0x0005100e01007387 */ /* 0x0009e20000100a00 */
[----:B------:R-:W-:-:S03]  /*27090*/  LEA.HI.X.SX32 R3, R126, R244, 0x2, P6 ;  /* 0x000000f47e037211 */ /* 0x000fc600030f16ff */
[----:B------:R-:W2:Y:S04]  /*270a0*/  LDL.LU R126, [R1+0xe8] ;  /* 0x0000e800017e7983 */ /* 0x000ea80000300800 */
[----:B------:R1:W-:Y:S01]  /*270b0*/  STL.64 [R1+0x508], R2 ;  /* 0x0005080201007387 */ /* 0x0003e20000100a00 */
[----:B----4-:R-:W-:-:S04]  /*270c0*/  LEA R14, P3, R131, R4, 0x2 ;  /* 0x00000004830e7211 */ /* 0x010fc800078610ff */
[----:B------:R-:W-:Y:S02]  /*270d0*/  LEA.HI.X.SX32 R15, R131, R244, 0x2, P3 ;  /* 0x000000f4830f7211 */ /* 0x000fe400018f16ff */
[----:B-1----:R-:W-:-:S04]  /*270e0*/  LEA R2, P6, R125, R4, 0x2 ;  /* 0x000000047d027211 */ /* 0x002fc800078c10ff */
[----:B------:R-:W-:Y:S01]  /*270f0*/  LEA.HI.X.SX32 R3, R125, R244, 0x2, P6 ;  /* 0x000000f47d037211 */ /* 0x000fe200030f16ff */
[----:B---3--:R-:W-:-:S05]  /*27100*/  IMAD R24, R133, R97, RZ ;  /* 0x0000006185187224 */ /* 0x008fca00078e02ff */
[----:B------:R-:W-:Y:S04]  /*27110*/  STL [R1+0x2f20], R24 ;  /* 0x002f201801007387 */ /* 0x000fe80000100800 */
[----:B------:R-:W3:Y:S04]  /*27120*/  LDL.LU R134, [R1+0xec] ;  /* 0x0000ec0001867983 */ /* 0x000ee80000300800 */
[----:B------:R2:W-:Y:S04]  /*27130*/  STL.64 [R1+0x500], R14 ;  /* 0x0005000e01007387 */ /* 0x0005e80000100a00 */
[----:B------:R-:W4:Y:S01]  /*27140*/  LDL.LU R125, [R1+0xf0] ;  /* 0x0000f000017d7983 */ /* 0x000f220000300800 */
[----:B--2---:R-:W-:-:S03]  /*27150*/  LEA R14, P3, R130, R4, 0x2 ;  /* 0x00000004820e7211 */ /* 0x004fc600078610ff */
[----:B------:R1:W-:Y:S01]  /*27160*/  STL.64 [R1+0x4f8], R2 ;  /* 0x0004f80201007387 */ /* 0x0003e20000100a00 */
[----:B------:R-:W-:-:S03]  /*27170*/  LEA.HI.X.SX32 R15, R130, R244, 0x2, P3 ;  /* 0x000000f4820f7211 */ /* 0x000fc600018f16ff */
[----:B------:R-:W2:Y:S04]  /*27180*/  LDL.LU R130, [R1+0xf4] ;  /* 0x0000f40001827983 */ /* 0x000ea80000300800 */
[----:B------:R1:W-:Y:S02]  /*27190*/  STL.64 [R1+0x4f0], R14 ;  /* 0x0004f00e01007387 */ /* 0x0003e40000100a00 */
[C---:B-1----:R-:W-:Y:S02]  /*271a0*/  LEA R2, P6, R128.reuse, R4, 0x2 ;  /* 0x0000000480027211 */ /* 0x042fe400078c10ff */
[----:B------:R-:W2:Y:S02]  /*271b0*/  LDL.LU R133, [R1+0x214] ;  /* 0x0002140001857983 */ /* 0x000ea40000300800 */
[----:B------:R-:W-:-:S02]  /*271c0*/  LEA.HI.X.SX32 R3, R128, R244, 0x2, P6 ;  /* 0x000000f480037211 */ /* 0x000fc400030f16ff */
[----:B------:R-:W2:Y:S01]  /*271d0*/  LDL.LU R128, [R1+0xf8] ;  /* 0x0000f80001807983 */ /* 0x000ea20000300800 */
[----:B------:R-:W-:-:S03]  /*271e0*/  LEA R14, P3, R129, R4, 0x2 ;  /* 0x00000004810e7211 */ /* 0x000fc600078610ff */
[----:B------:R1:W-:Y:S01]  /*271f0*/  STL.64 [R1+0x4e8], R2 ;  /* 0x0004e80201007387 */ /* 0x0003e20000100a00 */
[----:B------:R-:W-:-:S03]  /*27200*/  LEA.HI.X.SX32 R15, R129, R244, 0x2, P3 ;  /* 0x000000f4810f7211 */ /* 0x000fc600018f16ff */
[----:B------:R-:W2:Y:S01]  /*27210*/  LDL.LU R129, [R1+0xfc] ;  /* 0x0000fc0001817983 */ /* 0x000ea20000300800 */
[----:B-1----:R-:W-:-:S03]  /*27220*/  LEA R2, P6, R84, R4, 0x2 ;  /* 0x0000000454027211 */ /* 0x002fc600078c10ff */
[----:B------:R1:W-:Y:S01]  /*27230*/  STL.64 [R1+0x4e0], R14 ;  /* 0x0004e00e01007387 */ /* 0x0003e20000100a00 */
[----:B------:R-:W-:-:S03]  /*27240*/  LEA.HI.X.SX32 R3, R84, R244, 0x2, P6 ;  /* 0x000000f454037211 */ /* 0x000fc600030f16ff */
[----:B------:R-:W2:Y:S01]  /*27250*/  LDL.LU R131, [R1+0x100] ;  /* 0x0001000001837983 */ /* 0x000ea20000300800 */
[----:B------:R-:W2:Y:S03]  /*27260*/  LDC R84, c[0x0][0x240] ;  /* 0x00009000ff547b82 */ /* 0x000ea60000000800 */
[----:B------:R1:W-:Y:S04]  /*27270*/  STL.64 [R1+0x4d8], R2 ;  /* 0x0004d80201007387 */ /* 0x0003e80000100a00 */
[----:B------:R-:W2:Y:S01]  /*27280*/  LDL.LU R137, [R1+0x210] ;  /* 0x0002100001897983 */ /* 0x000ea20000300800 */
[----:B-1----:R-:W-:-:S04]  /*27290*/  LEA R14, P3, R127, R4, 0x2 ;  /* 0x000000047f0e7211 */ /* 0x002fc800078610ff */
[----:B------:R-:W-:Y:S02]  /*272a0*/  LEA.HI.X.SX32 R15, R127, R244, 0x2, P3 ;  /* 0x000000f47f0f7211 */ /* 0x000fe400018f16ff */
[----:B------:R-:W-:-:S03]  /*272b0*/  LEA R2, P6, R124, R4, 0x2 ;  /* 0x000000047c027211 */ /* 0x000fc600078c10ff */
[----:B------:R1:W-:Y:S01]  /*272c0*/  STL.64 [R1+0x4d0], R14 ;  /* 0x0004d00e01007387 */ /* 0x0003e20000100a00 */
[----:B------:R-:W-:-:S03]  /*272d0*/  LEA.HI.X.SX32 R3, R124, R244, 0x2, P6 ;  /* 0x000000f47c037211 */ /* 0x000fc600030f16ff */
[----:B------:R-:W2:Y:S04]  /*272e0*/  LDL.LU R124, [R1+0x104] ;  /* 0x00010400017c7983 */ /* 0x000ea80000300800 */
[----:B------:R-:W2:Y:S04]  /*272f0*/  LDL.LU R127, [R1+0x108] ;  /* 0x00010800017f7983 */ /* 0x000ea80000300800 */
        /* <DEDUP_REMOVED lines=11> */
[----:B---3--:R-:W-:-:S04]  /*273b0*/  LEA R14, P3, R134, R4, 0x2 ;  /* 0x00000004860e7211 */ /* 0x008fc800078610ff */
[----:B------:R-:W-:Y:S02]  /*273c0*/  LEA.HI.X.SX32 R15, R134, R244, 0x2, P3 ;  /* 0x000000f4860f7211 */ /* 0x000fe400018f16ff */
[----:B----4-:R-:W-:-:S03]  /*273d0*/  LEA R2, P6, R125, R4, 0x2 ;  /* 0x000000047d027211 */ /* 0x010fc600078c10ff */
[----:B------:R2:W-:Y:S01]  /*273e0*/  STL.64 [R1+0x4b0], R14 ;  /* 0x0004b00e01007387 */ /* 0x0005e20000100a00 */
[----:B------:R-:W-:-:S03]  /*273f0*/  LEA.HI.X.SX32 R3, R125, R244, 0x2, P6 ;  /* 0x000000f47d037211 */ /* 0x000fc600030f16ff */
[----:B------:R-:W3:Y:S04]  /*27400*/  LDL.LU R125, [R1+0x114] ;  /* 0x00011400017d7983 */ /* 0x000ee80000300800 */
[----:B------:R1:W-:Y:S04]  /*27410*/  STL.64 [R1+0x4a8], R2 ;  /* 0x0004a80201007387 */ /* 0x0003e80000100a00 */
[----:B------:R-:W4:Y:S01]  /*27420*/  LDL.LU R134, [R1+0x1e0] ;  /* 0x0001e00001867983 */ /* 0x000f220000300800 */
[----:B--2---:R-:W-:-:S04]  /*27430*/  LEA R14, P3, R130, R4, 0x2 ;  /* 0x00000004820e7211 */ /* 0x004fc800078610ff */
[----:B------:R-:W-:Y:S01]  /*27440*/  LEA.HI.X.SX32 R15, R130, R244, 0x2, P3 ;  /* 0x000000f4820f7211 */ /* 0x000fe200018f16ff */
[----:B-1----:R-:W-:Y:S02]  /*27450*/  IMAD R2, R133, R82, RZ ;  /* 0x0000005285027224 */ /* 0x002fe400078e02ff */
[----:B------:R-:W2:Y:S01]  /*27460*/  LDL.LU R133, [R1+0x118] ;  /* 0x0001180001857983 */ /* 0x000ea20000300800 */
[----:B------:R-:W1:Y:S03]  /*27470*/  LDC R82, c[0x0][0x240] ;  /* 0x00009000ff527b82 */ /* 0x000e660000000800 */
[----:B------:R-:W-:Y:S04]  /*27480*/  STL [R1+0x2f24], R2 ;  /* 0x002f240201007387 */ /* 0x000fe80000100800 */
[----:B------:R1:W-:Y:S04]  /*27490*/  STL.64 [R1+0x4a0], R14 ;  /* 0x0004a00e01007387 */ /* 0x0003e80000100a00 */
[----:B------:R-:W2:Y:S01]  /*274a0*/  LDL.LU R130, [R1+0x11c] ;  /* 0x00011c0001827983 */ /* 0x000ea20000300800 */
[----:B------:R-:W-:-:S04]  /*274b0*/  LEA R20, P6, R128, R4, 0x2 ;  /* 0x0000000480147211 */ /* 0x000fc800078c10ff */
[----:B------:R-:W-:Y:S02]  /*274c0*/  LEA.HI.X.SX32 R21, R128, R244, 0x2, P6 ;  /* 0x000000f480157211 */ /* 0x000fe400030f16ff */
[----:B------:R-:W2:Y:S01]  /*274d0*/  LDL.LU R128, [R1+0x120] ;  /* 0x0001200001807983 */ /* 0x000ea20000300800 */
[----:B-1----:R-:W-:-:S03]  /*274e0*/  LEA R14, P3, R129, R4, 0x2 ;  /* 0x00000004810e7211 */ /* 0x002fc600078610ff */
[----:B------:R1:W-:Y:S01]  /*274f0*/  STL.64 [R1+0x498], R20 ;  /* 0x0004981401007387 */ /* 0x0003e20000100a00 */
[----:B------:R-:W-:Y:S01]  /*27500*/  LEA.HI.X.SX32 R15, R129, R244, 0x2, P3 ;  /* 0x000000f4810f7211 */ /* 0x000fe200018f16ff */
[----:B------:R-:W-:Y:S01]  /*27510*/  IMAD R12, R137, R83, RZ ;  /* 0x00000053890c7224 */ /* 0x000fe200078e02ff */
[C---:B------:R-:W-:Y:S01]  /*27520*/  LEA R2, P6, R131.reuse, R4, 0x2 ;  /* 0x0000000483027211 */ /* 0x040fe200078c10ff */
[----:B------:R-:W2:Y:S03]  /*27530*/  LDC R83, c[0x0][0x240] ;  /* 0x00009000ff537b82 */ /* 0x000ea60000000800 */
[----:B------:R1:W-:Y:S04]  /*27540*/  STL [R1+0x2f28], R12 ;  /* 0x002f280c01007387 */ /* 0x0003e80000100800 */
[----:B------:R-:W2:Y:S01]  /*27550*/  LDL.LU R129, [R1+0x124] ;  /* 0x0001240001817983 */ /* 0x000ea20000300800 */
[----:B------:R-:W-:-:S03]  /*27560*/  LEA.HI.X.SX32 R3, R131, R244, 0x2, P6 ;  /* 0x000000f483037211 */ /* 0x000fc600030f16ff */
[----:B------:R1:W-:Y:S02]  /*27570*/  STL.64 [R1+0x490], R14 ;  /* 0x0004900e01007387 */ /* 0x0003e40000100a00 */
[C---:B-1----:R-:W-:Y:S01]  /*27580*/  LEA R20, P3, R124.reuse, R4, 0x2 ;  /* 0x000000047c147211 */ /* 0x042fe200078610ff */
[----:B------:R-:W1:Y:S01]  /*27590*/  LDC R12, c[0x0][0x240] ;  /* 0x00009000ff0c7b82 */ /* 0x000e620000000800 */
[----:B------:R-:W2:Y:S02]  /*275a0*/  LDL.LU R131, [R1+0x128] ;  /* 0x0001280001837983 */ /* 0x000ea40000300800 */
[----:B------:R-:W-:Y:S02]  /*275b0*/  LEA.HI.X.SX32 R21, R124, R244, 0x2, P3 ;  /* 0x000000f47c157211 */ /* 0x000fe400018f16ff */
[----:B------:R1:W-:Y:S01]  /*275c0*/  STL.64 [R1+0x488], R2 ;  /* 0x0004880201007387 */ /* 0x0003e20000100a00 */
[----:B------:R-:W-:Y:S02]  /*275d0*/  IMAD R14, R136, R84, RZ ;  /* 0x00000054880e7224 */ /* 0x000fe400078e02ff */
[----:B------:R-:W2:Y:S03]  /*275e0*/  LDC R84, c[0x0][0x240] ;  /* 0x00009000ff547b82 */ /* 0x000ea60000000800 */
[----:B------:R1:W-:Y:S04]  /*275f0*/  STL [R1+0x2f2c], R14 ;  /* 0x002f2c0e01007387 */ /* 0x0003e80000100800 */
[----:B------:R-:W2:Y:S01]  /*27600*/  LDL.LU R124, [R1+0x12c] ;  /* 0x00012c00017c7983 */ /* 0x000ea20000300800 */
[----:B-1----:R-:W-:-:S03]  /*27610*/  LEA R2, P6, R127, R4, 0x2 ;  /* 0x000000047f027211 */ /* 0x002fc600078c10ff */
[----:B------:R-:W-:Y:S01]  /*27620*/  STL.64 [R1+0x480], R20 ;  /* 0x0004801401007387 */ /* 0x000fe20000100a00 */
[----:B------:R-:W-:-:S03]  /*27630*/  LEA.HI.X.SX32 R3, R127, R244, 0x2, P6 ;  /* 0x000000f47f037211 */ /* 0x000fc600030f16ff */
[----:B------:R-:W2:Y:S01]  /*27640*/  LDL.LU R127, [R1+0x130] ;  /* 0x00013000017f7983 */ /* 0x000ea20000300800 */
[----:B------:R-:W-:-:S03]  /*27650*/  LEA R14, P3, R126, R4, 0x2 ;  /* 0x000000047e0e7211 */ /* 0x000fc600078610ff */
[----:B------:R1:W-:Y:S01]  /*27660*/  STL.64 [R1+0x478], R2 ;  /* 0x0004780201007387 */ /* 0x0003e20000100a00 */
[----:B------:R-:W-:Y:S01]  /*27670*/  IMAD R77, R135, R85, RZ ;  /* 0x00000055874d7224 */ /* 0x000fe200078e02ff */
[----:B------:R-:W-:Y:S01]  /*27680*/  LEA.HI.X.SX32 R15, R126, R244, 0x2, P3 ;  /* 0x000000f47e0f7211 */ /* 0x000fe200018f16ff */
[----:B------:R-:W2:Y:S03]  /*27690*/  LDC R85, c[0x0][0x240] ;  /* 0x00009000ff557b82 */ /* 0x000ea60000000800 */
[----:B------:R-:W-:Y:S04]  /*276a0*/  STL [R1+0x2f30], R77 ;  /* 0x002f304d01007387 */ /* 0x000fe80000100800 */
[----:B------:R-:W2:Y:S01]  /*276b0*/  LDL.LU R126, [R1+0x134] ;  /* 0x00013400017e7983 */ /* 0x000ea20000300800 */
[----:B-1----:R-:W-:-:S03]  /*276c0*/  LEA R2, P6, R132, R4, 0x2 ;  /* 0x0000000484027211 */ /* 0x002fc600078c10ff */
[----:B------:R3:W-:Y:S01]  /*276d0*/  STL.64 [R1+0x470], R14 ;  /* 0x0004700e01007387 */ /* 0x0007e20000100a00 */
[----:B------:R-:W-:-:S03]  /*276e0*/  LEA.HI.X.SX32 R3, R132, R244, 0x2, P6 ;  /* 0x000000f484037211 */ /* 0x000fc600030f16ff */
[----:B------:R-:W2:Y:S04]  /*276f0*/  LDL.LU R132, [R1+0x138] ;  /* 0x0001380001847983 */ /* 0x000ea80000300800 */
[----:B------:R2:W-:Y:S01]  /*27700*/  STL.64 [R1+0x468], R2 ;  /* 0x0004680201007387 */ /* 0x0005e20000100a00 */
[----:B---3--:R-:W-:Y:S01]  /*27710*/  LEA R14, P3, R125, R4, 0x2 ;  /* 0x000000047d0e7211 */ /* 0x008fe200078610ff */
[----:B----4-:R-:W-:-:S03]  /*27720*/  IMAD R0, R134, R86, RZ ;  /* 0x0000005686007224 */ /* 0x010fc600078e02ff */
[----:B------:R-:W-:Y:S01]  /*27730*/  LEA.HI.X.SX32 R15, R125, R244, 0x2, P3 ;  /* 0x000000f47d0f7211 */ /* 0x000fe200018f16ff */
[----:B------:R-:W1:Y:S01]  /*27740*/  LDC R86, c[0x0][0x240] ;  /* 0x00009000ff567b82 */ /* 0x000e620000000800 */
[----:B------:R3:W-:Y:S04]  /*27750*/  STL [R1+0x2f34], R0 ;  /* 0x002f340001007387 */ /* 0x0007e80000100800 */
[----:B------:R-:W4:Y:S01]  /*27760*/  LDL.LU R125, [R1+0x13c] ;  /* 0x00013c00017d7983 */ /* 0x000f220000300800 */
[----:B--2---:R-:W-:-:S03]  /*27770*/  LEA R2, P6, R133, R4, 0x2 ;  /* 0x0000000485027211 */ /* 0x004fc600078c10ff */
[----:B------:R2:W-:Y:S01]  /*27780*/  STL.64 [R1+0x460], R14 ;  /* 0x0004600e01007387 */ /* 0x0005e20000100a00 */
[----:B------:R-:W-:Y:S01]  /*27790*/  LEA.HI.X.SX32 R3, R133, R244, 0x2, P6 ;  /* 0x000000f485037211 */ /* 0x000fe200030f16ff */
[----:B---3--:R-:W3:Y:S04]  /*277a0*/  LDC R0, c[0x0][0x240] ;  /* 0x00009000ff007b82 */ /* 0x008ee80000000800 */
[----:B------:R2:W-:Y:S02]  /*277b0*/  STL.64 [R1+0x458], R2 ;  /* 0x0004580201007387 */ /* 0x0005e40000100a00 */
[----:B--2---:R-:W-:-:S04]  /*277c0*/  LEA R14, P3, R130, R4, 0x2 ;  /* 0x00000004820e7211 */ /* 0x004fc800078610ff */
[----:B------:R-:W-:Y:S02]  /*277d0*/  LEA.HI.X.SX32 R15, R130, R244, 0x2, P3 ;  /* 0x000000f4820f7211 */ /* 0x000fe400018f16ff */
[----:B------:R-:W2:Y:S01]  /*277e0*/  LDL.LU R130, [R1+0x140] ;  /* 0x0001400001827983 */ /* 0x000ea20000300800 */
[----:B------:R-:W-:-:S03]  /*277f0*/  LEA R2, P6, R128, R4, 0x2 ;  /* 0x0000000480027211 */ /* 0x000fc600078c10ff */
[----:B------:R1:W-:Y:S01]  /*27800*/  STL.64 [R1+0x450], R14 ;  /* 0x0004500e01007387 */ /* 0x0003e20000100a00 */
[----:B------:R-:W-:-:S03]  /*27810*/  LEA.HI.X.SX32 R3, R128, R244, 0x2, P6 ;  /* 0x000000f480037211 */ /* 0x000fc600030f16ff */
[----:B------:R-:W3:Y:S04]  /*27820*/  LDL.LU R128, [R1+0x144] ;  /* 0x0001440001807983 */ /* 0x000ee80000300800 */
[----:B------:R1:W-:Y:S02]  /*27830*/  STL.64 [R1+0x448], R2 ;  /* 0x0004480201007387 */ /* 0x0003e40000100a00 */
[----:B-1----:R-:W-:-:S04]  /*27840*/  LEA R14, P3, R129, R4, 0x2 ;  /* 0x00000004810e7211 */ /* 0x002fc800078610ff */
[----:B------:R-:W-:Y:S02]  /*27850*/  LEA.HI.X.SX32 R15, R129, R244, 0x2, P3 ;  /* 0x000000f4810f7211 */ /* 0x000fe400018f16ff */
[----:B------:R-:W3:Y:S01]  /*27860*/  LDL.LU R129, [R1+0x1dc] ;  /* 0x0001dc0001817983 */ /* 0x000ee20000300800 */
[----:B------:R-:W-:-:S03]  /*27870*/  LEA R2, P6, R131, R4, 0x2 ;  /* 0x0000000483027211 */ /* 0x000fc600078c10ff */
[----:B------:R-:W3:Y:S01]  /*27880*/  LDL.LU R139, [R1+0x148] ;  /* 0x00014800018b7983 */ /* 0x000ee20000300800 */
[----:B------:R-:W-:-:S03]  /*27890*/  LEA.HI.X.SX32 R3, R131, R244, 0x2, P6 ;  /* 0x000000f483037211 */ /* 0x000fc600030f16ff */
[----:B------:R1:W-:Y:S04]  /*278a0*/  STL.64 [R1+0x440], R14 ;  /* 0x0004400e01007387 */ /* 0x0003e80000100a00 */
        /* <DEDUP_REMOVED lines=10> */
[----:B------:R-:W3:Y:S01]  /*27950*/  LDL.LU R136, [R1+0x158] ;  /* 0x0001580001887983 */ /* 0x000ee20000300800 */
[----:B-1----:R-:W-:-:S03]  /*27960*/  LEA R14, P3, R126, R4, 0x2 ;  /* 0x000000047e0e7211 */ /* 0x002fc600078610ff */
[----:B------:R1:W-:Y:S01]  /*27970*/  STL.64 [R1+0x428], R2 ;  /* 0x0004280201007387 */ /* 0x0003e20000100a00 */
[----:B------:R-:W-:-:S03]  /*27980*/  LEA.HI.X.SX32 R15, R126, R244, 0x2, P3 ;  /* 0x000000f47e0f7211 */ /* 0x000fc600018f16ff */
[----:B------:R-:W3:Y:S04]  /*27990*/  LDL.LU R137, [R1+0x1cc] ;  /* 0x0001cc0001897983 */ /* 0x000ee80000300800 */
[----:B------:R-:W3:Y:S04]  /*279a0*/  LDL.LU R126, [R1+0xbc] ;  /* 0x0000bc00017e7983 */ /* 0x000ee80000300800 */
[----:B------:R4:W-:Y:S01]  /*279b0*/  STL.64 [R1+0x420], R14 ;  /* 0x0004200e01007387 */ /* 0x0009e20000100a00 */
[----:B-1----:R-:W-:-:S03]  /*279c0*/  LEA R2, P6, R132, R4, 0x2 ;  /* 0x0000000484027211 */ /* 0x002fc600078c10ff */
[----:B------:R-:W3:Y:S04]  /*279d0*/  LDL.LU R135, [R1+0x1c8] ;  /* 0x0001c80001877983 */ /* 0x000ee80000300800 */
[----:B------:R-:W3:Y:S01]  /*279e0*/  LDL.LU R134, [R1+0xb8] ;  /* 0x0000b80001867983 */ /* 0x000ee20000300800 */
[----:B------:R-:W-:-:S03]  /*279f0*/  LEA.HI.X.SX32 R3, R132, R244, 0x2, P6 ;  /* 0x000000f484037211 */ /* 0x000fc600030f16ff */
[----:B------:R-:W3:Y:S04]  /*27a00*/  LDL.LU R133, [R1+0xb4] ;  /* 0x0000b40001857983 */ /* 0x000ee80000300800 */
[----:B------:R2:W-:Y:S01]  /*27a10*/  STL.64 [R1+0x418], R2 ;  /* 0x0004180201007387 */ /* 0x0005e20000100a00 */
[----:B----4-:R-:W-:-:S04]  /*27a20*/  LEA R14, P3, R125, R4, 0x2 ;  /* 0x000000047d0e7211 */ /* 0x010fc800078610ff */
[----:B------:R-:W-:Y:S02]  /*27a30*/  LEA.HI.X.SX32 R15, R125, R244, 0x2, P3 ;  /* 0x000000f47d0f7211 */ /* 0x000fe400018f16ff */
[----:B------:R-:W4:Y:S04]  /*27a40*/  LDL.LU R125, [R1+0x1a8] ;  /* 0x0001a800017d7983 */ /* 0x000f280000300800 */
[----:B------:R-:W4:Y:S04]  /*27a50*/  LDL.LU R132, [R1+0xac] ;  /* 0x0000ac0001847983 */ /* 0x000f280000300800 */
[----:B------:R-:W-:Y:S01]  /*27a60*/  STL.64 [R1+0x410], R14 ;  /* 0x0004100e01007387 */ /* 0x000fe20000100a00 */
[----:B--2---:R-:W-:-:S04]  /*27a70*/  LEA R2, P6, R130, R4, 0x2 ;  /* 0x0000000482027211 */ /* 0x004fc800078c10ff */
[----:B------:R-:W-:Y:S02]  /*27a80*/  LEA.HI.X.SX32 R3, R130, R244, 0x2, P6 ;  /* 0x000000f482037211 */ /* 0x000fe400030f16ff */
[----:B------:R-:W2:Y:S04]  /*27a90*/  LDL.LU R130, [R1+0xa8] ;  /* 0x0000a80001827983 */ /* 0x000ea80000300800 */
[----:B------:R1:W-:Y:S01]  /*27aa0*/  STL.64 [R1+0x408], R2 ;  /* 0x0004080201007387 */ /* 0x0003e20000100a00 */
[----:B---3--:R-:W-:-:S04]  /*27ab0*/  LEA R20, P3, R128, R4, 0x2 ;  /* 0x0000000480147211 */ /* 0x008fc800078610ff */
[----:B------:R-:W-:Y:S01]  /*27ac0*/  LEA.HI.X.SX32 R21, R128, R244, 0x2, P3 ;  /* 0x000000f480157211 */ /* 0x000fe200018f16ff */
[----:B-1----:R-:W-:Y:S02]  /*27ad0*/  IMAD R3, R129, R82, RZ ;  /* 0x0000005281037224 */ /* 0x002fe400078e02ff */
[----:B------:R-:W3:Y:S01]  /*27ae0*/  LDL.LU R129, [R1+0xa4] ;  /* 0x0000a40001817983 */ /* 0x000ee20000300800 */
[----:B------:R-:W1:Y:S01]  /*27af0*/  LDC R82, c[0x0][0x240] ;  /* 0x00009000ff527b82 */ /* 0x000e620000000800 */
[C---:B------:R-:W-:Y:S02]  /*27b00*/  LEA R14, P6, R139.reuse, R4, 0x2 ;  /* 0x000000048b0e7211 */ /* 0x040fe400078c10ff */
[----:B------:R-:W-:Y:S04]  /*27b10*/  STL [R1+0x2f38], R3 ;  /* 0x002f380301007387 */ /* 0x000fe80000100800 */
[----:B------:R-:W3:Y:S01]  /*27b20*/  LDL.LU R128, [R1+0xa0] ;  /* 0x0000a00001807983 */ /* 0x000ee20000300800 */
[----:B------:R-:W-:-:S03]  /*27b30*/  LEA.HI.X.SX32 R15, R139, R244, 0x2, P6 ;  /* 0x000000f48b0f7211 */ /* 0x000fc600030f16ff */
[----:B------:R-:W-:Y:S04]  /*27b40*/  STL.64 [R1+0x400], R20 ;  /* 0x0004001401007387 */ /* 0x000fe80000100a00 */
[----:B------:R1:W-:Y:S01]  /*27b50*/  STL.64 [R1+0x3f8], R14 ;  /* 0x0003f80e01007387 */ /* 0x0003e20000100a00 */
[----:B------:R-:W-:-:S03]  /*27b60*/  IMAD R5, R124, R83, RZ ;  /* 0x000000537c057224 */ /* 0x000fc600078e02ff */
[----:B------:R-:W3:Y:S01]  /*27b70*/  LDL.LU R124, [R1+0x9c] ;  /* 0x00009c00017c7983 */ /* 0x000ee20000300800 */
[CC--:B------:R-:W-:Y:S01]  /*27b80*/  LEA R2, P3, R138.reuse, R4.reuse, 0x2 ;  /* 0x000000048a027211 */ /* 0x0c0fe200078610ff */
[----:B------:R-:W3:Y:S01]  /*27b90*/  LDC R83, c[0x0][0x240] ;  /* 0x00009000ff537b82 */ /* 0x000ee20000000800 */
[C---:B-1----:R-:W-:Y:S02]  /*27ba0*/  LEA R14, P6, R131.reuse, R4, 0x2 ;  /* 0x00000004830e7211 */ /* 0x042fe400078c10ff */
[-C--:B------:R-:W-:Y:S02]  /*27bb0*/  LEA.HI.X.SX32 R3, R138, R244.reuse, 0x2, P3 ;  /* 0x000000f48a037211 */ /* 0x080fe400018f16ff */
[----:B------:R-:W-:-:S03]  /*27bc0*/  LEA.HI.X.SX32 R15, R131, R244, 0x2, P6 ;  /* 0x000000f4830f7211 */ /* 0x000fc600030f16ff */
[----:B------:R1:W-:Y:S04]  /*27bd0*/  STL.64 [R1+0x3f0], R2 ;  /* 0x0003f00201007387 */ /* 0x0003e80000100a00 */
[----:B------:R-:W3:Y:S04]  /*27be0*/  LDL.LU R131, [R1+0x98] ;  /* 0x0000980001837983 */ /* 0x000ee80000300800 */
[----:B------:R1:W-:Y:S02]  /*27bf0*/  STL.64 [R1+0x3e8], R14 ;  /* 0x0003e80e01007387 */ /* 0x0003e40000100a00 */
[----:B-1----:R-:W-:-:S04]  /*27c00*/  LEA R2, P3, R127, R4, 0x2 ;  /* 0x000000047f027211 */ /* 0x002fc800078610ff */
[----:B------:R-:W-:Y:S02]  /*27c10*/  LEA.HI.X.SX32 R3, R127, R244, 0x2, P3 ;  /* 0x000000f47f037211 */ /* 0x000fe400018f16ff */
[----:B------:R-:W3:Y:S01]  /*27c20*/  LDL.LU R127, [R1+0x90] ;  /* 0x00009000017f7983 */ /* 0x000ee20000300800 */
[----:B------:R-:W-:-:S04]  /*27c30*/  LEA R14, P6, R136, R4, 0x2 ;  /* 0x00000004880e7211 */ /* 0x000fc800078c10ff */
[----:B------:R-:W-:Y:S01]  /*27c40*/  LEA.HI.X.SX32 R15, R136, R244, 0x2, P6 ;  /* 0x000000f4880f7211 */ /* 0x000fe200030f16ff */
[----:B------:R1:W-:Y:S04]  /*27c50*/  STL.64 [R1+0x3e0], R2 ;  /* 0x0003e00201007387 */ /* 0x0003e80000100a00 */
[----:B------:R1:W-:Y:S02]  /*27c60*/  STL.64 [R1+0x3d8], R14 ;  /* 0x0003d80e01007387 */ /* 0x0003e40000100a00 */
[-C--:B-1----:R-:W-:Y:S02]  /*27c70*/  LEA R2, P3, R126, R4.reuse, 0x2 ;  /* 0x000000047e027211 */ /* 0x082fe400078610ff */
[----:B------:R-:W-:Y:S02]  /*27c80*/  LEA R14, P6, R134, R4, 0x2 ;  /* 0x00000004860e7211 */ /* 0x000fe400078c10ff */
[----:B------:R-:W-:-:S02]  /*27c90*/  LEA.HI.X.SX32 R3, R126, R244, 0x2, P3 ;  /* 0x000000f47e037211 */ /* 0x000fc400018f16ff */
[----:B------:R-:W-:Y:S01]  /*27ca0*/  LEA.HI.X.SX32 R15, R134, R244, 0x2, P6 ;  /* 0x000000f4860f7211 */ /* 0x000fe200030f16ff */
[----:B------:R-:W3:Y:S04]  /*27cb0*/  LDL.LU R126, [R1+0x88] ;  /* 0x00008800017e7983 */ /* 0x000ee80000300800 */
[----:B------:R1:W-:Y:S04]  /*27cc0*/  STL.64 [R1+0x3d0], R2 ;  /* 0x0003d00201007387 */ /* 0x0003e80000100a00 */
[----:B------:R1:W-:Y:S02]  /*27cd0*/  STL.64 [R1+0x3c8], R14 ;  /* 0x0003c80e01007387 */ /* 0x0003e40000100a00 */
[----:B-1----:R-:W-:-:S04]  /*27ce0*/  LEA R2, P3, R133, R4, 0x2 ;  /* 0x0000000485027211 */ /* 0x002fc800078610ff */
[----:B------:R-:W-:Y:S01]  /*27cf0*/  LEA.HI.X.SX32 R3, R133, R244, 0x2, P3 ;  /* 0x000000f485037211 */ /* 0x000fe200018f16ff */
[----:B------:R-:W-:Y:S01]  /*27d00*/  IMAD R8, R137, R84, RZ ;  /* 0x0000005489087224 */ /* 0x000fe200078e02ff */
[----:B------:R-:W1:Y:S01]  /*27d10*/  LDC R14, c[0x0][0x240] ;  /* 0x00009000ff0e7b82 */ /* 0x000e620000000800 */
[----:B------:R-:W-:-:S07]  /*27d20*/  IMAD R10, R135, R85, RZ ;  /* 0x00000055870a7224 */ /* 0x000fce00078e02ff */
[----:B------:R-:W1:Y:S08]  /*27d30*/  LDC R84, c[0x0][0x240] ;  /* 0x00009000ff547b82 */ /* 0x000e700000000800 */
[----:B------:R-:W1:Y:S01]  /*27d40*/  LDC R85, c[0x0][0x240] ;  /* 0x00009000ff557b82 */ /* 0x000e620000000800 */
[----:B----4-:R-:W-:Y:S02]  /*27d50*/  IMAD R15, R125, R86, RZ ;  /* 0x000000567d0f7224 */ /* 0x010fe400078e02ff */
[----:B------:R-:W4:Y:S05]  /*27d60*/  LDL.LU R125, [R1+0x84] ;  /* 0x00008400017d7983 */ /* 0x000f2a0000300800 */
[----:B------:R-:W1:Y:S01]  /*27d70*/  LDC R86, c[0x0][0x240] ;  /* 0x00009000ff567b82 */ /* 0x000e620000000800 */
[C---:B------:R-:W-:Y:S01]  /*27d80*/  LEA R20, P6, R132.reuse, R4, 0x2 ;  /* 0x0000000484147211 */ /* 0x040fe200078c10ff */
[----:B------:R2:W-:Y:S03]  /*27d90*/  STL.64 [R1+0x3c0], R2 ;  /* 0x0003c00201007387 */ /* 0x0005e60000100a00 */
[----:B------:R-:W-:Y:S01]  /*27da0*/  LEA.HI.X.SX32 R21, R132, R244, 0x2, P6 ;  /* 0x000000f484157211 */ /* 0x000fe200030f16ff */
[----:B------:R-:W4:Y:S04]  /*27db0*/  LDL.LU R140, [R1+0x80] ;  /* 0x00008000018c7983 */ /* 0x000f280000300800 */
[----:B------:R3:W-:Y:S01]  /*27dc0*/  STL.64 [R1+0x3b8], R20 ;  /* 0x0003b81401007387 */ /* 0x0007e20000100a00 */
[----:B--2---:R-:W-:-:S04]  /*27dd0*/  LEA R2, P3, R130, R4, 0x2 ;  /* 0x0000000482027211 */ /* 0x004fc800078610ff */
[----:B------:R-:W-:-:S05]  /*27de0*/  LEA.HI.X.SX32 R3, R130, R244, 0x2, P3 ;  /* 0x000000f482037211 */ /* 0x000fca00018f16ff */
[----:B------:R2:W-:Y:S04]  /*27df0*/  STL.64 [R1+0x3b0], R2 ;  /* 0x0003b00201007387 */ /* 0x0005e80000100a00 */
[----:B------:R-:W4:Y:S04]  /*27e00*/  LDL.LU R130, [R1+0x7c] ;  /* 0x00007c0001827983 */ /* 0x000f280000300800 */
[----:B------:R-:W4:Y:S01]  /*27e10*/  LDL.LU R139, [R1+0x78] ;  /* 0x00007800018b7983 */ /* 0x000f220000300800 */
[----:B---3--:R-:W-:-:S04]  /*27e20*/  LEA R20, P6, R129, R4, 0x2 ;  /* 0x0000000481147211 */ /* 0x008fc800078c10ff */
[----:B------:R-:W-:Y:S02]  /*27e30*/  LEA.HI.X.SX32 R21, R129, R244, 0x2, P6 ;  /* 0x000000f481157211 */ /* 0x000fe400030f16ff */
[----:B--2---:R-:W-:-:S03]  /*27e40*/  LEA R2, P3, R128, R4, 0x2 ;  /* 0x0000000480027211 */ /* 0x004fc600078610ff */
[----:B------:R2:W-:Y:S04]  /*27e50*/  STL.64 [R1+0x3a8], R20 ;  /* 0x0003a81401007387 */ /* 0x0005e80000100a00 */
[----:B------:R-:W3:Y:S01]  /*27e60*/  LDL.LU R129, [R1+0x19c] ;  /* 0x00019c0001817983 */ /* 0x000ee20000300800 */
[----:B------:R-:W-:-:S03]  /*27e70*/  LEA.HI.X.SX32 R3, R128, R244, 0x2, P3 ;  /* 0x000000f480037211 */ /* 0x000fc600018f16ff */
[----:B------:R-:W3:Y:S04]  /*27e80*/  LDL.LU R128, [R1+0x74] ;  /* 0x0000740001807983 */ /* 0x000ee80000300800 */
[----:B------:R1:W-:Y:S04]  /*27e90*/  STL.64 [R1+0x3a0], R2 ;  /* 0x0003a00201007387 */ /* 0x0003e80000100a00 */
[----:B------:R-:W3:Y:S01]  /*27ea0*/  LDL.LU R137, [R1+0x70] ;  /* 0x0000700001897983 */ /* 0x000ee20000300800 */
[----:B--2---:R-:W-:-:S04]  /*27eb0*/  LEA R20, P6, R124, R4, 0x2 ;  /* 0x000000047c147211 */ /* 0x004fc800078c10ff */
[----:B------:R-:W-:Y:S02]  /*27ec0*/  LEA.HI.X.SX32 R21, R124, R244, 0x2, P6 ;  /* 0x000000f47c157211 */ /* 0x000fe400030f16ff */
[----:B------:R-:W2:Y:S01]  /*27ed0*/  LDL.LU R124, [R1+0x6c] ;  /* 0x00006c00017c7983 */ /* 0x000ea20000300800 */
[----:B-1----:R-:W-:-:S03]  /*27ee0*/  LEA R2, P3, R131, R4, 0x2 ;  /* 0x0000000483027211 */ /* 0x002fc600078610ff */
[----:B------:R1:W-:Y:S01]  /*27ef0*/  STL.64 [R1+0x398], R20 ;  /* 0x0003981401007387 */ /* 0x0003e20000100a00 */
[----:B------:R-:W-:-:S03]  /*27f00*/  LEA.HI.X.SX32 R3, R131, R244, 0x2, P3 ;  /* 0x000000f483037211 */ /* 0x000fc600018f16ff */
[----:B------:R-:W2:Y:S04]  /*27f10*/  LDL.LU R138, [R1+0x198] ;  /* 0x00019800018a7983 */ /* 0x000ea80000300800 */
[----:B------:R-:W2:Y:S01]  /*27f20*/  LDL.LU R135, [R1+0x64] ;  /* 0x0000640001877983 */ /* 0x000ea20000300800 */
[----:B-1----:R-:W-:-:S03]  /*27f30*/  LEA R20, P6, R127, R4, 0x2 ;  /* 0x000000047f147211 */ /* 0x002fc600078c10ff */
[----:B------:R1:W-:Y:S01]  /*27f40*/  STL.64 [R1+0x390], R2 ;  /* 0x0003900201007387 */ /* 0x0003e20000100a00 */
[----:B------:R-:W-:-:S03]  /*27f50*/  LEA.HI.X.SX32 R21, R127, R244, 0x2, P6 ;  /* 0x000000f47f157211 */ /* 0x000fc600030f16ff */
[----:B------:R-:W2:Y:S04]  /*27f60*/  LDL.LU R136, [R1+0x184] ;  /* 0x0001840001887983 */ /* 0x000ea80000300800 */
[----:B------:R-:W2:Y:S04]  /*27f70*/  LDL.LU R127, [R1+0x60] ;  /* 0x00006000017f7983 */ /* 0x000ea80000300800 */
[----:B------:R-:W2:Y:S04]  /*27f80*/  LDL.LU R133, [R1+0x5c] ;  /* 0x00005c0001857983 */ /* 0x000ea80000300800 */
[----:B------:R4:W-:Y:S04]  /*27f90*/  STL.64 [R1+0x388], R20 ;  /* 0x0003881401007387 */ /* 0x0009e80000100a00 */
[----:B------:R-:W2:Y:S04]  /*27fa0*/  LDL.LU R134, [R1+0x180] ;  /* 0x0001800001867983 */ /* 0x000ea80000300800 */
[----:B------:R-:W2:Y:S01]  /*27fb0*/  LDL.LU R132, [R1+0x58] ;  /* 0x0000580001847983 */ /* 0x000ea20000300800 */
[----:B-1----:R-:W-:-:S04]  /*27fc0*/  LEA R2, P3, R126, R4, 0x2 ;  /* 0x000000047e027211 */ /* 0x002fc800078610ff */
[----:B------:R-:W-:-:S05]  /*27fd0*/  LEA.HI.X.SX32 R3, R126, R244, 0x2, P3 ;  /* 0x000000f47e037211 */ /* 0x000fca00018f16ff */
[----:B------:R1:W-:Y:S04]  /*27fe0*/  STL.64 [R1+0x380], R2 ;  /* 0x0003800201007387 */ /* 0x0003e80000100a00 */
[----:B------:R-:W2:Y:S01]  /*27ff0*/  LDL.LU R126, [R1+0x17c] ;  /* 0x00017c00017e7983 */ /* 0x000ea20000300800 */
[----:B----4-:R-:W-:-:S04]  /*28000*/  LEA R20, P6, R125, R4, 0x2 ;  /* 0x000000047d147211 */ /* 0x010fc800078c10ff */
[----:B------:R-:W-:Y:S02]  /*28010*/  LEA.HI.X.SX32 R21, R125, R244, 0x2, P6 ;  /* 0x000000f47d157211 */ /* 0x000fe400030f16ff */
[----:B------:R-:W4:Y:S01]  /*28020*/  LDL.LU R125, [R1+0x54] ;  /* 0x00005400017d7983 */ /* 0x000f220000300800 */
[----:B-1----:R-:W-:-:S03]  /*28030*/  LEA R2, P3, R140, R4, 0x2 ;  /* 0x000000048c027211 */ /* 0x002fc600078610ff */
[----:B------:R-:W4:Y:S01]  /*28040*/  LDL.LU R131, [R1+0x50] ;  /* 0x0000500001837983 */ /* 0x000f220000300800 */
[----:B------:R-:W-:-:S03]  /*28050*/  LEA.HI.X.SX32 R3, R140, R244, 0x2, P3 ;  /* 0x000000f48c037211 */ /* 0x000fc600018f16ff */
[----:B------:R1:W-:Y:S04]  /*28060*/  STL.64 [R1+0x378], R20 ;  /* 0x0003781401007387 */ /* 0x0003e80000100a00 */
[----:B------:R1:W-:Y:S02]  /*28070*/  STL.64 [R1+0x370], R2 ;  /* 0x0003700201007387 */ /* 0x0003e40000100a00 */
[----:B-1----:R-:W-:-:S04]  /*28080*/  LEA R20, P6, R130, R4, 0x2 ;  /* 0x0000000482147211 */ /* 0x002fc800078c10ff */
[----:B------:R-:W-:Y:S02]  /*28090*/  LEA.HI.X.SX32 R21, R130, R244, 0x2, P6 ;  /* 0x000000f482157211 */ /* 0x000fe400030f16ff */
[----:B------:R-:W4:Y:S01]  /*280a0*/  LDL.LU R130, [R1+0x4c] ;  /* 0x00004c0001827983 */ /* 0x000f220000300800 */
[----:B------:R-:W-:-:S03]  /*280b0*/  LEA R2, P3, R139, R4, 0x2 ;  /* 0x000000048b027211 */ /* 0x000fc600078610ff */
[----:B------:R1:W-:Y:S01]  /*280c0*/  STL.64 [R1+0x368], R20 ;  /* 0x0003681401007387 */ /* 0x0003e20000100a00 */
[----:B------:R-:W-:Y:S01]  /*280d0*/  LEA.HI.X.SX32 R3, R139, R244, 0x2, P3 ;  /* 0x000000f48b037211 */ /* 0x000fe200018f16ff */
[----:B---3--:R-:W-:Y:S02]  /*280e0*/  IMAD R80, R129, R82, RZ ;  /* 0x0000005281507224 */ /* 0x008fe400078e02ff */
[----:B------:R-:W3:Y:S01]  /*280f0*/  LDL.LU R129, [R1+0x48] ;  /* 0x0000480001817983 */ /* 0x000ee20000300800 */
[----:B------:R-:W3:Y:S01]  /*28100*/  LDC R82, c[0x0][0x240] ;  /* 0x00009000ff527b82 */ /* 0x000ee20000000800 */
[C---:B-1----:R-:W-:Y:S02]  /*28110*/  LEA R20, P6, R128.reuse, R4, 0x2 ;  /* 0x0000000480147211 */ /* 0x042fe400078c10ff */
[----:B------:R1:W-:Y:S02]  /*28120*/  STL.64 [R1+0x360], R2 ;  /* 0x0003600201007387 */ /* 0x0003e40000100a00 */
[----:B------:R-:W-:-:S02]  /*28130*/  LEA.HI.X.SX32 R21, R128, R244, 0x2, P6 ;  /* 0x000000f480157211 */ /* 0x000fc400030f16ff */
[----:B------:R-:W3:Y:S04]  /*28140*/  LDL.LU R128, [R1+0x40] ;  /* 0x0000400001807983 */ /* 0x000ee80000300800 */
[----:B------:R2:W-:Y:S01]  /*28150*/  STL.64 [R1+0x358], R20 ;  /* 0x0003581401007387 */ /* 0x0005e20000100a00 */
[----:B-1----:R-:W-:-:S04]  /*28160*/  LEA R2, P3, R137, R4, 0x2 ;  /* 0x0000000489027211 */ /* 0x002fc800078610ff */
[----:B------:R-:W-:Y:S02]  /*28170*/  LEA.HI.X.SX32 R3, R137, R244, 0x2, P3 ;  /* 0x000000f489037211 */ /* 0x000fe400018f16ff */
[----:B--2---:R-:W-:-:S03]  /*28180*/  LEA R20, P6, R124, R4, 0x2 ;  /* 0x000000047c147211 */ /* 0x004fc600078c10ff */
[----:B------:R1:W-:Y:S01]  /*28190*/  STL.64 [R1+0x350], R2 ;  /* 0x0003500201007387 */ /* 0x0003e20000100a00 */
[----:B------:R-:W-:-:S03]  /*281a0*/  LEA.HI.X.SX32 R21, R124, R244, 0x2, P6 ;  /* 0x000000f47c157211 */ /* 0x000fc600030f16ff */
[----:B------:R-:W2:Y:S04]  /*281b0*/  LDL.LU R124, [R1+0x3c] ;  /* 0x00003c00017c7983 */ /* 0x000ea80000300800 */
[----:B------:R1:W-:Y:S02]  /*281c0*/  STL.64 [R1+0x348], R20 ;  /* 0x0003481401007387 */ /* 0x0003e40000100a00 */
[----:B-1----:R-:W-:-:S04]  /*281d0*/  LEA R2, P3, R135, R4, 0x2 ;  /* 0x0000000487027211 */ /* 0x002fc800078610ff */
[----:B------:R-:W-:Y:S02]  /*281e0*/  LEA.HI.X.SX32 R3, R135, R244, 0x2, P3 ;  /* 0x000000f487037211 */ /* 0x000fe400018f16ff */
[----:B------:R-:W-:-:S03]  /*281f0*/  LEA R20, P6, R127, R4, 0x2 ;  /* 0x000000047f147211 */ /* 0x000fc600078c10ff */
[----:B------:R1:W-:Y:S01]  /*28200*/  STL.64 [R1+0x340], R2 ;  /* 0x0003400201007387 */ /* 0x0003e20000100a00 */
[----:B------:R-:W-:-:S03]  /*28210*/  LEA.HI.X.SX32 R21, R127, R244, 0x2, P6 ;  /* 0x000000f47f157211 */ /* 0x000fc600030f16ff */
[----:B------:R-:W2:Y:S04]  /*28220*/  LDL.LU R127, [R1+0x38] ;  /* 0x00003800017f7983 */ /* 0x000ea80000300800 */
[----:B------:R1:W-:Y:S02]  /*28230*/  STL.64 [R1+0x338], R20 ;  /* 0x0003381401007387 */ /* 0x0003e40000100a00 */
[C---:B-1----:R-:W-:Y:S02]  /*28240*/  LEA R2, P3, R133.reuse, R4, 0x2 ;  /* 0x0000000485027211 */ /* 0x042fe400078610ff */
[----:B------:R-:W2:Y:S02]  /*28250*/  LDL.LU R139, [R1+0x34] ;  /* 0x00003400018b7983 */ /* 0x000ea40000300800 */
[----:B------:R-:W-:-:S02]  /*28260*/  LEA.HI.X.SX32 R3, R133, R244, 0x2, P3 ;  /* 0x000000f485037211 */ /* 0x000fc400018f16ff */
[----:B------:R-:W-:-:S04]  /*28270*/  LEA R20, P6, R132, R4, 0x2 ;  /* 0x0000000484147211 */ /* 0x000fc800078c10ff */
[----:B------:R-:W-:Y:S01]  /*28280*/  LEA.HI.X.SX32 R21, R132, R244, 0x2, P6 ;  /* 0x000000f484157211 */ /* 0x000fe200030f16ff */
[----:B------:R4:W-:Y:S04]  /*28290*/  STL.64 [R1+0x330], R2 ;  /* 0x0003300201007387 */ /* 0x0009e80000100a00 */
[----:B------:R1:W-:Y:S01]  /*282a0*/  STL.64 [R1+0x328], R20 ;  /* 0x0003281401007387 */ /* 0x0003e20000100a00 */
[----:B------:R-:W-:Y:S02]  /*282b0*/  IMAD R25, R126, R86, RZ ;  /* 0x000000567e197224 */ /* 0x000fe400078e02ff */
[----:B------:R-:W-:Y:S01]  /*282c0*/  IMAD R81, R138, R83, RZ ;  /* 0x000000538a517224 */ /* 0x000fe200078e02ff */
[----:B------:R-:W2:Y:S01]  /*282d0*/  LDL.LU R126, [R1+0x30] ;  /* 0x00003000017e7983 */ /* 0x000ea20000300800 */
[----:B------:R-:W-:Y:S01]  /*282e0*/  IMAD R78, R136, R84, RZ ;  /* 0x00000054884e7224 */ /* 0x000fe200078e02ff */
[----:B------:R-:W2:Y:S01]  /*282f0*/  LDC R86, c[0x0][0x240] ;  /* 0x00009000ff567b82 */ /* 0x000ea20000000800 */
[----:B------:R-:W-:-:S07]  /*28300*/  IMAD R79, R134, R85, RZ ;  /* 0x00000055864f7224 */ /* 0x000fce00078e02ff */
[----:B------:R-:W2:Y:S08]  /*28310*/  LDC R84, c[0x0][0x240] ;  /* 0x00009000ff547b82 */ /* 0x000eb00000000800 */
[----:B------:R-:W2:Y:S08]  /*28320*/  LDC R85, c[0x0][0x240] ;  /* 0x00009000ff557b82 */ /* 0x000eb00000000800 */
[----:B------:R-:W2:Y:S01]  /*28330*/  LDC R83, c[0x0][0x240] ;  /* 0x00009000ff537b82 */ /* 0x000ea20000000800 */
[----:B----4-:R-:W-:-:S04]  /*28340*/  LEA R2, P3, R125, R4, 0x2 ;  /* 0x000000047d027211 */ /* 0x010fc800078610ff */
[----:B------:R-:W-:Y:S02]  /*28350*/  LEA.HI.X.SX32 R3, R125, R244, 0x2, P3 ;  /* 0x000000f47d037211 */ /* 0x000fe400018f16ff */
[----:B------:R-:W4:Y:S01]  /*28360*/  LDL.LU R125, [R1+0x2c] ;  /* 0x00002c00017d7983 */ /* 0x000f220000300800 */
[----:B-1----:R-:W-:-:S03]  /*28370*/  LEA R20, P6, R131, R4, 0x2 ;  /* 0x0000000483147211 */ /* 0x002fc600078c10ff */
[----:B------:R1:W-:Y:S01]  /*28380*/  STL.64 [R1+0x320], R2 ;  /* 0x0003200201007387 */ /* 0x0003e20000100a00 */
[----:B------:R-:W-:-:S03]  /*28390*/  LEA.HI.X.SX32 R21, R131, R244, 0x2, P6 ;  /* 0x000000f483157211 */ /* 0x000fc600030f16ff */
[----:B------:R-:W4:Y:S04]  /*283a0*/  LDL.LU R138, [R1+0x28] ;  /* 0x00002800018a7983 */ /* 0x000f280000300800 */
[----:B------:R3:W-:Y:S04]  /*283b0*/  STL.64 [R1+0x318], R20 ;  /* 0x0003181401007387 */ /* 0x0007e80000100a00 */
[----:B------:R-:W4:Y:S04]  /*283c0*/  LDL.LU R137, [R1+0x24] ;  /* 0x0000240001897983 */ /* 0x000f280000300800 */
[----:B------:R-:W4:Y:S01]  /*283d0*/  LDL.LU R135, [R1+0x1c] ;  /* 0x00001c0001877983 */ /* 0x000f220000300800 */
[----:B-1----:R-:W-:-:S04]  /*283e0*/  LEA R2, P3, R130, R4, 0x2 ;  /* 0x0000000482027211 */ /* 0x002fc800078610ff */
[----:B------:R-:W-:-:S05]  /*283f0*/  LEA.HI.X.SX32 R3, R130, R244, 0x2, P3 ;  /* 0x000000f482037211 */ /* 0x000fca00018f16ff */
[----:B------:R1:W-:Y:S04]  /*28400*/  STL.64 [R1+0x310], R2 ;  /* 0x0003100201007387 */ /* 0x0003e80000100a00 */
[----:B------:R-:W4:Y:S04]  /*28410*/  LDL.LU R136, [R1+0x294] ;  /* 0x0002940001887983 */ /* 0x000f280000300800 */
[----:B------:R-:W4:Y:S01]  /*28420*/  LDL.LU R134, [R1+0x18] ;  /* 0x0000180001867983 */ /* 0x000f220000300800 */
[----:B---3--:R-:W-:-:S03]  /*28430*/  LEA R20, P6, R129, R4, 0x2 ;  /* 0x0000000481147211 */ /* 0x008fc600078c10ff */
[----:B------:R-:W3:Y:S01]  /*28440*/  LDL.LU R132, [R1+0x14] ;  /* 0x0000140001847983 */ /* 0x000ee20000300800 */
[----:B------:R-:W-:-:S05]  /*28450*/  LEA.HI.X.SX32 R21, R129, R244, 0x2, P6 ;  /* 0x000000f481157211 */ /* 0x000fca00030f16ff */
[----:B------:R2:W-:Y:S01]  /*28460*/  STL.64 [R1+0x308], R20 ;  /* 0x0003081401007387 */ /* 0x0005e20000100a00 */
[----:B-1----:R-:W-:-:S03]  /*28470*/  LEA R2, P3, R128, R4, 0x2 ;  /* 0x0000000480027211 */ /* 0x002fc600078610ff */
[----:B------:R-:W3:Y:S04]  /*28480*/  LDL.LU R131, [R1+0xc] ;  /* 0x00000c0001837983 */ /* 0x000ee80000300800 */
[----:B------:R-:W3:Y:S01]  /*28490*/  LDL.LU R133, [R1+0x6d8] ;  /* 0x0006d80001857983 */ /* 0x000ee20000300800 */
[----:B------:R-:W-:-:S03]  /*284a0*/  LEA.HI.X.SX32 R3, R128, R244, 0x2, P3 ;  /* 0x000000f480037211 */ /* 0x000fc600018f16ff */
[----:B------:R-:W3:Y:S04]  /*284b0*/  LDL.LU R129, [R1+0x8] ;  /* 0x0000080001817983 */ /* 0x000ee80000300800 */
[----:B------:R-:W3:Y:S01]  /*284c0*/  LDL.LU R128, [R1+0x4] ;  /* 0x0000040001807983 */ /* 0x000ee20000300800 */
[----:B--2---:R-:W-:-:S03]  /*284d0*/  LEA R20, P6, R124, R4, 0x2 ;  /* 0x000000047c147211 */ /* 0x004fc600078c10ff */
[----:B------:R1:W-:Y:S01]  /*284e0*/  STL.64 [R1+0x300], R2 ;  /* 0x0003000201007387 */ /* 0x0003e20000100a00 */
[----:B------:R-:W-:-:S03]  /*284f0*/  LEA.HI.X.SX32 R21, R124, R244, 0x2, P6 ;  /* 0x000000f47c157211 */ /* 0x000fc600030f16ff */
[----:B------:R-:W2:Y:S04]  /*28500*/  LDL.LU R130, [R1+0x6dc] ;  /* 0x0006dc0001827983 */ /* 0x000ea80000300800 */
[----:B------:R-:W2:Y:S04]  /*28510*/  LDL.LU R124, [R1+0x15c] ;  /* 0x00015c00017c7983 */ /* 0x000ea80000300800 */
[----:B------:R1:W-:Y:S02]  /*28520*/  STL.64 [R1+0x2f8], R20 ;  /* 0x0002f81401007387 */ /* 0x0003e40000100a00 */
[----:B-1----:R-:W-:-:S04]  /*28530*/  LEA R2, P3, R127, R4, 0x2 ;  /* 0x000000047f027211 */ /* 0x002fc800078610ff */
[----:B------:R-:W-:Y:S02]  /*28540*/  LEA.HI.X.SX32 R3, R127, R244, 0x2, P3 ;  /* 0x000000f47f037211 */ /* 0x000fe400018f16ff */
[----:B------:R-:W2:Y:S01]  /*28550*/  LDL.LU R127, [R1+0x6e0] ;  /* 0x0006e000017f7983 */ /* 0x000ea20000300800 */
[----:B------:R-:W-:-:S03]  /*28560*/  LEA R20, P6, R139, R4, 0x2 ;  /* 0x000000048b147211 */ /* 0x000fc600078c10ff */
[----:B------:R1:W-:Y:S01]  /*28570*/  STL.64 [R1+0x2f0], R2 ;  /* 0x0002f00201007387 */ /* 0x0003e20000100a00 */
[----:B------:R-:W-:-:S05]  /*28580*/  LEA.HI.X.SX32 R21, R139, R244, 0x2, P6 ;  /* 0x000000f48b157211 */ /* 0x000fca00030f16ff */
[----:B------:R4:W-:Y:S01]  /*28590*/  STL.64 [R1+0x2e8], R20 ;  /* 0x0002e81401007387 */ /* 0x0009e20000100a00 */
[----:B-1----:R-:W-:-:S04]  /*285a0*/  LEA R2, P3, R126, R4, 0x2 ;  /* 0x000000047e027211 */ /* 0x002fc800078610ff */
[----:B------:R-:W-:Y:S02]  /*285b0*/  LEA.HI.X.SX32 R3, R126, R244, 0x2, P3 ;  /* 0x000000f47e037211 */ /* 0x000fe400018f16ff */
[----:B------:R-:W2:Y:S04]  /*285c0*/  LDL.LU R126, [R1+0x6e4] ;  /* 0x0006e400017e7983 */ /* 0x000ea80000300800 */
[----:B------:R1:W-:Y:S01]  /*285d0*/  STL.64 [R1+0x2e0], R2 ;  /* 0x0002e00201007387 */ /* 0x0003e20000100a00 */
[----:B----4-:R-:W-:-:S04]  /*285e0*/  LEA R20, P6, R125, R4, 0x2 ;  /* 0x000000047d147211 */ /* 0x010fc800078c10ff */
[----:B------:R-:W-:Y:S02]  /*285f0*/  LEA.HI.X.SX32 R21, R125, R244, 0x2, P6 ;  /* 0x000000f47d157211 */ /* 0x000fe400030f16ff */
[----:B------:R-:W4:Y:S01]  /*28600*/  LDL.LU R125, [R1+0x160] ;  /* 0x00016000017d7983 */ /* 0x000f220000300800 */
[----:B-1----:R-:W-:-:S04]  /*28610*/  LEA R2, P3, R138, R4, 0x2 ;  /* 0x000000048a027211 */ /* 0x002fc800078610ff */
[----:B------:R-:W-:Y:S01]  /*28620*/  LEA.HI.X.SX32 R3, R138, R244, 0x2, P3 ;  /* 0x000000f48a037211 */ /* 0x000fe200018f16ff */
[----:B------:R1:W-:Y:S04]  /*28630*/  STL.64 [R1+0x2d8], R20 ;  /* 0x0002d81401007387 */ /* 0x0003e80000100a00 */
[----:B------:R1:W-:Y:S02]  /*28640*/  STL.64 [R1+0x2d0], R2 ;  /* 0x0002d00201007387 */ /* 0x0003e40000100a00 */
[-C--:B-1----:R-:W-:Y:S02]  /*28650*/  LEA R20, P6, R137, R4.reuse, 0x2 ;  /* 0x0000000489147211 */ /* 0x082fe400078c10ff */
[----:B------:R-:W-:Y:S02]  /*28660*/  LEA R2, P3, R135, R4, 0x2 ;  /* 0x0000000487027211 */ /* 0x000fe400078610ff */
[----:B------:R-:W-:-:S02]  /*28670*/  LEA.HI.X.SX32 R21, R137, R244, 0x2, P6 ;  /* 0x000000f489157211 */ /* 0x000fc400030f16ff */
[----:B------:R-:W-:-:S03]  /*28680*/  LEA.HI.X.SX32 R3, R135, R244, 0x2, P3 ;  /* 0x000000f487037211 */ /* 0x000fc600018f16ff */
[----:B------:R1:W-:Y:S04]  /*28690*/  STL.64 [R1+0x2c8], R20 ;  /* 0x0002c81401007387 */ /* 0x0003e80000100a00 */
[----:B------:R3:W-:Y:S01]  /*286a0*/  STL.64 [R1+0x2c0], R2 ;  /* 0x0002c00201007387 */ /* 0x0007e20000100a00 */
[-C--:B-1----:R-:W-:Y:S02]  /*286b0*/  LEA R20, P6, R134, R4.reuse, 0x2 ;  /* 0x0000000486147211 */ /* 0x082fe400078c10ff */
[----:B---3--:R-:W-:Y:S02]  /*286c0*/  LEA R2, P3, R132, R4, 0x2 ;  /* 0x0000000484027211 */ /* 0x008fe400078610ff */
[-C--:B------:R-:W-:Y:S02]  /*286d0*/  LEA.HI.X.SX32 R21, R134, R244.reuse, 0x2, P6 ;  /* 0x000000f486157211 */ /* 0x080fe400030f16ff */
        /* <DEDUP_REMOVED lines=10> */
[----:B--2---:R-:W-:Y:S02]  /*28780*/  LEA R2, P3, R124, R4, 0x2 ;  /* 0x000000047c027211 */ /* 0x004fe400078610ff */
[-C--:B------:R-:W-:Y:S02]  /*28790*/  LEA.HI.X.SX32 R21, R128, R244.reuse, 0x2, P6 ;  /* 0x000000f480157211 */ /* 0x080fe400030f16ff */
[----:B------:R-:W-:-:S03]  /*287a0*/  LEA.HI.X.SX32 R3, R124, R244, 0x2, P3 ;  /* 0x000000f47c037211 */ /* 0x000fc600018f16ff */
[----:B------:R1:W-:Y:S04]  /*287b0*/  STL.64 [R1+0x298], R20 ;  /* 0x0002981401007387 */ /* 0x0003e80000100a00 */
[----:B------:R2:W-:Y:S04]  /*287c0*/  STL.64 [R1+0x290], R2 ;  /* 0x0002900201007387 */ /* 0x0005e80000100a00 */
[----:B------:R-:W3:Y:S01]  /*287d0*/  LDL.LU R124, [R1+0x164] ;  /* 0x00016400017c7983 */ /* 0x000ee20000300800 */
[----:B-1----:R-:W-:-:S04]  /*287e0*/  LEA R20, P6, R163, R4, 0x2 ;  /* 0x00000004a3147211 */ /* 0x002fc800078c10ff */
[----:B------:R-:W-:Y:S02]  /*287f0*/  LEA.HI.X.SX32 R21, R163, R244, 0x2, P6 ;  /* 0x000000f4a3157211 */ /* 0x000fe400030f16ff */
[----:B--2---:R-:W-:-:S03]  /*28800*/  LEA R2, P3, R161, R4, 0x2 ;  /* 0x00000004a1027211 */ /* 0x004fc600078610ff */
[----:B------:R1:W-:Y:S01]  /*28810*/  STL.64 [R1+0x288], R20 ;  /* 0x0002881401007387 */ /* 0x0003e20000100a00 */
[----:B------:R-:W-:Y:S02]  /*28820*/  LEA.HI.X.SX32 R3, R161, R244, 0x2, P3 ;  /* 0x000000f4a1037211 */ /* 0x000fe400018f16ff */
[----:B-1----:R-:W-:-:S04]  /*28830*/  LEA R20, P6, R162, R4, 0x2 ;  /* 0x00000004a2147211 */ /* 0x002fc800078c10ff */
[----:B------:R-:W-:Y:S01]  /*28840*/  LEA.HI.X.SX32 R21, R162, R244, 0x2, P6 ;  /* 0x000000f4a2157211 */ /* 0x000fe200030f16ff */
[----:B------:R1:W-:Y:S04]  /*28850*/  STL.64 [R1+0x280], R2 ;  /* 0x0002800201007387 */ /* 0x0003e80000100a00 */
[----:B------:R-:W-:Y:S04]  /*28860*/  STL.64 [R1+0x278], R20 ;  /* 0x0002781401007387 */ /* 0x000fe80000100a00 */
[----:B------:R-:W2:Y:S01]  /*28870*/  LDL.LU R132, [R1+0x6e8] ;  /* 0x0006e80001847983 */ /* 0x000ea20000300800 */
[----:B-1----:R-:W-:-:S04]  /*28880*/  LEA R2, P3, R160, R4, 0x2 ;  /* 0x00000004a0027211 */ /* 0x002fc800078610ff */
[----:B------:R-:W-:-:S05]  /*28890*/  LEA.HI.X.SX32 R3, R160, R244, 0x2, P3 ;  /* 0x000000f4a0037211 */ /* 0x000fca00018f16ff */
[----:B------:R1:W-:Y:S01]  /*288a0*/  STL.64 [R1+0x270], R2 ;  /* 0x0002700201007387 */ /* 0x0003e20000100a00 */
[----:B------:R-:W-:Y:S02]  /*288b0*/  IMAD R22, R130, R84, RZ ;  /* 0x0000005482167224 */ /* 0x000fe400078e02ff */
[----:B------:R-:W-:Y:S01]  /*288c0*/  IMAD R72, R127, R85, RZ ;  /* 0x000000557f487224 */ /* 0x000fe200078e02ff */
[----:B------:R-:W2:Y:S01]  /*288d0*/  LDC R84, c[0x0][0x240] ;  /* 0x00009000ff547b82 */ /* 0x000ea20000000800 */
[----:B-1----:R-:W-:Y:S01]  /*288e0*/  LEA R2, P3, R170, R4, 0x2 ;  /* 0x00000004aa027211 */ /* 0x002fe200078610ff */
[----:B------:R-:W-:-:S06]  /*288f0*/  IMAD R73, R126, R86, RZ ;  /* 0x000000567e497224 */ /* 0x000fcc00078e02ff */
[----:B------:R-:W1:Y:S01]  /*28900*/  LDC R85, c[0x0][0x240] ;  /* 0x00009000ff557b82 */ /* 0x000e620000000800 */
[----:B------:R-:W-:Y:S01]  /*28910*/  LEA.HI.X.SX32 R3, R170, R244, 0x2, P3 ;  /* 0x000000f4aa037211 */ /* 0x000fe200018f16ff */
[----:B------:R-:W-:-:S06]  /*28920*/  IMAD R75, R133, R83, RZ ;  /* 0x00000053854b7224 */ /* 0x000fcc00078e02ff */
[----:B------:R-:W1:Y:S08]  /*28930*/  LDC R83, c[0x0][0x240] ;  /* 0x00009000ff537b82 */ /* 0x000e700000000800 */
[----:B------:R-:W2:Y:S01]  /*28940*/  LDC R86, c[0x0][0x240] ;  /* 0x00009000ff567b82 */ /* 0x000ea20000000800 */
[----:B----4-:R-:W-:-:S04]  /*28950*/  LEA R20, P6, R125, R4, 0x2 ;  /* 0x000000047d147211 */ /* 0x010fc800078c10ff */
[----:B------:R-:W-:-:S05]  /*28960*/  LEA.HI.X.SX32 R21, R125, R244, 0x2, P6 ;  /* 0x000000f47d157211 */ /* 0x000fca00030f16ff */
[----:B------:R4:W-:Y:S04]  /*28970*/  STL.64 [R1+0x268], R20 ;  /* 0x0002681401007387 */ /* 0x0009e80000100a00 */
[----:B------:R-:W1:Y:S04]  /*28980*/  LDL.LU R131, [R1+0x6ec] ;  /* 0x0006ec0001837983 */ /* 0x000e680000300800 */
[----:B------:R-:W2:Y:S04]  /*28990*/  LDL.LU R129, [R1+0x168] ;  /* 0x0001680001817983 */ /* 0x000ea80000300800 */
[----:B------:R-:W2:Y:S01]  /*289a0*/  LDL.LU R128, [R1+0x16c] ;  /* 0x00016c0001807983 */ /* 0x000ea20000300800 */
[----:B----4-:R-:W-:-:S04]  /*289b0*/  LEA R20, P6, R165, R4, 0x2 ;  /* 0x00000004a5147211 */ /* 0x010fc800078c10ff */
[----:B------:R-:W-:Y:S01]  /*289c0*/  LEA.HI.X.SX32 R21, R165, R244, 0x2, P6 ;  /* 0x000000f4a5157211 */ /* 0x000fe200030f16ff */
[----:B------:R4:W-:Y:S04]  /*289d0*/  STL.64 [R1+0x260], R2 ;  /* 0x0002600201007387 */ /* 0x0009e80000100a00 */
[----:B------:R-:W2:Y:S04]  /*289e0*/  LDL.LU R130, [R1+0x6f0] ;  /* 0x0006f00001827983 */ /* 0x000ea80000300800 */
[----:B------:R4:W-:Y:S04]  /*289f0*/  STL.64 [R1+0x258], R20 ;  /* 0x0002581401007387 */ /* 0x0009e80000100a00 */
[----:B------:R-:W2:Y:S04]  /*28a00*/  LDL.LU R127, [R1+0x6f4] ;  /* 0x0006f400017f7983 */ /* 0x000ea80000300800 */
[----:B------:R-:W2:Y:S01]  /*28a10*/  LDL.LU R125, [R1+0x170] ;  /* 0x00017000017d7983 */ /* 0x000ea20000300800 */
[----:B----4-:R-:W-:-:S04]  /*28a20*/  LEA R2, P3, R172, R4, 0x2 ;  /* 0x00000004ac027211 */ /* 0x010fc800078610ff */
[----:B------:R-:W-:Y:S02]  /*28a30*/  LEA.HI.X.SX32 R3, R172, R244, 0x2, P3 ;  /* 0x000000f4ac037211 */ /* 0x000fe400018f16ff */
[----:B------:R-:W-:-:S03]  /*28a40*/  LEA R20, P6, R166, R4, 0x2 ;  /* 0x00000004a6147211 */ /* 0x000fc600078c10ff */
[----:B------:R4:W-:Y:S01]  /*28a50*/  STL.64 [R1+0x250], R2 ;  /* 0x0002500201007387 */ /* 0x0009e20000100a00 */
[----:B------:R-:W-:-:S03]  /*28a60*/  LEA.HI.X.SX32 R21, R166, R244, 0x2, P6 ;  /* 0x000000f4a6157211 */ /* 0x000fc600030f16ff */
[----:B------:R-:W2:Y:S01]  /*28a70*/  LDL.LU R126, [R1+0xfa8] ;  /* 0x000fa800017e7983 */ /* 0x000ea20000300800 */
[----:B----4-:R-:W-:-:S04]  /*28a80*/  LEA R2, P3, R174, R4, 0x2 ;  /* 0x00000004ae027211 */ /* 0x010fc800078610ff */
[----:B------:R-:W-:Y:S01]  /*28a90*/  LEA.HI.X.SX32 R3, R174, R244, 0x2, P3 ;  /* 0x000000f4ae037211 */ /* 0x000fe200018f16ff */
[----:B------:R4:W-:Y:S04]  /*28aa0*/  STL.64 [R1+0x248], R20 ;  /* 0x0002481401007387 */ /* 0x0009e80000100a00 */
[----:B------:R3:W-:Y:S01]  /*28ab0*/  STL.64 [R1+0x240], R2 ;  /* 0x0002400201007387 */ /* 0x0007e20000100a00 */
[----:B----4-:R-:W-:-:S04]  /*28ac0*/  LEA R20, P6, R167, R4, 0x2 ;  /* 0x00000004a7147211 */ /* 0x010fc800078c10ff */
[----:B------:R-:W-:-:S05]  /*28ad0*/  LEA.HI.X.SX32 R21, R167, R244, 0x2, P6 ;  /* 0x000000f4a7157211 */ /* 0x000fca00030f16ff */
[----:B------:R4:W-:Y:S01]  /*28ae0*/  STL.64 [R1+0x238], R20 ;  /* 0x0002381401007387 */ /* 0x0009e20000100a00 */
[----:B---3--:R-:W-:-:S04]  /*28af0*/  LEA R2, P3, R124, R4, 0x2 ;  /* 0x000000047c027211 */ /* 0x008fc800078610ff */
[----:B------:R-:W-:-:S05]  /*28b00*/  LEA.HI.X.SX32 R3, R124, R244, 0x2, P3 ;  /* 0x000000f47c037211 */ /* 0x000fca00018f16ff */
[----:B------:R3:W-:Y:S04]  /*28b10*/  STL.64 [R1+0x230], R2 ;  /* 0x0002300201007387 */ /* 0x0007e80000100a00 */
[----:B------:R-:W2:Y:S01]  /*28b20*/  LDL.LU R124, [R1+0x174] ;  /* 0x00017400017c7983 */ /* 0x000ea20000300800 */
[----:B----4-:R-:W-:-:S04]  /*28b30*/  LEA R20, P6, R168, R4, 0x2 ;  /* 0x00000004a8147211 */ /* 0x010fc800078c10ff */
[----:B------:R-:W-:Y:S02]  /*28b40*/  LEA.HI.X.SX32 R21, R168, R244, 0x2, P6 ;  /* 0x000000f4a8157211 */ /* 0x000fe400030f16ff */
[----:B---3--:R-:W-:-:S03]  /*28b50*/  LEA R2, P3, R178, R4, 0x2 ;  /* 0x00000004b2027211 */ /* 0x008fc600078610ff */
[----:B------:R3:W-:Y:S01]  /*28b60*/  STL.64 [R1+0x228], R20 ;  /* 0x0002281401007387 */ /* 0x0007e20000100a00 */
[----:B------:R-:W-:-:S05]  /*28b70*/  LEA.HI.X.SX32 R3, R178, R244, 0x2, P3 ;  /* 0x000000f4b2037211 */ /* 0x000fca00018f16ff */
[----:B------:R4:W-:Y:S01]  /*28b80*/  STL.64 [R1+0x220], R2 ;  /* 0x0002200201007387 */ /* 0x0009e20000100a00 */
[----:B---3--:R-:W-:-:S04]  /*28b90*/  LEA R20, P6, R169, R4, 0x2 ;  /* 0x00000004a9147211 */ /* 0x008fc800078c10ff */
[----:B------:R-:W-:Y:S02]  /*28ba0*/  LEA.HI.X.SX32 R21, R169, R244, 0x2, P6 ;  /* 0x000000f4a9157211 */ /* 0x000fe400030f16ff */
[CC--:B------:R-:W-:Y:S02]  /*28bb0*/  LEA R30, P6, R171.reuse, R4.reuse, 0x2 ;  /* 0x00000004ab1e7211 */ /* 0x0c0fe400078c10ff */
[C---:B----4-:R-:W-:Y:S02]  /*28bc0*/  LEA R2, P3, R88.reuse, R4, 0x2 ;  /* 0x0000000458027211 */ /* 0x050fe400078610ff */
[-C--:B------:R-:W-:Y:S02]  /*28bd0*/  LEA.HI.X.SX32 R31, R171, R244.reuse, 0x2, P6 ;  /* 0x000000f4ab1f7211 */ /* 0x080fe400030f16ff */
[----:B------:R-:W-:Y:S01]  /*28be0*/  LEA.HI.X.SX32 R3, R88, R244, 0x2, P3 ;  /* 0x000000f458037211 */ /* 0x000fe200018f16ff */
[----:B------:R-:W-:Y:S01]  /*28bf0*/  STL.64 [R1+0x218], R20 ;  /* 0x0002181401007387 */ /* 0x000fe20000100a00 */
[----:B------:R-:W-:Y:S01]  /*28c00*/  IMAD R74, R136, R82, RZ ;  /* 0x00000052884a7224 */ /* 0x000fe200078e02ff */
[----:B------:R-:W3:Y:S02]  /*28c10*/  LDC R171, c[0x0][0x240] ;  /* 0x00009000ffab7b82 */ /* 0x000ee40000000800 */
[----:B------:R2:W-:Y:S04]  /*28c20*/  STL.64 [R1+0x210], R2 ;  /* 0x0002100201007387 */ /* 0x0005e80000100a00 */
[----:B------:R4:W-:Y:S02]  /*28c30*/  STL.64 [R1+0x208], R30 ;  /* 0x0002081e01007387 */ /* 0x0009e40000100a00 */
[----:B------:R-:W3:Y:S01]  /*28c40*/  LDC R82, c[0x0][0x240] ;  /* 0x00009000ff527b82 */ /* 0x000ee20000000800 */
[----:B--2---:R-:W-:-:S02]  /*28c50*/  LEA R2, P3, R129, R4, 0x2 ;  /* 0x0000000481027211 */ /* 0x004fc400078610ff */
[C---:B----4-:R-:W-:Y:S02]  /*28c60*/  LEA R30, P6, R128.reuse, R4, 0x2 ;  /* 0x00000004801e7211 */ /* 0x050fe400078c10ff */
[-C--:B------:R-:W-:Y:S02]  /*28c70*/  LEA.HI.X.SX32 R3, R129, R244.reuse, 0x2, P3 ;  /* 0x000000f481037211 */ /* 0x080fe400018f16ff */
[----:B------:R-:W-:-:S03]  /*28c80*/  LEA.HI.X.SX32 R31, R128, R244, 0x2, P6 ;  /* 0x000000f4801f7211 */ /* 0x000fc600030f16ff */
[----:B------:R2:W-:Y:S04]  /*28c90*/  STL.64 [R1+0x200], R2 ;  /* 0x0002000201007387 */ /* 0x0005e80000100a00 */
[----:B------:R4:W-:Y:S01]  /*28ca0*/  STL.64 [R1+0x1f8], R30 ;  /* 0x0001f81e01007387 */ /* 0x0009e20000100a00 */
[-C--:B--2---:R-:W-:Y:S02]  /*28cb0*/  LEA R2, P3, R89, R4.reuse, 0x2 ;  /* 0x0000000459027211 */ /* 0x084fe400078610ff */
[----:B----4-:R-:W-:Y:S02]  /*28cc0*/  LEA R30, P6, R175, R4, 0x2 ;  /* 0x00000004af1e7211 */ /* 0x010fe400078c10ff */
[-C--:B------:R-:W-:Y:S02]  /*28cd0*/  LEA.HI.X.SX32 R3, R89, R244.reuse, 0x2, P3 ;  /* 0x000000f459037211 */ /* 0x080fe400018f16ff */
[----:B------:R-:W-:Y:S01]  /*28ce0*/  LEA.HI.X.SX32 R31, R175, R244, 0x2, P6 ;  /* 0x000000f4af1f7211 */ /* 0x000fe200030f16ff */
[----:B-1----:R-:W-:Y:S01]  /*28cf0*/  IMAD R20, R131, R83, RZ ;  /* 0x0000005383147224 */ /* 0x002fe200078e02ff */
[----:B------:R-:W1:Y:S01]  /*28d00*/  LDC R175, c[0x0][0x240] ;  /* 0x00009000ffaf7b82 */ /* 0x000e620000000800 */
[----:B------:R2:W-:Y:S04]  /*28d10*/  STL.64 [R1+0x1f0], R2 ;  /* 0x0001f00201007387 */ /* 0x0005e80000100a00 */
[----:B------:R4:W-:Y:S01]  /*28d20*/  STL.64 [R1+0x1e8], R30 ;  /* 0x0001e81e01007387 */ /* 0x0009e20000100a00 */
[----:B------:R-:W-:-:S02]  /*28d30*/  IMAD R76, R130, R84, RZ ;  /* 0x00000054824c7224 */ /* 0x000fc400078e02ff */
[----:B------:R-:W-:Y:S01]  /*28d40*/  IMAD R71, R127, R85, RZ ;  /* 0x000000557f477224 */ /* 0x000fe200078e02ff */
[----:B------:R-:W3:Y:S01]  /*28d50*/  LDL.LU R131, [R1+0x178] ;  /* 0x0001780001837983 */ /* 0x000ee20000300800 */
[----:B------:R-:W-:Y:S01]  /*28d60*/  IMAD R68, R126, R86, RZ ;  /* 0x000000567e447224 */ /* 0x000fe200078e02ff */
[----:B------:R-:W1:Y:S01]  /*28d70*/  LDC R83, c[0x0][0x240] ;  /* 0x00009000ff537b82 */ /* 0x000e620000000800 */
[----:B--2---:R-:W-:-:S04]  /*28d80*/  LEA R2, P3, R125, R4, 0x2 ;  /* 0x000000047d027211 */ /* 0x004fc800078610ff */
[----:B------:R-:W-:Y:S02]  /*28d90*/  LEA.HI.X.SX32 R3, R125, R244, 0x2, P3 ;  /* 0x000000f47d037211 */ /* 0x000fe400018f16ff */
[C---:B----4-:R-:W-:Y:S01]  /*28da0*/  LEA R30, P6, R177.reuse, R4, 0x2 ;  /* 0x00000004b11e7211 */ /* 0x050fe200078c10ff */
[----:B------:R-:W2:Y:S02]  /*28db0*/  LDC R84, c[0x0][0x240] ;  /* 0x00009000ff547b82 */ /* 0x000ea40000000800 */
[----:B------:R4:W-:Y:S04]  /*28dc0*/  STL.64 [R1+0x1e0], R2 ;  /* 0x0001e00201007387 */ /* 0x0009e80000100a00 */
[----:B------:R-:W2:Y:S01]  /*28dd0*/  LDL.LU R130, [R1+0xff4] ;  /* 0x000ff40001827983 */ /* 0x000ea20000300800 */
[----:B------:R-:W-:Y:S01]  /*28de0*/  LEA.HI.X.SX32 R31, R177, R244, 0x2, P6 ;  /* 0x000000f4b11f7211 */ /* 0x000fe200030f16ff */
[----:B------:R-:W2:Y:S02]  /*28df0*/  LDC R85, c[0x0][0x240] ;  /* 0x00009000ff557b82 */ /* 0x000ea40000000800 */
[----:B------:R-:W2:Y:S01]  /*28e00*/  LDL.LU R128, [R1+0x5b8] ;  /* 0x0005b80001807983 */ /* 0x000ea20000300800 */
[----:B----4-:R-:W-:-:S03]  /*28e10*/  LEA R2, P3, R92, R4, 0x2 ;  /* 0x000000045c027211 */ /* 0x010fc600078610ff */
[----:B------:R4:W-:Y:S02]  /*28e20*/  STL.64 [R1+0x1d8], R30 ;  /* 0x0001d81e01007387 */ /* 0x0009e40000100a00 */
[----:B------:R-:W1:Y:S01]  /*28e30*/  LDC R86, c[0x0][0x240] ;  /* 0x00009000ff567b82 */ /* 0x000e620000000800 */
[----:B------:R-:W-:Y:S02]  /*28e40*/  LEA.HI.X.SX32 R3, R92, R244, 0x2, P3 ;  /* 0x000000f45c037211 */ /* 0x000fe400018f16ff */
[----:B----4-:R-:W-:-:S03]  /*28e50*/  LEA R30, P6, R179, R4, 0x2 ;  /* 0x00000004b31e7211 */ /* 0x010fc600078c10ff */
[----:B------:R4:W-:Y:S01]  /*28e60*/  STL.64 [R1+0x1d0], R2 ;  /* 0x0001d00201007387 */ /* 0x0009e20000100a00 */
[----:B------:R-:W-:-:S03]  /*28e70*/  LEA.HI.X.SX32 R31, R179, R244, 0x2, P6 ;  /* 0x000000f4b31f7211 */ /* 0x000fc600030f16ff */
[----:B------:R-:W1:Y:S01]  /*28e80*/  LDL.LU R129, [R1+0x1004] ;  /* 0x0010040001817983 */ /* 0x000e620000300800 */
[----:B---3--:R-:W-:Y:S01]  /*28e90*/  IMAD R70, R132, R82, RZ ;  /* 0x0000005284467224 */ /* 0x008fe200078e02ff */
[----:B------:R-:W3:Y:S02]  /*28ea0*/  LDC R179, c[0x0][0x240] ;  /* 0x00009000ffb37b82 */ /* 0x000ee40000000800 */
[----:B------:R4:W-:Y:S04]  /*28eb0*/  STL.64 [R1+0x1c8], R30 ;  /* 0x0001c81e01007387 */ /* 0x0009e80000100a00 */
[----:B------:R-:W3:Y:S02]  /*28ec0*/  LDL.LU R127, [R1+0x1010] ;  /* 0x00101000017f7983 */ /* 0x000ee40000300800 */
[----:B------:R-:W3:Y:S02]  /*28ed0*/  LDC R82, c[0x0][0x240] ;  /* 0x00009000ff527b82 */ /* 0x000ee40000000800 */
[----:B------:R-:W3:Y:S01]  /*28ee0*/  LDL.LU R125, [R1+0x5bc] ;  /* 0x0005bc00017d7983 */ /* 0x000ee20000300800 */
[----:B----4-:R-:W-:-:S04]  /*28ef0*/  LEA R2, P3, R124, R4, 0x2 ;  /* 0x000000047c027211 */ /* 0x010fc800078610ff */
[----:B------:R-:W-:Y:S02]  /*28f00*/  LEA.HI.X.SX32 R3, R124, R244, 0x2, P3 ;  /* 0x000000f47c037211 */ /* 0x000fe400018f16ff */
[----:B------:R-:W-:-:S03]  /*28f10*/  LEA R30, P6, R180, R4, 0x2 ;  /* 0x00000004b41e7211 */ /* 0x000fc600078c10ff */
[----:B------:R4:W-:Y:S01]  /*28f20*/  STL.64 [R1+0x1c0], R2 ;  /* 0x0001c00201007387 */ /* 0x0009e20000100a00 */
[----:B------:R-:W-:-:S03]  /*28f30*/  LEA.HI.X.SX32 R31, R180, R244, 0x2, P6 ;  /* 0x000000f4b41f7211 */ /* 0x000fc600030f16ff */
[----:B------:R-:W3:Y:S01]  /*28f40*/  LDL.LU R126, [R1+0x1018] ;  /* 0x00101800017e7983 */ /* 0x000ee20000300800 */
[----:B----4-:R-:W-:-:S04]  /*28f50*/  LEA R2, P3, R187, R4, 0x2 ;  /* 0x00000004bb027211 */ /* 0x010fc800078610ff */
[----:B------:R-:W-:Y:S01]  /*28f60*/  LEA.HI.X.SX32 R3, R187, R244, 0x2, P3 ;  /* 0x000000f4bb037211 */ /* 0x000fe200018f16ff */
[----:B------:R4:W-:Y:S04]  /*28f70*/  STL.64 [R1+0x1b8], R30 ;  /* 0x0001b81e01007387 */ /* 0x0009e80000100a00 */
[----:B------:R4:W-:Y:S04]  /*28f80*/  STL.64 [R1+0x1b0], R2 ;  /* 0x0001b00201007387 */ /* 0x0009e80000100a00 */
[----:B------:R-:W3:Y:S01]  /*28f90*/  LDL.LU R124, [R1+0x1020] ;  /* 0x00102000017c7983 */ /* 0x000ee20000300800 */
[----:B----4-:R-:W-:-:S04]  /*28fa0*/  LEA R30, P6, R181, R4, 0x2 ;  /* 0x00000004b51e7211 */ /* 0x010fc800078c10ff */
[----:B------:R-:W-:Y:S02]  /*28fb0*/  LEA.HI.X.SX32 R31, R181, R244, 0x2, P6 ;  /* 0x000000f4b51f7211 */ /* 0x000fe400030f16ff */
[C---:B------:R-:W-:Y:S01]  /*28fc0*/  LEA R2, P3, R189.reuse, R4, 0x2 ;  /* 0x00000004bd027211 */ /* 0x040fe200078610ff */
[----:B------:R-:W4:Y:S02]  /*28fd0*/  LDC R181, c[0x0][0x240] ;  /* 0x00009000ffb57b82 */ /* 0x000f240000000800 */
[----:B------:R4:W-:Y:S01]  /*28fe0*/  STL.64 [R1+0x1a8], R30 ;  /* 0x0001a81e01007387 */ /* 0x0009e20000100a00 */
[----:B------:R-:W-:Y:S02]  /*28ff0*/  LEA.HI.X.SX32 R3, R189, R244, 0x2, P3 ;  /* 0x000000f4bd037211 */ /* 0x000fe400018f16ff */
[----:B----4-:R-:W-:-:S04]  /*29000*/  LEA R30, P6, R182, R4, 0x2 ;  /* 0x00000004b61e7211 */ /* 0x010fc800078c10ff */
[----:B------:R-:W-:Y:S01]  /*29010*/  LEA.HI.X.SX32 R31, R182, R244, 0x2, P6 ;  /* 0x000000f4b61f7211 */ /* 0x000fe200030f16ff */
[----:B------:R4:W-:Y:S04]  /*29020*/  STL.64 [R1+0x1a0], R2 ;  /* 0x0001a00201007387 */ /* 0x0009e80000100a00 */
[----:B------:R-:W-:Y:S01]  /*29030*/  STL.64 [R1+0x198], R30 ;  /* 0x0001981e01007387 */ /* 0x000fe20000100a00 */
[----:B----4-:R-:W-:-:S04]  /*29040*/  LEA R2, P3, R191, R4, 0x2 ;  /* 0x00000004bf027211 */ /* 0x010fc800078610ff */
[----:B------:R-:W-:-:S05]  /*29050*/  LEA.HI.X.SX32 R3, R191, R244, 0x2, P3 ;  /* 0x000000f4bf037211 */ /* 0x000fca00018f16ff */
[----:B------:R4:W-:Y:S02]  /*29060*/  STL.64 [R1+0x190], R2 ;  /* 0x0001900201007387 */ /* 0x0009e40000100a00 */
[----:B----4-:R-:W-:-:S04]  /*29070*/  LEA R2, P3, R193, R4, 0x2 ;  /* 0x00000004c1027211 */ /* 0x010fc800078610ff */
[----:B------:R-:W-:Y:S02]  /*29080*/  LEA.HI.X.SX32 R3, R193, R244, 0x2, P3 ;  /* 0x000000f4c1037211 */ /* 0x000fe400018f16ff */
[----:B------:R-:W-:-:S04]  /*29090*/  LEA R30, P6, R131, R4, 0x2 ;  /* 0x00000004831e7211 */ /* 0x000fc800078c10ff */
[----:B------:R-:W-:-:S05]  /*290a0*/  LEA.HI.X.SX32 R31, R131, R244, 0x2, P6 ;  /* 0x000000f4831f7211 */ /* 0x000fca00030f16ff */
[----:B------:R4:W-:Y:S04]  /*290b0*/  STL.64 [R1+0x188], R30 ;  /* 0x0001881e01007387 */ /* 0x0009e80000100a00 */
[----:B------:R2:W-:Y:S01]  /*290c0*/  STL.64 [R1+0x180], R2 ;  /* 0x0001800201007387 */ /* 0x0005e20000100a00 */
[----:B----4-:R-:W-:-:S04]  /*290d0*/  LEA R30, P6, R184, R4, 0x2 ;  /* 0x00000004b81e7211 */ /* 0x010fc800078c10ff */
[----:B------:R-:W-:Y:S02]  /*290e0*/  LEA.HI.X.SX32 R31, R184, R244, 0x2, P6 ;  /* 0x000000f4b81f7211 */ /* 0x000fe400030f16ff */
[----:B--2---:R-:W-:-:S03]  /*290f0*/  LEA R2, P3, R128, R4, 0x2 ;  /* 0x0000000480027211 */ /* 0x004fc600078610ff */
[----:B------:R2:W-:Y:S01]  /*29100*/  STL.64 [R1+0x178], R30 ;  /* 0x0001781e01007387 */ /* 0x0005e20000100a00 */
[----:B------:R-:W-:Y:S02]  /*29110*/  LEA.HI.X.SX32 R3, R128, R244, 0x2, P3 ;  /* 0x000000f480037211 */ /* 0x000fe400018f16ff */
[----:B--2---:R-:W-:-:S04]  /*29120*/  LEA R30, P6, R186, R4, 0x2 ;  /* 0x00000004ba1e7211 */ /* 0x004fc800078c10ff */
[----:B------:R-:W-:Y:S01]  /*29130*/  LEA.HI.X.SX32 R31, R186, R244, 0x2, P6 ;  /* 0x000000f4ba1f7211 */ /* 0x000fe200030f16ff */
[----:B------:R2:W-:Y:S04]  /*29140*/  STL.64 [R1+0x170], R2 ;  /* 0x0001700201007387 */ /* 0x0005e80000100a00 */
[----:B------:R4:W-:Y:S01]  /*29150*/  STL.64 [R1+0x168], R30 ;  /* 0x0001681e01007387 */ /* 0x0009e20000100a00 */
[CC--:B--2---:R-:W-:Y:S02]  /*29160*/  LEA R2, P3, R109.reuse, R4.reuse, 0x2 ;  /* 0x000000046d027211 */ /* 0x0c4fe400078610ff */
[----:B----4-:R-:W-:Y:S02]  /*29170*/  LEA R30, P6, R188, R4, 0x2 ;  /* 0x00000004bc1e7211 */ /* 0x010fe400078c10ff */
[----:B------:R-:W-:-:S02]  /*29180*/  LEA.HI.X.SX32 R3, R109, R244, 0x2, P3 ;  /* 0x000000f46d037211 */ /* 0x000fc400018f16ff */
[----:B------:R-:W-:-:S03]  /*29190*/  LEA.HI.X.SX32 R31, R188, R244, 0x2, P6 ;  /* 0x000000f4bc1f7211 */ /* 0x000fc600030f16ff */
[----:B------:R3:W-:Y:S04]  /*291a0*/  STL.64 [R1+0x160], R2 ;  /* 0x0001600201007387 */ /* 0x0007e80000100a00 */
[----:B------:R2:W-:Y:S01]  /*291b0*/  STL.64 [R1+0x158], R30 ;  /* 0x0001581e01007387 */ /* 0x0005e20000100a00 */
[CC--:B---3--:R-:W-:Y:S02]  /*291c0*/  LEA R2, P3, R125.reuse, R4.reuse, 0x2 ;  /* 0x000000047d027211 */ /* 0x0c8fe400078610ff */
[C---:B--2---:R-:W-:Y:S02]  /*291d0*/  LEA R30, P6, R190.reuse, R4, 0x2 ;  /* 0x00000004be1e7211 */ /* 0x044fe400078c10ff */
[-C--:B------:R-:W-:Y:S02]  /*291e0*/  LEA.HI.X.SX32 R3, R125, R244.reuse, 0x2, P3 ;  /* 0x000000f47d037211 */ /* 0x080fe400018f16ff */
[----:B------:R-:W-:-:S03]  /*291f0*/  LEA.HI.X.SX32 R31, R190, R244, 0x2, P6 ;  /* 0x000000f4be1f7211 */ /* 0x000fc600030f16ff */
[----:B------:R2:W-:Y:S04]  /*29200*/  STL.64 [R1+0x150], R2 ;  /* 0x0001500201007387 */ /* 0x0005e80000100a00 */
[----:B------:R3:W-:Y:S04]  /*29210*/  STL.64 [R1+0x148], R30 ;  /* 0x0001481e01007387 */ /* 0x0007e80000100a00 */
[----:B------:R-:W4:Y:S01]  /*29220*/  LDL.LU R128, [R1+0x5c4] ;  /* 0x0005c40001807983 */ /* 0x000f220000300800 */
[----:B--2---:R-:W-:-:S04]  /*29230*/  LEA R2, P3, R103, R4, 0x2 ;  /* 0x0000000467027211 */ /* 0x004fc800078610ff */
[----:B------:R-:W-:Y:S02]  /*29240*/  LEA.HI.X.SX32 R3, R103, R244, 0x2, P3 ;  /* 0x000000f467037211 */ /* 0x000fe400018f16ff */
[----:B---3--:R-:W-:-:S03]  /*29250*/  LEA R30, P6, R192, R4, 0x2 ;  /* 0x00000004c01e7211 */ /* 0x008fc600078c10ff */
[----:B------:R2:W-:Y:S01]  /*29260*/  STL.64 [R1+0x140], R2 ;  /* 0x0001400201007387 */ /* 0x0005e20000100a00 */
[----:B------:R-:W-:Y:S01]  /*29270*/  LEA.HI.X.SX32 R31, R192, R244, 0x2, P6 ;  /* 0x000000f4c01f7211 */ /* 0x000fe200030f16ff */
[----:B-1----:R-:W-:Y:S02]  /*29280*/  IMAD R66, R129, R83, RZ ;  /* 0x0000005381427224 */ /* 0x002fe400078e02ff */
[----:B------:R-:W3:Y:S01]  /*29290*/  LDL.LU R129, [R1+0x1028] ;  /* 0x0010280001817983 */ /* 0x000ee20000300800 */
[----:B------:R-:W-:Y:S01]  /*292a0*/  IMAD R67, R127, R84, RZ ;  /* 0x000000547f437224 */ /* 0x000fe200078e02ff */
[----:B------:R-:W1:Y:S01]  /*292b0*/  LDC R83, c[0x0][0x240] ;  /* 0x00009000ff537b82 */ /* 0x000e620000000800 */
[----:B--2---:R-:W-:Y:S01]  /*292c0*/  LEA R2, P3, R87, R4, 0x2 ;  /* 0x0000000457027211 */ /* 0x004fe200078610ff */
[----:B------:R2:W-:Y:S01]  /*292d0*/  STL.64 [R1+0x138], R30 ;  /* 0x0001381e01007387 */ /* 0x0005e20000100a00 */
[----:B------:R-:W-:-:S05]  /*292e0*/  IMAD R64, R126, R85, RZ ;  /* 0x000000557e407224 */ /* 0x000fca00078e02ff */
[----:B------:R-:W1:Y:S01]  /*292f0*/  LDC R84, c[0x0][0x240] ;  /* 0x00009000ff547b82 */ /* 0x000e620000000800 */
[----:B------:R-:W-:-:S05]  /*29300*/  LEA.HI.X.SX32 R3, R87, R244, 0x2, P3 ;  /* 0x000000f457037211 */ /* 0x000fca00018f16ff */
[----:B------:R2:W-:Y:S01]  /*29310*/  STL.64 [R1+0x130], R2 ;  /* 0x0001300201007387 */ /* 0x0005e20000100a00 */
[----:B------:R-:W-:Y:S01]  /*29320*/  IMAD R65, R124, R86, RZ ;  /* 0x000000567c417224 */ /* 0x000fe200078e02ff */
[----:B------:R-:W1:Y:S01]  /*29330*/  LDC R85, c[0x0][0x240] ;  /* 0x00009000ff557b82 */ /* 0x000e620000000800 */
[C---:B--2---:R-:W-:Y:S01]  /*29340*/  LEA R30, P6, R194.reuse, R4, 0x2 ;  /* 0x00000004c21e7211 */ /* 0x044fe200078c10ff */
[----:B------:R-:W1:Y:S03]  /*29350*/  LDL.LU R127, [R1+0x1030] ;  /* 0x00103000017f7983 */ /* 0x000e660000300800 */
[----:B------:R-:W-:-:S03]  /*29360*/  LEA.HI.X.SX32 R31, R194, R244, 0x2, P6 ;  /* 0x000000f4c21f7211 */ /* 0x000fc600030f16ff */
[----:B------:R-:W2:Y:S01]  /*29370*/  LDC R86, c[0x0][0x240] ;  /* 0x00009000ff567b82 */ /* 0x000ea20000000800 */
[C---:B------:R-:W-:Y:S01]  /*29380*/  LEA R2, P3, R200.reuse, R4, 0x2 ;  /* 0x00000004c8027211 */ /* 0x040fe200078610ff */
[----:B------:R2:W-:Y:S03]  /*29390*/  STL.64 [R1+0x128], R30 ;  /* 0x0001281e01007387 */ /* 0x0005e60000100a00 */
[----:B------:R-:W-:Y:S01]  /*293a0*/  LEA.HI.X.SX32 R3, R200, R244, 0x2, P3 ;  /* 0x000000f4c8037211 */ /* 0x000fe200018f16ff */
[----:B------:R-:W3:Y:S04]  /*293b0*/  LDL.LU R126, [R1+0x1038] ;  /* 0x00103800017e7983 */ /* 0x000ee80000300800 */
[----:B------:R2:W-:Y:S04]  /*293c0*/  STL.64 [R1+0x120], R2 ;  /* 0x0001200201007387 */ /* 0x0005e80000100a00 */
[----:B------:R-:W3:Y:S04]  /*293d0*/  LDL.LU R125, [R1+0x1040] ;  /* 0x00104000017d7983 */ /* 0x000ee80000300800 */
[----:B------:R-:W3:Y:S01]  /*293e0*/  LDL.LU R124, [R1+0x5c8] ;  /* 0x0005c800017c7983 */ /* 0x000ee20000300800 */
[----:B--2---:R-:W-:-:S02]  /*293f0*/  LEA R30, P6, R11, R4, 0x2 ;  /* 0x000000040b1e7211 */ /* 0x004fc400078c10ff */
[C---:B------:R-:W-:Y:S02]  /*29400*/  LEA R2, P3, R202.reuse, R4, 0x2 ;  /* 0x00000004ca027211 */ /* 0x040fe400078610ff */
[-C--:B------:R-:W-:Y:S02]  /*29410*/  LEA.HI.X.SX32 R31, R11, R244.reuse, 0x2, P6 ;  /* 0x000000f40b1f7211 */ /* 0x080fe400030f16ff */
[----:B------:R-:W-:-:S03]  /*29420*/  LEA.HI.X.SX32 R3, R202, R244, 0x2, P3 ;  /* 0x000000f4ca037211 */ /* 0x000fc600018f16ff */
[----:B------:R2:W-:Y:S04]  /*29430*/  STL.64 [R1+0x118], R30 ;  /* 0x0001181e01007387 */ /* 0x0005e80000100a00 */
[----:B------:R2:W-:Y:S04]  /*29440*/  STL.64 [R1+0x110], R2 ;  /* 0x0001100201007387 */ /* 0x0005e80000100a00 */
[----:B------:R-:W3:Y:S01]  /*29450*/  LDL.LU R11, [R1+0x1048] ;  /* 0x00104800010b7983 */ /* 0x000ee20000300800 */
[-C--:B--2---:R-:W-:Y:S02]  /*29460*/  LEA R30, P6, R196, R4.reuse, 0x2 ;  /* 0x00000004c41e7211 */ /* 0x084fe400078c10ff */
[----:B------:R-:W-:-:S02]  /*29470*/  LEA R2, P3, R204, R4, 0x2 ;  /* 0x00000004cc027211 */ /* 0x000fc400078610ff */
[-C--:B------:R-:W-:Y:S02]  /*29480*/  LEA.HI.X.SX32 R31, R196, R244.reuse, 0x2, P6 ;  /* 0x000000f4c41f7211 */ /* 0x080fe400030f16ff */
[----:B------:R-:W-:-:S03]  /*29490*/  LEA.HI.X.SX32 R3, R204, R244, 0x2, P3 ;  /* 0x000000f4cc037211 */ /* 0x000fc600018f16ff */
[----:B------:R2:W-:Y:S04]  /*294a0*/  STL.64 [R1+0x108], R30 ;  /* 0x0001081e01007387 */ /* 0x0005e80000100a00 */
[----:B------:R2:W-:Y:S02]  /*294b0*/  STL.64 [R1+0x100], R2 ;  /* 0x0001000201007387 */ /* 0x0005e40000100a00 */
[CC--:B--2---:R-:W-:Y:S02]  /*294c0*/  LEA R30, P6, R197.reuse, R4.reuse, 0x2 ;  /* 0x00000004c51e7211 */ /* 0x0c4fe400078c10ff */
[----:B------:R-:W-:Y:S02]  /*294d0*/  LEA R2, P3, R206, R4, 0x2 ;  /* 0x00000004ce027211 */ /* 0x000fe400078610ff */
[----:B------:R-:W-:-:S02]  /*294e0*/  LEA.HI.X.SX32 R31, R197, R244, 0x2, P6 ;  /* 0x000000f4c51f7211 */ /* 0x000fc400030f16ff */
[----:B------:R-:W-:-:S03]  /*294f0*/  LEA.HI.X.SX32 R3, R206, R244, 0x2, P3 ;  /* 0x000000f4ce037211 */ /* 0x000fc600018f16ff */
[----:B------:R2:W-:Y:S04]  /*29500*/  STL.64 [R1+0xf8], R30 ;  /* 0x0000f81e01007387 */ /* 0x0005e80000100a00 */
[----:B------:R-:W-:Y:S01]  /*29510*/  STL.64 [R1+0xf0], R2 ;  /* 0x0000f00201007387 */ /* 0x000fe20000100a00 */
[----:B--2---:R-:W-:-:S04]  /*29520*/  LEA R30, P6, R198, R4, 0x2 ;  /* 0x00000004c61e7211 */ /* 0x004fc800078c10ff */
[----:B------:R-:W-:-:S05]  /*29530*/  LEA.HI.X.SX32 R31, R198, R244, 0x2, P6 ;  /* 0x000000f4c61f7211 */ /* 0x000fca00030f16ff */
[----:B------:R2:W-:Y:S02]  /*29540*/  STL.64 [R1+0xe8], R30 ;  /* 0x0000e81e01007387 */ /* 0x0005e40000100a00 */
[----:B--2---:R-:W-:-:S04]  /*29550*/  LEA R30, P6, R199, R4, 0x2 ;  /* 0x00000004c71e7211 */ /* 0x004fc800078c10ff */
[----:B------:R-:W-:Y:S02]  /*29560*/  LEA.HI.X.SX32 R31, R199, R244, 0x2, P6 ;  /* 0x000000f4c71f7211 */ /* 0x000fe400030f16ff */
[----:B----4-:R-:W-:-:S04]  /*29570*/  LEA R2, P3, R128, R4, 0x2 ;  /* 0x0000000480027211 */ /* 0x010fc800078610ff */
[----:B------:R-:W-:-:S05]  /*29580*/  LEA.HI.X.SX32 R3, R128, R244, 0x2, P3 ;  /* 0x000000f480037211 */ /* 0x000fca00018f16ff */
[----:B------:R2:W-:Y:S04]  /*29590*/  STL.64 [R1+0xe0], R2 ;  /* 0x0000e00201007387 */ /* 0x0005e80000100a00 */
[----:B------:R4:W-:Y:S01]  /*295a0*/  STL.64 [R1+0xd8], R30 ;  /* 0x0000d81e01007387 */ /* 0x0009e20000100a00 */
[----:B--2---:R-:W-:-:S04]  /*295b0*/  LEA R2, P3, R99, R4, 0x2 ;  /* 0x0000000463027211 */ /* 0x004fc800078610ff */
[----:B------:R-:W-:Y:S02]  /*295c0*/  LEA.HI.X.SX32 R3, R99, R244, 0x2, P3 ;  /* 0x000000f463037211 */ /* 0x000fe400018f16ff */
[----:B----4-:R-:W-:-:S03]  /*295d0*/  LEA R30, P6, R201, R4, 0x2 ;  /* 0x00000004c91e7211 */ /* 0x010fc600078c10ff */
        /* <DEDUP_REMOVED lines=15> */
[----:B------:R-:W-:Y:S01]  /*296d0*/  LEA.HI.X.SX32 R3, R91, R244, 0x2, P3 ;  /* 0x000000f45b037211 */ /* 0x000fe200018f16ff */
[----:B-1----:R-:W-:-:S02]  /*296e0*/  IMAD R63, R127, R83, RZ ;  /* 0x000000537f3f7224 */ /* 0x002fc400078e02ff */
[----:B------:R1:W-:Y:S01]  /*296f0*/  STL.64 [R1+0xa8], R30 ;  /* 0x0000a81e01007387 */ /* 0x0003e20000100a00 */
[----:B------:R-:W-:Y:S01]  /*29700*/  IMAD R21, R11, R86, RZ ;  /* 0x000000560b157224 */ /* 0x000fe200078e02ff */
[----:B------:R-:W2:Y:S02]  /*29710*/  LDC R83, c[0x0][0x240] ;  /* 0x00009000ff537b82 */ /* 0x000ea40000000800 */
[----:B------:R3:W-:Y:S04]  /*29720*/  STL.64 [R1+0xa0], R2 ;  /* 0x0000a00201007387 */ /* 0x0007e80000100a00 */
[----:B------:R-:W4:Y:S01]  /*29730*/  LDL.LU R128, [R1+0x1050] ;  /* 0x0010500001807983 */ /* 0x000f220000300800 */
[----:B------:R-:W-:Y:S01]  /*29740*/  IMAD R61, R125, R85, RZ ;  /* 0x000000557d3d7224 */ /* 0x000fe200078e02ff */
[----:B------:R-:W2:Y:S01]  /*29750*/  LDC R86, c[0x0][0x240] ;  /* 0x00009000ff567b82 */ /* 0x000ea20000000800 */
[-C--:B-1----:R-:W-:Y:S01]  /*29760*/  LEA R30, P6, R207, R4.reuse, 0x2 ;  /* 0x00000004cf1e7211 */ /* 0x082fe200078c10ff */
[----:B------:R-:W2:Y:S01]  /*29770*/  LDL.LU R127, [R1+0x5d0] ;  /* 0x0005d000017f7983 */ /* 0x000ea20000300800 */
[----:B---3--:R-:W-:-:S02]  /*29780*/  LEA R2, P3, R106, R4, 0x2 ;  /* 0x000000046a027211 */ /* 0x008fc400078610ff */
[----:B------:R-:W-:Y:S01]  /*29790*/  LEA.HI.X.SX32 R31, R207, R244, 0x2, P6 ;  /* 0x000000f4cf1f7211 */ /* 0x000fe200030f16ff */
[----:B------:R-:W-:Y:S01]  /*297a0*/  IMAD R60, R126, R84, RZ ;  /* 0x000000547e3c7224 */ /* 0x000fe200078e02ff */
[----:B------:R-:W-:Y:S01]  /*297b0*/  LEA.HI.X.SX32 R3, R106, R244, 0x2, P3 ;  /* 0x000000f46a037211 */ /* 0x000fe200018f16ff */
[----:B------:R-:W-:Y:S01]  /*297c0*/  IMAD R69, R130, R82, RZ ;  /* 0x0000005282457224 */ /* 0x000fe200078e02ff */
[----:B------:R-:W1:Y:S01]  /*297d0*/  LDC R84, c[0x0][0x240] ;  /* 0x00009000ff547b82 */ /* 0x000e620000000800 */
[----:B------:R3:W-:Y:S04]  /*297e0*/  STL.64 [R1+0x98], R30 ;  /* 0x0000981e01007387 */ /* 0x0007e80000100a00 */
[----:B------:R3:W-:Y:S03]  /*297f0*/  STL.64 [R1+0x90], R2 ;  /* 0x0000900201007387 */ /* 0x0007e60000100a00 */
[----:B------:R-:W1:Y:S01]  /*29800*/  LDC R82, c[0x0][0x240] ;  /* 0x00009000ff527b82 */ /* 0x000e620000000800 */
[----:B------:R-:W4:Y:S01]  /*29810*/  LDL.LU R124, [R1+0x1058] ;  /* 0x00105800017c7983 */ /* 0x000f220000300800 */
[----:B---3--:R-:W-:-:S06]  /*29820*/  LEA R30, P6, R209, R4, 0x2 ;  /* 0x00000004d11e7211 */ /* 0x008fcc00078c10ff */
[----:B------:R-:W3:Y:S01]  /*29830*/  LDC R85, c[0x0][0x240] ;  /* 0x00009000ff557b82 */ /* 0x000ee20000000800 */
[----:B------:R-:W-:Y:S02]  /*29840*/  LEA.HI.X.SX32 R31, R209, R244, 0x2, P6 ;  /* 0x000000f4d11f7211 */ /* 0x000fe400030f16ff */
[----:B------:R-:W-:-:S03]  /*29850*/  LEA R2, P3, R215, R4, 0x2 ;  /* 0x00000004d7027211 */ /* 0x000fc600078610ff */
[----:B------:R1:W-:Y:S01]  /*29860*/  STL.64 [R1+0x88], R30 ;  /* 0x0000881e01007387 */ /* 0x0003e20000100a00 */
[----:B------:R-:W-:Y:S01]  /*29870*/  LEA.HI.X.SX32 R3, R215, R244, 0x2, P3 ;  /* 0x000000f4d7037211 */ /* 0x000fe200018f16ff */
[----:B------:R-:W3:Y:S04]  /*29880*/  LDC R207, c[0x0][0x240] ;  /* 0x00009000ffcf7b82 */ /* 0x000ee80000000800 */
[----:B------:R1:W-:Y:S04]  /*29890*/  STL.64 [R1+0x80], R2 ;  /* 0x0000800201007387 */ /* 0x0003e80000100a00 */
[----:B------:R-:W3:Y:S01]  /*298a0*/  LDL.LU R11, [R1+0x1060] ;  /* 0x00106000010b7983 */ /* 0x000ee20000300800 */
[----:B-1----:R-:W-:Y:S01]  /*298b0*/  IMAD R62, R129, R82, RZ ;  /* 0x00000052813e7224 */ /* 0x002fe200078e02ff */
[C---:B------:R-:W-:Y:S01]  /*298c0*/  LEA R30, P6, R210.reuse, R4, 0x2 ;  /* 0x00000004d21e7211 */ /* 0x040fe200078c10ff */
[----:B------:R-:W1:Y:S03]  /*298d0*/  LDC R82, c[0x0][0x240] ;  /* 0x00009000ff527b82 */ /* 0x000e660000000800 */
[----:B------:R-:W-:-:S02]  /*298e0*/  LEA.HI.X.SX32 R31, R210, R244, 0x2, P6 ;  /* 0x000000f4d21f7211 */ /* 0x000fc400030f16ff */
[----:B------:R-:W-:-:S03]  /*298f0*/  LEA R2, P3, R7, R4, 0x2 ;  /* 0x0000000407027211 */ /* 0x000fc600078610ff */
[----:B------:R1:W-:Y:S01]  /*29900*/  STL.64 [R1+0x78], R30 ;  /* 0x0000781e01007387 */ /* 0x0003e20000100a00 */
[----:B------:R-:W-:Y:S01]  /*29910*/  LEA.HI.X.SX32 R3, R7, R244, 0x2, P3 ;  /* 0x000000f407037211 */ /* 0x000fe200018f16ff */
[----:B------:R-:W3:Y:S02]  /*29920*/  LDC R209, c[0x0][0x240] ;  /* 0x00009000ffd17b82 */ /* 0x000ee40000000800 */
[----:B------:R-:W3:Y:S04]  /*29930*/  LDL.LU R7, [R1+0x1068] ;  /* 0x0010680001077983 */ /* 0x000ee80000300800 */
[----:B------:R-:W3:Y:S04]  /*29940*/  LDL.LU R125, [R1+0x5d4] ;  /* 0x0005d400017d7983 */ /* 0x000ee80000300800 */
[----:B------:R1:W-:Y:S04]  /*29950*/  STL.64 [R1+0x70], R2 ;  /* 0x0000700201007387 */ /* 0x0003e80000100a00 */
[----:B------:R-:W3:Y:S01]  /*29960*/  LDL.LU R126, [R1+0x1070] ;  /* 0x00107000017e7983 */ /* 0x000ee20000300800 */
[----:B-1----:R-:W-:-:S04]  /*29970*/  LEA R30, P6, R211, R4, 0x2 ;  /* 0x00000004d31e7211 */ /* 0x002fc800078c10ff */
[----:B------:R-:W-:Y:S02]  /*29980*/  LEA.HI.X.SX32 R31, R211, R244, 0x2, P6 ;  /* 0x000000f4d31f7211 */ /* 0x000fe400030f16ff */
[----:B------:R-:W-:-:S04]  /*29990*/  LEA R2, P3, R219, R4, 0x2 ;  /* 0x00000004db027211 */ /* 0x000fc800078610ff */
[----:B------:R-:W-:Y:S01]  /*299a0*/  LEA.HI.X.SX32 R3, R219, R244, 0x2, P3 ;  /* 0x000000f4db037211 */ /* 0x000fe200018f16ff */
[----:B------:R1:W-:Y:S04]  /*299b0*/  STL.64 [R1+0x68], R30 ;  /* 0x0000681e01007387 */ /* 0x0003e80000100a00 */
[----:B------:R1:W-:Y:S02]  /*299c0*/  STL.64 [R1+0x60], R2 ;  /* 0x0000600201007387 */ /* 0x0003e40000100a00 */
[CC--:B-1----:R-:W-:Y:S02]  /*299d0*/  LEA R30, P6, R212.reuse, R4.reuse, 0x2 ;  /* 0x00000004d41e7211 */ /* 0x0c2fe400078c10ff */
[----:B------:R-:W-:Y:S02]  /*299e0*/  LEA R2, P3, R221, R4, 0x2 ;  /* 0x00000004dd027211 */ /* 0x000fe400078610ff */
[----:B------:R-:W-:-:S02]  /*299f0*/  LEA.HI.X.SX32 R31, R212, R244, 0x2, P6 ;  /* 0x000000f4d41f7211 */ /* 0x000fc400030f16ff */
[----:B------:R-:W-:Y:S02]  /*29a00*/  LEA.HI.X.SX32 R3, R221, R244, 0x2, P3 ;  /* 0x000000f4dd037211 */ /* 0x000fe400018f16ff */
[----:B------:R-:W1:Y:S01]  /*29a10*/  LDC R221, c[0x0][0x240] ;  /* 0x00009000ffdd7b82 */ /* 0x000e620000000800 */
[----:B------:R1:W-:Y:S04]  /*29a20*/  STL.64 [R1+0x58], R30 ;  /* 0x0000581e01007387 */ /* 0x0003e80000100a00 */
[----:B------:R1:W-:Y:S02]  /*29a30*/  STL.64 [R1+0x50], R2 ;  /* 0x0000500201007387 */ /* 0x0003e40000100a00 */
[-C--:B-1----:R-:W-:Y:S02]  /*29a40*/  LEA R30, P6, R213, R4.reuse, 0x2 ;  /* 0x00000004d51e7211 */ /* 0x082fe400078c10ff */
[----:B------:R-:W-:-:S02]  /*29a50*/  LEA R2, P3, R223, R4, 0x2 ;  /* 0x00000004df027211 */ /* 0x000fc400078610ff */
[-C--:B------:R-:W-:Y:S02]  /*29a60*/  LEA.HI.X.SX32 R31, R213, R244.reuse, 0x2, P6 ;  /* 0x000000f4d51f7211 */ /* 0x080fe400030f16ff */
[----:B------:R-:W-:Y:S01]  /*29a70*/  LEA.HI.X.SX32 R3, R223, R244, 0x2, P3 ;  /* 0x000000f4df037211 */ /* 0x000fe200018f16ff */
[----:B------:R-:W1:Y:S02]  /*29a80*/  LDC R213, c[0x0][0x240] ;  /* 0x00009000ffd57b82 */ /* 0x000e640000000800 */
[----:B------:R-:W-:Y:S04]  /*29a90*/  STL.64 [R1+0x48], R30 ;  /* 0x0000481e01007387 */ /* 0x000fe80000100a00 */
[----:B------:R1:W-:Y:S02]  /*29aa0*/  STL.64 [R1+0x40], R2 ;  /* 0x0000400201007387 */ /* 0x0003e40000100a00 */
[----:B-1----:R-:W-:-:S04]  /*29ab0*/  LEA R2, P3, R93, R4, 0x2 ;  /* 0x000000045d027211 */ /* 0x002fc800078610ff */
[----:B------:R-:W-:Y:S02]  /*29ac0*/  LEA.HI.X.SX32 R3, R93, R244, 0x2, P3 ;  /* 0x000000f45d037211 */ /* 0x000fe400018f16ff */
[----:B--2---:R-:W-:-:S04]  /*29ad0*/  LEA R30, P6, R127, R4, 0x2 ;  /* 0x000000047f1e7211 */ /* 0x004fc800078c10ff */
[----:B------:R-:W-:-:S05]  /*29ae0*/  LEA.HI.X.SX32 R31, R127, R244, 0x2, P6 ;  /* 0x000000f47f1f7211 */ /* 0x000fca00030f16ff */
[----:B------:R1:W-:Y:S01]  /*29af0*/  STL.64 [R1+0x38], R30 ;  /* 0x0000381e01007387 */ /* 0x0003e20000100a00 */
[----:B----4-:R-:W-:-:S03]  /*29b00*/  IMAD R59, R124, R83, RZ ;  /* 0x000000537c3b7224 */ /* 0x010fc600078e02ff */
[----:B------:R-:W2:Y:S01]  /*29b10*/  LDL.LU R124, [R1+0x5d8] ;  /* 0x0005d800017c7983 */ /* 0x000ea20000300800 */
[----:B-1----:R-:W-:-:S03]  /*29b20*/  LEA R30, P6, R216, R4, 0x2 ;  /* 0x00000004d81e7211 */ /* 0x002fc600078c10ff */
[----:B------:R1:W-:Y:S01]  /*29b30*/  STL.64 [R1+0x30], R2 ;  /* 0x0000300201007387 */ /* 0x0003e20000100a00 */
[----:B------:R-:W-:Y:S02]  /*29b40*/  LEA.HI.X.SX32 R31, R216, R244, 0x2, P6 ;  /* 0x000000f4d81f7211 */ /* 0x000fe400030f16ff */
[----:B-1----:R-:W-:-:S04]  /*29b50*/  LEA R2, P3, R96, R4, 0x2 ;  /* 0x0000000460027211 */ /* 0x002fc800078610ff */
[----:B------:R-:W-:Y:S01]  /*29b60*/  LEA.HI.X.SX32 R3, R96, R244, 0x2, P3 ;  /* 0x000000f460037211 */ /* 0x000fe200018f16ff */
[----:B------:R1:W-:Y:S04]  /*29b70*/  STL.64 [R1+0x28], R30 ;  /* 0x0000281e01007387 */ /* 0x0003e80000100a00 */
[----:B------:R4:W-:Y:S01]  /*29b80*/  STL.64 [R1+0x20], R2 ;  /* 0x0000200201007387 */ /* 0x0009e20000100a00 */
[-C--:B-1----:R-:W-:Y:S02]  /*29b90*/  LEA R30, P6, R218, R4.reuse, 0x2 ;  /* 0x00000004da1e7211 */ /* 0x082fe400078c10ff */
[----:B----4-:R-:W-:Y:S02]  /*29ba0*/  LEA R2, P3, R94, R4, 0x2 ;  /* 0x000000045e027211 */ /* 0x010fe400078610ff */
[----:B------:R-:W-:-:S02]  /*29bb0*/  LEA.HI.X.SX32 R31, R218, R244, 0x2, P6 ;  /* 0x000000f4da1f7211 */ /* 0x000fc400030f16ff */
[----:B------:R-:W-:-:S03]  /*29bc0*/  LEA.HI.X.SX32 R3, R94, R244, 0x2, P3 ;  /* 0x000000f45e037211 */ /* 0x000fc600018f16ff */
[----:B------:R1:W-:Y:S04]  /*29bd0*/  STL.64 [R1+0x18], R30 ;  /* 0x0000181e01007387 */ /* 0x0003e80000100a00 */
[----:B------:R4:W-:Y:S01]  /*29be0*/  STL.64 [R1+0x10], R2 ;  /* 0x0000100201007387 */ /* 0x0009e20000100a00 */
[----:B---3--:R-:W-:Y:S01]  /*29bf0*/  IMAD R11, R11, R84, RZ ;  /* 0x000000540b0b7224 */ /* 0x008fe200078e02ff */
[CC--:B-1----:R-:W-:Y:S02]  /*29c00*/  LEA R30, P6, R220.reuse, R4.reuse, 0x2 ;  /* 0x00000004dc1e7211 */ /* 0x0c2fe400078c10ff */
[----:B----4-:R-:W-:Y:S02]  /*29c10*/  LEA R2, P3, R125, R4, 0x2 ;  /* 0x000000047d027211 */ /* 0x010fe400078610ff */
[----:B------:R-:W-:-:S02]  /*29c20*/  LEA.HI.X.SX32 R31, R220, R244, 0x2, P6 ;  /* 0x000000f4dc1f7211 */ /* 0x000fc400030f16ff */
[----:B------:R-:W-:Y:S02]  /*29c30*/  LEA.HI.X.SX32 R3, R125, R244, 0x2, P3 ;  /* 0x000000f47d037211 */ /* 0x000fe400018f16ff */
[----:B------:R-:W-:Y:S01]  /*29c40*/  LEA R84, P3, R95, R4, 0x2 ;  /* 0x000000045f547211 */ /* 0x000fe200078610ff */
[----:B------:R-:W-:Y:S01]  /*29c50*/  IMAD R7, R7, R85, RZ ;  /* 0x0000005507077224 */ /* 0x000fe200078e02ff */
[----:B------:R-:W-:Y:S02]  /*29c60*/  STL.64 [R1+0x8], R30 ;  /* 0x0000081e01007387 */ /* 0x000fe40000100a00 */
[----:B------:R-:W-:Y:S01]  /*29c70*/  LEA.HI.X.SX32 R85, R95, R244, 0x2, P3 ;  /* 0x000000f45f557211 */ /* 0x000fe200018f16ff */
[----:B------:R-:W-:Y:S01]  /*29c80*/  IMAD R55, R126, R86, RZ ;  /* 0x000000567e377224 */ /* 0x000fe200078e02ff */
[----:B------:R-:W-:Y:S01]  /*29c90*/  LEA R88, P3, R230, R4, 0x2 ;  /* 0x00000004e6587211 */ /* 0x000fe200078610ff */
[----:B------:R-:W-:Y:S01]  /*29ca0*/  IMAD R58, R128, R82, RZ ;  /* 0x00000052803a7224 */ /* 0x000fe200078e02ff */
[----:B------:R-:W3:Y:S02]  /*29cb0*/  LDL.LU R126, [R1+0x1078] ;  /* 0x00107800017e7983 */ /* 0x000ee40000300800 */
[----:B------:R-:W-:-:S02]  /*29cc0*/  LEA.HI.X.SX32 R89, R230, R244, 0x2, P3 ;  /* 0x000000f4e6597211 */ /* 0x000fc400018f16ff */
[----:B------:R-:W4:Y:S04]  /*29cd0*/  LDL.LU R128, [R1+0x5dc] ;  /* 0x0005dc0001807983 */ /* 0x000f280000300800 */
[----:B------:R1:W-:Y:S04]  /*29ce0*/  STL.64 [R1], R2 ;  /* 0x0000000201007387 */ /* 0x0003e80000100a00 */
[----:B------:R-:W4:Y:S04]  /*29cf0*/  LDL.LU R139, [R1+0x1080] ;  /* 0x00108000018b7983 */ /* 0x000f280000300800 */
[----:B------:R-:W4:Y:S01]  /*29d00*/  LDL.LU R138, [R1+0x5e0] ;  /* 0x0005e000018a7983 */ /* 0x000f220000300800 */
[----:B-1----:R-:W-:-:S04]  /*29d10*/  LEA R2, P3, R231, R4, 0x2 ;  /* 0x00000004e7027211 */ /* 0x002fc800078610ff */
[----:B------:R-:W-:-:S05]  /*29d20*/  LEA.HI.X.SX32 R3, R231, R244, 0x2, P3 ;  /* 0x000000f4e7037211 */ /* 0x000fca00018f16ff */
[----:B------:R1:W-:Y:S04]  /*29d30*/  STL.64 [R1+0x5b8], R2 ;  /* 0x0005b80201007387 */ /* 0x0003e80000100a00 */
[----:B------:R-:W4:Y:S01]  /*29d40*/  LDL.LU R130, [R1+0x1088] ;  /* 0x0010880001827983 */ /* 0x000f220000300800 */
[----:B------:R-:W-:-:S03]  /*29d50*/  LEA R82, P6, R222, R4, 0x2 ;  /* 0x00000004de527211 */ /* 0x000fc600078c10ff */
[----:B------:R-:W4:Y:S01]  /*29d60*/  LDL.LU R137, [R1+0x5e4] ;  /* 0x0005e40001897983 */ /* 0x000f220000300800 */
[----:B------:R-:W-:Y:S02]  /*29d70*/  LEA.HI.X.SX32 R83, R222, R244, 0x2, P6 ;  /* 0x000000f4de537211 */ /* 0x000fe400030f16ff */
[C---:B------:R-:W-:Y:S01]  /*29d80*/  LEA R86, P6, R224.reuse, R4, 0x2 ;  /* 0x00000004e0567211 */ /* 0x040fe200078c10ff */
[----:B------:R-:W4:Y:S03]  /*29d90*/  LDL.LU R136, [R1+0x5e8] ;  /* 0x0005e80001887983 */ /* 0x000f260000300800 */
[----:B------:R-:W-:Y:S01]  /*29da0*/  LEA.HI.X.SX32 R87, R224, R244, 0x2, P6 ;  /* 0x000000f4e0577211 */ /* 0x000fe200030f16ff */
[----:B------:R-:W4:Y:S01]  /*29db0*/  LDL.LU R135, [R1+0x1090] ;  /* 0x0010900001877983 */ /* 0x000f220000300800 */
[----:B------:R-:W-:-:S03]  /*29dc0*/  LEA R90, P6, R225, R4, 0x2 ;  /* 0x00000004e15a7211 */ /* 0x000fc600078c10ff */
[----:B------:R-:W4:Y:S01]  /*29dd0*/  LDL.LU R134, [R1+0x5ec] ;  /* 0x0005ec0001867983 */ /* 0x000f220000300800 */
[----:B------:R-:W-:Y:S02]  /*29de0*/  LEA.HI.X.SX32 R91, R225, R244, 0x2, P6 ;  /* 0x000000f4e15b7211 */ /* 0x000fe400030f16ff */
[C---:B------:R-:W-:Y:S01]  /*29df0*/  LEA R94, P3, R232.reuse, R4, 0x2 ;  /* 0x00000004e85e7211 */ /* 0x040fe200078610ff */
[----:B------:R-:W4:Y:S04]  /*29e00*/  LDL.LU R133, [R1+0x5f0] ;  /* 0x0005f00001857983 */ /* 0x000f280000300800 */
[----:B------:R-:W4:Y:S01]  /*29e10*/  LDL.LU R132, [R1+0x1098] ;  /* 0x0010980001847983 */ /* 0x000f220000300800 */
[----:B------:R-:W-:-:S03]  /*29e20*/  LEA.HI.X.SX32 R95, R232, R244, 0x2, P3 ;  /* 0x000000f4e85f7211 */ /* 0x000fc600018f16ff */
[----:B------:R-:W4:Y:S01]  /*29e30*/  LDL.LU R131, [R1+0x5f4] ;  /* 0x0005f40001837983 */ /* 0x000f220000300800 */
[----:B------:R-:W-:-:S03]  /*29e40*/  LEA R98, P3, R233, R4, 0x2 ;  /* 0x00000004e9627211 */ /* 0x000fc600078610ff */
[----:B------:R-:W4:Y:S01]  /*29e50*/  LDL.LU R127, [R1+0x5f8] ;  /* 0x0005f800017f7983 */ /* 0x000f220000300800 */
[----:B------:R-:W-:Y:S02]  /*29e60*/  LEA.HI.X.SX32 R99, R233, R244, 0x2, P3 ;  /* 0x000000f4e9637211 */ /* 0x000fe400018f16ff */
[C---:B------:R-:W-:Y:S01]  /*29e70*/  LEA R102, P3, R234.reuse, R4, 0x2 ;  /* 0x00000004ea667211 */ /* 0x040fe200078610ff */
[----:B------:R-:W4:Y:S03]  /*29e80*/  LDL.LU R125, [R1+0x5fc] ;  /* 0x0005fc00017d7983 */ /* 0x000f260000300800 */
[----:B------:R-:W-:Y:S02]  /*29e90*/  LEA.HI.X.SX32 R103, R234, R244, 0x2, P3 ;  /* 0x000000f4ea677211 */ /* 0x000fe400018f16ff */
[----:B--2---:R-:W-:-:S04]  /*29ea0*/  LEA R92, P6, R124, R4, 0x2 ;  /* 0x000000047c5c7211 */ /* 0x004fc800078c10ff */
[----:B------:R-:W-:Y:S02]  /*29eb0*/  LEA.HI.X.SX32 R93, R124, R244, 0x2, P6 ;  /* 0x000000f47c5d7211 */ /* 0x000fe400030f16ff */
[C---:B------:R-:W-:Y:S01]  /*29ec0*/  LEA R96, P6, R227.reuse, R4, 0x2 ;  /* 0x00000004e3607211 */ /* 0x040fe200078c10ff */
[----:B------:R-:W2:Y:S03]  /*29ed0*/  LDL.LU R124, [R1+0x600] ;  /* 0x00060000017c7983 */ /* 0x000ea60000300800 */
[----:B------:R-:W-:Y:S02]  /*29ee0*/  LEA.HI.X.SX32 R97, R227, R244, 0x2, P6 ;  /* 0x000000f4e3617211 */ /* 0x000fe400030f16ff */
[----:B------:R-:W-:-:S04]  /*29ef0*/  LEA R100, P6, R228, R4, 0x2 ;  /* 0x00000004e4647211 */ /* 0x000fc800078c10ff */
[----:B------:R-:W-:Y:S02]  /*29f00*/  LEA.HI.X.SX32 R101, R228, R244, 0x2, P6 ;  /* 0x000000f4e4657211 */ /* 0x000fe400030f16ff */
[----:B-1----:R-:W-:-:S04]  /*29f10*/  LEA R2, P6, R229, R4, 0x2 ;  /* 0x00000004e5027211 */ /* 0x002fc800078c10ff */
[----:B------:R-:W-:Y:S01]  /*29f20*/  LEA.HI.X.SX32 R3, R229, R244, 0x2, P6 ;  /* 0x000000f4e5037211 */ /* 0x000fe200030f16ff */
[----:B---3--:R-:W-:Y:S02]  /*29f30*/  IMAD R249, R126, R249, RZ ;  /* 0x000000f97ef97224 */ /* 0x008fe400078e02ff */
[----:B------:R-:W3:Y:S01]  /*29f40*/  LDL.LU R126, [R1+0x604] ;  /* 0x00060400017e7983 */ /* 0x000ee20000300800 */
[----:B----4-:R-:W-:-:S03]  /*29f50*/  LEA R104, P3, R128, R4, 0x2 ;  /* 0x0000000480687211 */ /* 0x010fc600078610ff */
[----:B------:R-:W4:Y:S01]  /*29f60*/  LDL.LU R129, [R1+0x608] ;  /* 0x0006080001817983 */ /* 0x000f220000300800 */
[----:B------:R-:W-:-:S03]  /*29f70*/  LEA.HI.X.SX32 R105, R128, R244, 0x2, P3 ;  /* 0x000000f480697211 */ /* 0x000fc600018f16ff */
[----:B------:R1:W-:Y:S04]  /*29f80*/  STL.64 [R1+0x5c0], R2 ;  /* 0x0005c00201007387 */ /* 0x0003e80000100a00 */
[----:B------:R-:W4:Y:S01]  /*29f90*/  LDL.LU R128, [R1+0x60c] ;  /* 0x00060c0001807983 */ /* 0x000f220000300800 */
[----:B------:R-:W-:-:S03]  /*29fa0*/  IMAD R247, R130, R247, RZ ;  /* 0x000000f782f77224 */ /* 0x000fc600078e02ff */
[----:B------:R-:W4:Y:S01]  /*29fb0*/  LDL.LU R130, [R1+0x610] ;  /* 0x0006100001827983 */ /* 0x000f220000300800 */
[CC--:B------:R-:W-:Y:S02]  /*29fc0*/  LEA R106, P6, R138.reuse, R4.reuse, 0x2 ;  /* 0x000000048a6a7211 */ /* 0x0c0fe400078c10ff */
[C---:B------:R-:W-:Y:S02]  /*29fd0*/  LEA R108, P3, R137.reuse, R4, 0x2 ;  /* 0x00000004896c7211 */ /* 0x040fe400078610ff */
[----:B------:R-:W-:Y:S02]  /*29fe0*/  LEA.HI.X.SX32 R107, R138, R244, 0x2, P6 ;  /* 0x000000f48a6b7211 */ /* 0x000fe400030f16ff */
[C---:B------:R-:W-:Y:S02]  /*29ff0*/  LEA R110, P6, R136.reuse, R4, 0x2 ;  /* 0x00000004886e7211 */ /* 0x040fe400078c10ff */
[-C--:B------:R-:W-:Y:S02]  /*2a000*/  LEA.HI.X.SX32 R109, R137, R244.reuse, 0x2, P3 ;  /* 0x000000f4896d7211 */ /* 0x080fe400018f16ff */
[----:B------:R-:W-:-:S02]  /*2a010*/  LEA.HI.X.SX32 R111, R136, R244, 0x2, P6 ;  /* 0x000000f4886f7211 */ /* 0x000fc400030f16ff */
[CC--:B------:R-:W-:Y:S02]  /*2a020*/  LEA R112, P3, R134.reuse, R4.reuse, 0x2 ;  /* 0x0000000486707211 */ /* 0x0c0fe400078610ff */
[C---:B------:R-:W-:Y:S02]  /*2a030*/  LEA R114, P6, R133.reuse, R4, 0x2 ;  /* 0x0000000485727211 */ /* 0x040fe400078c10ff */
[-C--:B------:R-:W-:Y:S02]  /*2a040*/  LEA.HI.X.SX32 R113, R134, R244.reuse, 0x2, P3 ;  /* 0x000000f486717211 */ /* 0x080fe400018f16ff */
[----:B------:R-:W-:Y:S01]  /*2a050*/  LEA.HI.X.SX32 R115, R133, R244, 0x2, P6 ;  /* 0x000000f485737211 */ /* 0x000fe200030f16ff */
[----:B------:R-:W4:Y:S01]  /*2a060*/  LDL.LU R134, [R1+0x620] ;  /* 0x0006200001867983 */ /* 0x000f220000300800 */
[----:B-1----:R-:W-:-:S03]  /*2a070*/  LEA R2, P3, R131, R4, 0x2 ;  /* 0x0000000483027211 */ /* 0x002fc600078610ff */
[----:B------:R-:W4:Y:S01]  /*2a080*/  LDL.LU R136, [R1+0x624] ;  /* 0x0006240001887983 */ /* 0x000f220000300800 */
[----:B------:R-:W-:Y:S02]  /*2a090*/  LEA R116, P6, R127, R4, 0x2 ;  /* 0x000000047f747211 */ /* 0x000fe400078c10ff */
[-C--:B------:R-:W-:Y:S02]  /*2a0a0*/  LEA.HI.X.SX32 R3, R131, R244.reuse, 0x2, P3 ;  /* 0x000000f483037211 */ /* 0x080fe400018f16ff */
[----:B------:R-:W-:Y:S02]  /*2a0b0*/  LEA.HI.X.SX32 R117, R127, R244, 0x2, P6 ;  /* 0x000000f47f757211 */ /* 0x000fe400030f16ff */
[C---:B------:R-:W-:Y:S01]  /*2a0c0*/  LEA R118, P3, R125.reuse, R4, 0x2 ;  /* 0x000000047d767211 */ /* 0x040fe200078610ff */
[----:B------:R1:W-:Y:S04]  /*2a0d0*/  STL.64 [R1+0x5c8], R2 ;  /* 0x0005c80201007387 */ /* 0x0003e80000100a00 */
[----:B------:R-:W4:Y:S01]  /*2a0e0*/  LDL.LU R138, [R1+0x628] ;  /* 0x00062800018a7983 */ /* 0x000f220000300800 */
[----:B------:R-:W-:-:S03]  /*2a0f0*/  LEA.HI.X.SX32 R119, R125, R244, 0x2, P3 ;  /* 0x000000f47d777211 */ /* 0x000fc600018f16ff */
        /* <DEDUP_REMOVED lines=10> */
[----:B--2---:R-:W-:-:S04]  /*2a1a0*/  LEA R120, P6, R124, R4, 0x2 ;  /* 0x000000047c787211 */ /* 0x004fc800078c10ff */
[----:B------:R-:W-:Y:S02]  /*2a1b0*/  LEA.HI.X.SX32 R121, R124, R244, 0x2, P6 ;  /* 0x000000f47c797211 */ /* 0x000fe400030f16ff */
[CC--:B---3--:R-:W-:Y:S02]  /*2a1c0*/  LEA R122, P3, R126.reuse, R4.reuse, 0x2 ;  /* 0x000000047e7a7211 */ /* 0x0c8fe400078610ff */
[C---:B----4-:R-:W-:Y:S02]  /*2a1d0*/  LEA R124, P6, R129.reuse, R4, 0x2 ;  /* 0x00000004817c7211 */ /* 0x050fe400078c10ff */
[-C--:B------:R-:W-:Y:S02]  /*2a1e0*/  LEA.HI.X.SX32 R123, R126, R244.reuse, 0x2, P3 ;  /* 0x000000f47e7b7211 */ /* 0x080fe400018f16ff */
[----:B------:R-:W-:Y:S02]  /*2a1f0*/  LEA.HI.X.SX32 R125, R129, R244, 0x2, P6 ;  /* 0x000000f4817d7211 */ /* 0x000fe400030f16ff */
[----:B------:R-:W-:-:S04]  /*2a200*/  LEA R126, P3, R128, R4, 0x2 ;  /* 0x00000004807e7211 */ /* 0x000fc800078610ff */
[----:B------:R-:W-:Y:S02]  /*2a210*/  LEA.HI.X.SX32 R127, R128, R244, 0x2, P3 ;  /* 0x000000f4807f7211 */ /* 0x000fe400018f16ff */
[----:B------:R-:W-:-:S04]  /*2a220*/  LEA R128, P3, R6, R4, 0x2 ;  /* 0x0000000406807211 */ /* 0x000fc800078610ff */
[----:B------:R-:W-:Y:S02]  /*2a230*/  LEA.HI.X.SX32 R129, R6, R244, 0x2, P3 ;  /* 0x000000f406817211 */ /* 0x000fe400018f16ff */
[----:B-1----:R-:W-:-:S04]  /*2a240*/  LEA R2, P6, R130, R4, 0x2 ;  /* 0x0000000482027211 */ /* 0x002fc800078c10ff */
[----:B------:R-:W-:-:S05]  /*2a250*/  LEA.HI.X.SX32 R3, R130, R244, 0x2, P6 ;  /* 0x000000f482037211 */ /* 0x000fca00030f16ff */
[----:B------:R1:W-:Y:S04]  /*2a260*/  STL.64 [R1+0x5d0], R2 ;  /* 0x0005d00201007387 */ /* 0x0003e80000100a00 */
[----:B------:R-:W2:Y:S04]  /*2a270*/  LDL.LU R6, [R1+0x10b8] ;  /* 0x0010b80001067983 */ /* 0x000ea80000300800 */
[----:B------:R-:W3:Y:S04]  /*2a280*/  LDL.LU R152, [R1+0x648] ;  /* 0x0006480001987983 */ /* 0x000ee80000300800 */
[----:B------:R-:W4:Y:S04]  /*2a290*/  LDL.LU R155, [R1+0x64c] ;  /* 0x00064c00019b7983 */ /* 0x000f280000300800 */
[----:B------:R-:W3:Y:S04]  /*2a2a0*/  LDL.LU R154, [R1+0x650] ;  /* 0x00065000019a7983 */ /* 0x000ee80000300800 */
[----:B------:R-:W3:Y:S04]  /*2a2b0*/  LDL.LU R157, [R1+0x10c0] ;  /* 0x0010c000019d7983 */ /* 0x000ee80000300800 */
[----:B------:R-:W3:Y:S01]  /*2a2c0*/  LDL.LU R156, [R1+0x654] ;  /* 0x00065400019c7983 */ /* 0x000ee20000300800 */
[----:B------:R-:W-:Y:S01]  /*2a2d0*/  IMAD R245, R132, R245, RZ ;  /* 0x000000f584f57224 */ /* 0x000fe200078e02ff */
[----:B------:R-:W-:-:S02]  /*2a2e0*/  LEA R132, P3, R136, R4, 0x2 ;  /* 0x0000000488847211 */ /* 0x000fc400078610ff */
[----:B------:R-:W3:Y:S02]  /*2a2f0*/  LDL.LU R158, [R1+0x658] ;  /* 0x00065800019e7983 */ /* 0x000ee40000300800 */
[----:B------:R-:W-:Y:S02]  /*2a300*/  LEA.HI.X.SX32 R133, R136, R244, 0x2, P3 ;  /* 0x000000f488857211 */ /* 0x000fe400018f16ff */
[----:B------:R-:W3:Y:S01]  /*2a310*/  LDL.LU R217, [R1+0x65c] ;  /* 0x00065c0001d97983 */ /* 0x000ee20000300800 */
[----:B------:R-:W-:-:S03]  /*2a320*/  LEA R136, P3, R141, R4, 0x2 ;  /* 0x000000048d887211 */ /* 0x000fc600078610ff */
[----:B------:R-:W3:Y:S01]  /*2a330*/  LDL.LU R214, [R1+0x660] ;  /* 0x0006600001d67983 */ /* 0x000ee20000300800 */
[----:B------:R-:W-:Y:S02]  /*2a340*/  LEA.HI.X.SX32 R137, R141, R244, 0x2, P3 ;  /* 0x000000f48d897211 */ /* 0x000fe400018f16ff */
[----:B-1----:R-:W-:-:S04]  /*2a350*/  LEA R2, P3, R142, R4, 0x2 ;  /* 0x000000048e027211 */ /* 0x002fc800078610ff */
[----:B------:R-:W-:Y:S02]  /*2a360*/  LEA.HI.X.SX32 R3, R142, R244, 0x2, P3 ;  /* 0x000000f48e037211 */ /* 0x000fe400018f16ff */
[----:B------:R-:W-:Y:S01]  /*2a370*/  LEA R142, P3, R146, R4, 0x2 ;  /* 0x00000004928e7211 */ /* 0x000fe200078610ff */
[----:B------:R-:W-:-:S03]  /*2a380*/  IMAD R54, R149, R143, RZ ;  /* 0x0000008f95367224 */ /* 0x000fc600078e02ff */
[----:B------:R-:W-:Y:S01]  /*2a390*/  LEA.HI.X.SX32 R143, R146, R244, 0x2, P3 ;  /* 0x000000f4928f7211 */ /* 0x000fe200018f16ff */
[----:B------:R1:W-:Y:S04]  /*2a3a0*/  STL.64 [R1+0x5d8], R2 ;  /* 0x0005d80201007387 */ /* 0x0003e80000100a00 */
[----:B------:R-:W3:Y:S01]  /*2a3b0*/  LDL.LU R205, [R1+0x668] ;  /* 0x0006680001cd7983 */ /* 0x000ee20000300800 */
[----:B------:R-:W-:-:S03]  /*2a3c0*/  LEA R146, P3, R150, R4, 0x2 ;  /* 0x0000000496927211 */ /* 0x000fc600078610ff */
[----:B------:R-:W3:Y:S04]  /*2a3d0*/  LDL.LU R226, [R1+0x66c] ;  /* 0x00066c0001e27983 */ /* 0x000ee80000300800 */
[----:B------:R-:W3:Y:S04]  /*2a3e0*/  LDL.LU R23, [R1+0x670] ;  /* 0x0006700001177983 */ /* 0x000ee80000300800 */
[----:B------:R-:W3:Y:S01]  /*2a3f0*/  LDL.LU R44, [R1+0x674] ;  /* 0x00067400012c7983 */ /* 0x000ee20000300800 */
[----:B--2---:R-:W-:Y:S01]  /*2a400*/  IMAD R6, R6, R147, RZ ;  /* 0x0000009306067224 */ /* 0x004fe200078e02ff */
[----:B------:R-:W-:-:S02]  /*2a410*/  LEA.HI.X.SX32 R147, R150, R244, 0x2, P3 ;  /* 0x000000f496937211 */ /* 0x000fc400018f16ff */
[----:B----4-:R-:W-:Y:S01]  /*2a420*/  LEA R150, P3, R155, R4, 0x2 ;  /* 0x000000049b967211 */ /* 0x010fe200078610ff */
[----:B---3--:R-:W-:-:S03]  /*2a430*/  IMAD R19, R157, R151, RZ ;  /* 0x000000979d137224 */ /* 0x008fc600078e02ff */
[----:B------:R-:W-:Y:S02]  /*2a440*/  LEA.HI.X.SX32 R151, R155, R244, 0x2, P3 ;  /* 0x000000f49b977211 */ /* 0x000fe400018f16ff */
[----:B-1----:R-:W-:-:S04]  /*2a450*/  LEA R2, P3, R156, R4, 0x2 ;  /* 0x000000049c027211 */ /* 0x002fc800078610ff */
[----:B------:R-:W-:-:S05]  /*2a460*/  LEA.HI.X.SX32 R3, R156, R244, 0x2, P3 ;  /* 0x000000f49c037211 */ /* 0x000fca00018f16ff */
[----:B------:R1:W-:Y:S04]  /*2a470*/  STL.64 [R1+0x5e0], R2 ;  /* 0x0005e00201007387 */ /* 0x0003e80000100a00 */
[----:B------:R-:W2:Y:S04]  /*2a480*/  LDL.LU R195, [R1+0x678] ;  /* 0x0006780001c37983 */ /* 0x000ea80000300800 */
[----:B------:R-:W3:Y:S01]  /*2a490*/  LDL.LU R208, [R1+0x10c8] ;  /* 0x0010c80001d07983 */ /* 0x000ee20000300800 */
[----:B------:R-:W-:Y:S01]  /*2a4a0*/  LEA R130, P6, R134, R4, 0x2 ;  /* 0x0000000486827211 */ /* 0x000fe200078c10ff */
[----:B------:R-:W-:-:S02]  /*2a4b0*/  IMAD R246, R135, R246, RZ ;  /* 0x000000f687f67224 */ /* 0x000fc400078e02ff */
[----:B------:R-:W-:Y:S01]  /*2a4c0*/  IMAD R248, R139, R248, RZ ;  /* 0x000000f88bf87224 */ /* 0x000fe200078e02ff */
[----:B------:R-:W-:Y:S01]  /*2a4d0*/  LEA.HI.X.SX32 R131, R134, R244, 0x2, P6 ;  /* 0x000000f486837211 */ /* 0x000fe200030f16ff */
[----:B------:R-:W-:Y:S01]  /*2a4e0*/  IMAD R251, R145, R251, RZ ;  /* 0x000000fb91fb7224 */ /* 0x000fe200078e02ff */
[C---:B------:R-:W-:Y:S01]  /*2a4f0*/  LEA R134, P6, R138.reuse, R4, 0x2 ;  /* 0x000000048a867211 */ /* 0x040fe200078c10ff */
[----:B------:R-:W-:Y:S01]  /*2a500*/  IMAD R250, R153, R250, RZ ;  /* 0x000000fa99fa7224 */ /* 0x000fe200078e02ff */
[----:B------:R-:W-:Y:S01]  /*2a510*/  LEA R156, P3, R217, R4, 0x2 ;  /* 0x00000004d99c7211 */ /* 0x000fe200078610ff */
[----:B------:R-:W4:Y:S01]  /*2a520*/  LDL.LU R43, [R1+0x67c] ;  /* 0x00067c00012b7983 */ /* 0x000f220000300800 */
[----:B------:R-:W-:Y:S02]  /*2a530*/  LEA.HI.X.SX32 R135, R138, R244, 0x2, P6 ;  /* 0x000000f48a877211 */ /* 0x000fe400030f16ff */
[C---:B------:R-:W-:Y:S01]  /*2a540*/  LEA R138, P6, R140.reuse, R4, 0x2 ;  /* 0x000000048c8a7211 */ /* 0x040fe200078c10ff */
[----:B------:R-:W4:Y:S03]  /*2a550*/  LDL.LU R49, [R1+0x684] ;  /* 0x0006840001317983 */ /* 0x000f260000300800 */
[----:B------:R-:W-:-:S02]  /*2a560*/  LEA.HI.X.SX32 R139, R140, R244, 0x2, P6 ;  /* 0x000000f48c8b7211 */ /* 0x000fc400030f16ff */
[----:B------:R-:W-:-:S04]  /*2a570*/  LEA R140, P6, R144, R4, 0x2 ;  /* 0x00000004908c7211 */ /* 0x000fc800078c10ff */
[----:B------:R-:W-:Y:S02]  /*2a580*/  LEA.HI.X.SX32 R141, R144, R244, 0x2, P6 ;  /* 0x000000f4908d7211 */ /* 0x000fe400030f16ff */
[----:B------:R-:W-:-:S04]  /*2a590*/  LEA R144, P6, R148, R4, 0x2 ;  /* 0x0000000494907211 */ /* 0x000fc800078c10ff */
[----:B------:R-:W-:Y:S02]  /*2a5a0*/  LEA.HI.X.SX32 R145, R148, R244, 0x2, P6 ;  /* 0x000000f494917211 */ /* 0x000fe400030f16ff */
[----:B------:R-:W-:-:S04]  /*2a5b0*/  LEA R148, P6, R152, R4, 0x2 ;  /* 0x0000000498947211 */ /* 0x000fc800078c10ff */
[----:B------:R-:W-:Y:S02]  /*2a5c0*/  LEA.HI.X.SX32 R149, R152, R244, 0x2, P6 ;  /* 0x000000f498957211 */ /* 0x000fe400030f16ff */
[----:B------:R-:W-:-:S04]  /*2a5d0*/  LEA R152, P6, R154, R4, 0x2 ;  /* 0x000000049a987211 */ /* 0x000fc800078c10ff */
[----:B------:R-:W-:Y:S02]  /*2a5e0*/  LEA.HI.X.SX32 R153, R154, R244, 0x2, P6 ;  /* 0x000000f49a997211 */ /* 0x000fe400030f16ff */
[C---:B------:R-:W-:Y:S02]  /*2a5f0*/  LEA R154, P6, R158.reuse, R4, 0x2 ;  /* 0x000000049e9a7211 */ /* 0x040fe400078c10ff */
[-C--:B------:R-:W-:Y:S02]  /*2a600*/  LEA.HI.X.SX32 R157, R217, R244.reuse, 0x2, P3 ;  /* 0x000000f4d99d7211 */ /* 0x080fe400018f16ff */
[----:B------:R-:W-:Y:S02]  /*2a610*/  LEA.HI.X.SX32 R155, R158, R244, 0x2, P6 ;  /* 0x000000f49e9b7211 */ /* 0x000fe400030f16ff */
[-C--:B------:R-:W-:Y:S02]  /*2a620*/  LEA R158, P6, R214, R4.reuse, 0x2 ;  /* 0x00000004d69e7211 */ /* 0x080fe400078c10ff */
[----:B------:R-:W-:-:S02]  /*2a630*/  LEA R160, P3, R9, R4, 0x2 ;  /* 0x0000000409a07211 */ /* 0x000fc400078610ff */
[-C--:B------:R-:W-:Y:S02]  /*2a640*/  LEA.HI.X.SX32 R159, R214, R244.reuse, 0x2, P6 ;  /* 0x000000f4d69f7211 */ /* 0x080fe400030f16ff */
[----:B------:R-:W4:Y:S01]  /*2a650*/  LDL.LU R214, [R1+0x68c] ;  /* 0x00068c0001d67983 */ /* 0x000f220000300800 */
[----:B------:R-:W-:Y:S02]  /*2a660*/  LEA.HI.X.SX32 R161, R9, R244, 0x2, P3 ;  /* 0x000000f409a17211 */ /* 0x000fe400018f16ff */
[C---:B------:R-:W-:Y:S01]  /*2a670*/  LEA R162, P6, R205.reuse, R4, 0x2 ;  /* 0x00000004cda27211 */ /* 0x040fe200078c10ff */
[----:B------:R-:W4:Y:S04]  /*2a680*/  LDL.LU R9, [R1+0x10d8] ;  /* 0x0010d80001097983 */ /* 0x000f280000300800 */
[----:B------:R-:W4:Y:S01]  /*2a690*/  LDL.LU R217, [R1+0x694] ;  /* 0x0006940001d97983 */ /* 0x000f220000300800 */
[----:B------:R-:W-:-:S02]  /*2a6a0*/  LEA.HI.X.SX32 R163, R205, R244, 0x2, P6 ;  /* 0x000000f4cda37211 */ /* 0x000fc400030f16ff */
[-C--:B-1----:R-:W-:Y:S01]  /*2a6b0*/  LEA R2, P6, R23, R4.reuse, 0x2 ;  /* 0x0000000417027211 */ /* 0x082fe200078c10ff */
[----:B------:R-:W4:Y:S01]  /*2a6c0*/  LDL.LU R48, [R1+0x10e0] ;  /* 0x0010e00001307983 */ /* 0x000f220000300800 */
[----:B------:R-:W-:-:S03]  /*2a6d0*/  LEA R164, P3, R226, R4, 0x2 ;  /* 0x00000004e2a47211 */ /* 0x000fc600078610ff */
[----:B------:R-:W4:Y:S01]  /*2a6e0*/  LDL.LU R183, [R1+0x69c] ;  /* 0x00069c0001b77983 */ /* 0x000f220000300800 */
[----:B------:R-:W-:-:S03]  /*2a6f0*/  LEA.HI.X.SX32 R3, R23, R244, 0x2, P6 ;  /* 0x000000f417037211 */ /* 0x000fc600030f16ff */
[----:B------:R-:W4:Y:S01]  /*2a700*/  LDL.LU R47, [R1+0x6a8] ;  /* 0x0006a800012f7983 */ /* 0x000f220000300800 */
[----:B------:R-:W-:-:S03]  /*2a710*/  LEA.HI.X.SX32 R165, R226, R244, 0x2, P3 ;  /* 0x000000f4e2a57211 */ /* 0x000fc600018f16ff */
[----:B------:R-:W4:Y:S01]  /*2a720*/  LDL.LU R46, [R1+0x6ac] ;  /* 0x0006ac00012e7983 */ /* 0x000f220000300800 */
[----:B------:R-:W-:-:S03]  /*2a730*/  LEA R166, P3, R239, R4, 0x2 ;  /* 0x00000004efa67211 */ /* 0x000fc600078610ff */
[----:B------:R-:W4:Y:S01]  /*2a740*/  LDL.LU R23, [R1+0x10e8] ;  /* 0x0010e80001177983 */ /* 0x000f220000300800 */
[----:B------:R-:W-:-:S03]  /*2a750*/  LEA R168, P6, R44, R4, 0x2 ;  /* 0x000000042ca87211 */ /* 0x000fc600078c10ff */
[----:B------:R-:W4:Y:S04]  /*2a760*/  LDL.LU R205, [R1+0x10f0] ;  /* 0x0010f00001cd7983 */ /* 0x000f280000300800 */
[----:B------:R-:W4:Y:S01]  /*2a770*/  LDL.LU R45, [R1+0x6b8] ;  /* 0x0006b800012d7983 */ /* 0x000f220000300800 */
[-C--:B------:R-:W-:Y:S02]  /*2a780*/  LEA.HI.X.SX32 R167, R239, R244.reuse, 0x2, P3 ;  /* 0x000000f4efa77211 */ /* 0x080fe400018f16ff */
[----:B------:R-:W-:Y:S01]  /*2a790*/  LEA.HI.X.SX32 R169, R44, R244, 0x2, P6 ;  /* 0x000000f42ca97211 */ /* 0x000fe200030f16ff */
[----:B------:R1:W-:Y:S04]  /*2a7a0*/  STL.64 [R1+0x5e8], R2 ;  /* 0x0005e80201007387 */ /* 0x0003e80000100a00 */
[----:B------:R-:W4:Y:S04]  /*2a7b0*/  LDL.LU R226, [R1+0x6bc] ;  /* 0x0006bc0001e27983 */ /* 0x000f280000300800 */
[----:B------:R-:W4:Y:S01]  /*2a7c0*/  LDL.LU R44, [R1+0x6c4] ;  /* 0x0006c400012c7983 */ /* 0x000f220000300800 */
[----:B--2---:R-:W-:Y:S01]  /*2a7d0*/  LEA R170, P3, R195, R4, 0x2 ;  /* 0x00000004c3aa7211 */ /* 0x004fe200078610ff */
[----:B---3--:R-:W-:-:S03]  /*2a7e0*/  IMAD R52, R208, R171, RZ ;  /* 0x000000abd0347224 */ /* 0x008fc600078e02ff */
[----:B------:R-:W-:Y:S01]  /*2a7f0*/  LEA.HI.X.SX32 R171, R195, R244, 0x2, P3 ;  /* 0x000000f4c3ab7211 */ /* 0x000fe200018f16ff */
[----:B------:R-:W2:Y:S04]  /*2a800*/  LDL.LU R208, [R1+0x6cc] ;  /* 0x0006cc0001d07983 */ /* 0x000ea80000300800 */
[----:B------:R-:W3:Y:S01]  /*2a810*/  LDL.LU R195, [R1+0x6d4] ;  /* 0x0006d40001c37983 */ /* 0x000ee20000300800 */
[-C--:B----4-:R-:W-:Y:S02]  /*2a820*/  LEA R172, P6, R43, R4.reuse, 0x2 ;  /* 0x000000042bac7211 */ /* 0x090fe400078c10ff */
[----:B------:R-:W-:Y:S02]  /*2a830*/  LEA R174, P3, R49, R4, 0x2 ;  /* 0x0000000431ae7211 */ /* 0x000fe400078610ff */
[----:B------:R-:W-:-:S02]  /*2a840*/  LEA.HI.X.SX32 R173, R43, R244, 0x2, P6 ;  /* 0x000000f42bad7211 */ /* 0x000fc400030f16ff */
[----:B------:R-:W4:Y:S01]  /*2a850*/  LDL.LU R43, [R1+0xecc] ;  /* 0x000ecc00012b7983 */ /* 0x000f220000300800 */
[C---:B------:R-:W-:Y:S01]  /*2a860*/  LEA R176, P6, R214.reuse, R4, 0x2 ;  /* 0x00000004d6b07211 */ /* 0x040fe200078c10ff */
[----:B------:R-:W-:Y:S01]  /*2a870*/  IMAD R9, R9, R175, RZ ;  /* 0x000000af09097224 */ /* 0x000fe200078e02ff */
[----:B------:R-:W-:Y:S02]  /*2a880*/  LEA.HI.X.SX32 R175, R49, R244, 0x2, P3 ;  /* 0x000000f431af7211 */ /* 0x000fe400018f16ff */
[C---:B-1----:R-:W-:Y:S02]  /*2a890*/  LEA R2, P3, R217.reuse, R4, 0x2 ;  /* 0x00000004d9027211 */ /* 0x042fe400078610ff */
[-C--:B------:R-:W-:Y:S02]  /*2a8a0*/  LEA.HI.X.SX32 R177, R214, R244.reuse, 0x2, P6 ;  /* 0x000000f4d6b17211 */ /* 0x080fe400030f16ff */
[----:B------:R-:W4:Y:S01]  /*2a8b0*/  LDL.LU R214, [R1+0xed4] ;  /* 0x000ed40001d67983 */ /* 0x000f220000300800 */
[----:B------:R-:W-:Y:S01]  /*2a8c0*/  LEA.HI.X.SX32 R3, R217, R244, 0x2, P3 ;  /* 0x000000f4d9037211 */ /* 0x000fe200018f16ff */
[----:B------:R-:W-:Y:S01]  /*2a8d0*/  IMAD R53, R48, R179, RZ ;  /* 0x000000b330357224 */ /* 0x000fe200078e02ff */
[-C--:B------:R-:W-:Y:S01]  /*2a8e0*/  LEA R178, P6, R183, R4.reuse, 0x2 ;  /* 0x00000004b7b27211 */ /* 0x080fe200078c10ff */
[----:B------:R-:W4:Y:S01]  /*2a8f0*/  LDL.LU R217, [R1+0xedc] ;  /* 0x000edc0001d97983 */ /* 0x000f220000300800 */
[----:B------:R-:W-:-:S02]  /*2a900*/  LEA R180, P3, R47, R4, 0x2 ;  /* 0x000000042fb47211 */ /* 0x000fc400078610ff */
[----:B------:R-:W-:Y:S02]  /*2a910*/  LEA.HI.X.SX32 R179, R183, R244, 0x2, P6 ;  /* 0x000000f4b7b37211 */ /* 0x000fe400030f16ff */
[C---:B------:R-:W-:Y:S01]  /*2a920*/  LEA R182, P6, R46.reuse, R4, 0x2 ;  /* 0x000000042eb67211 */ /* 0x040fe200078c10ff */
[----:B------:R-:W-:Y:S01]  /*2a930*/  IMAD R48, R23, R181, RZ ;  /* 0x000000b517307224 */ /* 0x000fe200078e02ff */
[-C--:B------:R-:W-:Y:S01]  /*2a940*/  LEA.HI.X.SX32 R181, R47, R244.reuse, 0x2, P3 ;  /* 0x000000f42fb57211 */ /* 0x080fe200018f16ff */
[----:B------:R3:W-:Y:S01]  /*2a950*/  STL.64 [R1+0x5f0], R2 ;  /* 0x0005f00201007387 */ /* 0x0007e20000100a00 */
[----:B------:R-:W-:Y:S01]  /*2a960*/  LEA.HI.X.SX32 R183, R46, R244, 0x2, P6 ;  /* 0x000000f42eb77211 */ /* 0x000fe200030f16ff */
[----:B------:R-:W-:Y:S02]  /*2a970*/  IMAD R49, R205, R185, RZ ;  /* 0x000000b9cd317224 */ /* 0x000fe400078e02ff */
[----:B------:R-:W4:Y:S01]  /*2a980*/  LDL.LU R23, [R1+0xee4] ;  /* 0x000ee40001177983 */ /* 0x000f220000300800 */
[----:B------:R-:W-:-:S03]  /*2a990*/  LEA R184, P3, R45, R4, 0x2 ;  /* 0x000000042db87211 */ /* 0x000fc600078610ff */
[----:B------:R-:W4:Y:S01]  /*2a9a0*/  LDL.LU R205, [R1+0xeec] ;  /* 0x000eec0001cd7983 */ /* 0x000f220000300800 */
[----:B------:R-:W-:Y:S02]  /*2a9b0*/  LEA.HI.X.SX32 R185, R45, R244, 0x2, P3 ;  /* 0x000000f42db97211 */ /* 0x000fe400018f16ff */
[-C--:B------:R-:W-:Y:S02]  /*2a9c0*/  LEA R186, P6, R226, R4.reuse, 0x2 ;  /* 0x00000004e2ba7211 */ /* 0x080fe400078c10ff */
[----:B------:R-:W-:Y:S02]  /*2a9d0*/  LEA R188, P3, R44, R4, 0x2 ;  /* 0x000000042cbc7211 */ /* 0x000fe400078610ff */
[-C--:B------:R-:W-:Y:S02]  /*2a9e0*/  LEA.HI.X.SX32 R187, R226, R244.reuse, 0x2, P6 ;  /* 0x000000f4e2bb7211 */ /* 0x080fe400030f16ff */
[----:B------:R-:W-:Y:S01]  /*2a9f0*/  LEA.HI.X.SX32 R189, R44, R244, 0x2, P3 ;  /* 0x000000f42cbd7211 */ /* 0x000fe200018f16ff */
[----:B------:R-:W4:Y:S04]  /*2aa00*/  LDL.LU R226, [R1+0xef4] ;  /* 0x000ef40001e27983 */ /* 0x000f280000300800 */
[----:B------:R-:W4:Y:S01]  /*2aa10*/  LDL.LU R17, [R1+0xefc] ;  /* 0x000efc0001117983 */ /* 0x000f220000300800 */
[----:B--2---:R-:W-:-:S02]  /*2aa20*/  LEA R190, P6, R208, R4, 0x2 ;  /* 0x00000004d0be7211 */ /* 0x004fc400078c10ff */
[C---:B---3--:R-:W-:Y:S02]  /*2aa30*/  LEA R2, P3, R195.reuse, R4, 0x2 ;  /* 0x00000004c3027211 */ /* 0x048fe400078610ff */
[-C--:B------:R-:W-:Y:S02]  /*2aa40*/  LEA.HI.X.SX32 R191, R208, R244.reuse, 0x2, P6 ;  /* 0x000000f4d0bf7211 */ /* 0x080fe400030f16ff */
[----:B------:R-:W-:Y:S01]  /*2aa50*/  LEA.HI.X.SX32 R3, R195, R244, 0x2, P3 ;  /* 0x000000f4c3037211 */ /* 0x000fe200018f16ff */
[----:B------:R-:W2:Y:S04]  /*2aa60*/  LDL.LU R208, [R1+0xf08] ;  /* 0x000f080001d07983 */ /* 0x000ea80000300800 */
[----:B------:R-:W3:Y:S04]  /*2aa70*/  LDL.LU R40, [R1+0xf0c] ;  /* 0x000f0c0001287983 */ /* 0x000ee80000300800 */
[----:B------:R2:W-:Y:S04]  /*2aa80*/  STL.64 [R1+0x5f8], R2 ;  /* 0x0005f80201007387 */ /* 0x0005e80000100a00 */
[----:B------:R-:W3:Y:S04]  /*2aa90*/  LDL.LU R46, [R1+0x10f8] ;  /* 0x0010f800012e7983 */ /* 0x000ee80000300800 */
[----:B------:R-:W3:Y:S04]  /*2aaa0*/  LDL.LU R45, [R1+0xf18] ;  /* 0x000f1800012d7983 */ /* 0x000ee80000300800 */
[----:B------:R-:W3:Y:S01]  /*2aab0*/  LDL.LU R31, [R1+0x1100] ;  /* 0x00110000011f7983 */ /* 0x000ee20000300800 */
[----:B----4-:R-:W-:-:S04]  /*2aac0*/  LEA R192, P6, R43, R4, 0x2 ;  /* 0x000000042bc07211 */ /* 0x010fc800078c10ff */
[----:B------:R-:W-:Y:S02]  /*2aad0*/  LEA.HI.X.SX32 R193, R43, R244, 0x2, P6 ;  /* 0x000000f42bc17211 */ /* 0x000fe400030f16ff */
[----:B------:R-:W-:-:S04]  /*2aae0*/  LEA R194, P3, R214, R4, 0x2 ;  /* 0x00000004d6c27211 */ /* 0x000fc800078610ff */
[----:B------:R-:W-:Y:S02]  /*2aaf0*/  LEA.HI.X.SX32 R195, R214, R244, 0x2, P3 ;  /* 0x000000f4d6c37211 */ /* 0x000fe400018f16ff */
[----:B------:R-:W4:Y:S04]  /*2ab00*/  LDL.LU R214, [R1+0xf1c] ;  /* 0x000f1c0001d67983 */ /* 0x000f280000300800 */
[----:B------:R-:W4:Y:S04]  /*2ab10*/  LDL.LU R47, [R1+0x1108] ;  /* 0x00110800012f7983 */ /* 0x000f280000300800 */
[----:B------:R-:W4:Y:S01]  /*2ab20*/  LDL.LU R30, [R1+0xf28] ;  /* 0x000f2800011e7983 */ /* 0x000f220000300800 */
[----:B------:R-:W-:-:S03]  /*2ab30*/  LEA R196, P6, R217, R4, 0x2 ;  /* 0x00000004d9c47211 */ /* 0x000fc600078c10ff */
[----:B------:R-:W4:Y:S01]  /*2ab40*/  LDL.LU R35, [R1+0xf2c] ;  /* 0x000f2c0001237983 */ /* 0x000f220000300800 */
[----:B------:R-:W-:-:S03]  /*2ab50*/  LEA R198, P3, R23, R4, 0x2 ;  /* 0x0000000417c67211 */ /* 0x000fc600078610ff */
[----:B------:R-:W4:Y:S01]  /*2ab60*/  LDL.LU R32, [R1+0xf38] ;  /* 0x000f380001207983 */ /* 0x000f220000300800 */
[-C--:B------:R-:W-:Y:S02]  /*2ab70*/  LEA.HI.X.SX32 R197, R217, R244.reuse, 0x2, P6 ;  /* 0x000000f4d9c57211 */ /* 0x080fe400030f16ff */
[----:B------:R-:W-:Y:S01]  /*2ab80*/  LEA.HI.X.SX32 R199, R23, R244, 0x2, P3 ;  /* 0x000000f417c77211 */ /* 0x000fe200018f16ff */
[----:B------:R-:W1:Y:S01]  /*2ab90*/  LDC R217, c[0x0][0x240] ;  /* 0x00009000ffd97b82 */ /* 0x000e620000000800 */
[----:B------:R-:W1:Y:S01]  /*2aba0*/  LDL.LU R23, [R1+0x1110] ;  /* 0x0011100001177983 */ /* 0x000e620000300800 */
[----:B------:R-:W-:-:S03]  /*2abb0*/  LEA R200, P6, R205, R4, 0x2 ;  /* 0x00000004cdc87211 */ /* 0x000fc600078c10ff */
        /* <DEDUP_REMOVED lines=9> */
[----:B------:R-:W-:Y:S01]  /*2ac50*/  LEA.HI.X.SX32 R205, R17, R244, 0x2, P6 ;  /* 0x000000f411cd7211 */ /* 0x000fe200030f16ff */
[----:B------:R-:W4:Y:S04]  /*2ac60*/  LDL.LU R37, [R1+0xf5c] ;  /* 0x000f5c0001257983 */ /* 0x000f280000300800 */
[----:B------:R-:W4:Y:S01]  /*2ac70*/  LDL.LU R17, [R1+0xf64] ;  /* 0x000f640001117983 */ /* 0x000f220000300800 */
[----:B--2---:R-:W-:-:S04]  /*2ac80*/  LEA R2, P3, R208, R4, 0x2 ;  /* 0x00000004d0027211 */ /* 0x004fc800078610ff */
[----:B------:R-:W-:Y:S02]  /*2ac90*/  LEA.HI.X.SX32 R3, R208, R244, 0x2, P3 ;  /* 0x000000f4d0037211 */ /* 0x000fe400018f16ff */
[----:B---3--:R-:W-:-:S03]  /*2aca0*/  LEA R206, P6, R40, R4, 0x2 ;  /* 0x0000000428ce7211 */ /* 0x008fc600078c10ff */
[----:B------:R2:W-:Y:S01]  /*2acb0*/  STL.64 [R1+0x600], R2 ;  /* 0x0006000201007387 */ /* 0x0005e20000100a00 */
[----:B------:R-:W-:Y:S01]  /*2acc0*/  IMAD R46, R46, R207, RZ ;  /* 0x000000cf2e2e7224 */ /* 0x000fe200078e02ff */
[----:B------:R-:W-:Y:S02]  /*2acd0*/  LEA.HI.X.SX32 R207, R40, R244, 0x2, P6 ;  /* 0x000000f428cf7211 */ /* 0x000fe400030f16ff */
[----:B------:R-:W3:Y:S01]  /*2ace0*/  LDL.LU R40, [R1+0xf6c] ;  /* 0x000f6c0001287983 */ /* 0x000ee20000300800 */
[----:B------:R-:W-:Y:S01]  /*2acf0*/  LEA R208, P3, R45, R4, 0x2 ;  /* 0x000000042dd07211 */ /* 0x000fe200078610ff */
[----:B------:R-:W-:-:S03]  /*2ad00*/  IMAD R252, R31, R209, RZ ;  /* 0x000000d11ffc7224 */ /* 0x000fc600078e02ff */
[----:B------:R-:W-:Y:S01]  /*2ad10*/  LEA.HI.X.SX32 R209, R45, R244, 0x2, P3 ;  /* 0x000000f42dd17211 */ /* 0x000fe200018f16ff */
[----:B------:R-:W3:Y:S01]  /*2ad20*/  LDC R31, c[0x0][0x240] ;  /* 0x00009000ff1f7b82 */ /* 0x000ee20000000800 */
[----:B------:R-:W3:Y:S01]  /*2ad30*/  LDL.LU R45, [R1+0xf74] ;  /* 0x000f7400012d7983 */ /* 0x000ee20000300800 */
[----:B----4-:R-:W-:-:S04]  /*2ad40*/  LEA R210, P6, R214, R4, 0x2 ;  /* 0x00000004d6d27211 */ /* 0x010fc800078c10ff */
[----:B------:R-:W-:Y:S01]  /*2ad50*/  LEA.HI.X.SX32 R211, R214, R244, 0x2, P6 ;  /* 0x000000f4d6d37211 */ /* 0x000fe200030f16ff */
[----:B------:R-:W-:Y:S01]  /*2ad60*/  IMAD R47, R47, R213, RZ ;  /* 0x000000d52f2f7224 */ /* 0x000fe200078e02ff */
[CC--:B------:R-:W-:Y:S02]  /*2ad70*/  LEA R212, P3, R30.reuse, R4.reuse, 0x2 ;  /* 0x000000041ed47211 */ /* 0x0c0fe400078610ff */
[C---:B------:R-:W-:Y:S02]  /*2ad80*/  LEA R214, P6, R35.reuse, R4, 0x2 ;  /* 0x0000000423d67211 */ /* 0x040fe400078c10ff */
[-C--:B------:R-:W-:Y:S02]  /*2ad90*/  LEA.HI.X.SX32 R213, R30, R244.reuse, 0x2, P3 ;  /* 0x000000f41ed57211 */ /* 0x080fe400018f16ff */
[----:B------:R-:W-:Y:S02]  /*2ada0*/  LEA.HI.X.SX32 R215, R35, R244, 0x2, P6 ;  /* 0x000000f423d77211 */ /* 0x000fe400030f16ff */
[----:B------:R-:W-:Y:S01]  /*2adb0*/  LEA R216, P3, R32, R4, 0x2 ;  /* 0x0000000420d87211 */ /* 0x000fe200078610ff */
[----:B------:R-:W4:Y:S01]  /*2adc0*/  LDL.LU R35, [R1+0xf84] ;  /* 0x000f840001237983 */ /* 0x000f220000300800 */
[----:B-1----:R-:W-:-:S02]  /*2add0*/  IMAD R23, R23, R217, RZ ;  /* 0x000000d917177224 */ /* 0x002fc400078e02ff */
[----:B------:R-:W-:Y:S02]  /*2ade0*/  LEA.HI.X.SX32 R217, R32, R244, 0x2, P3 ;  /* 0x000000f420d97211 */ /* 0x000fe400018f16ff */
[----:B------:R-:W-:-:S04]  /*2adf0*/  LEA R218, P6, R57, R4, 0x2 ;  /* 0x0000000439da7211 */ /* 0x000fc800078c10ff */
[----:B------:R-:W-:Y:S02]  /*2ae00*/  LEA.HI.X.SX32 R219, R57, R244, 0x2, P6 ;  /* 0x000000f439db7211 */ /* 0x000fe400030f16ff */
[CC--:B--2---:R-:W-:Y:S01]  /*2ae10*/  LEA R2, P3, R43.reuse, R4.reuse, 0x2 ;  /* 0x000000042b027211 */ /* 0x0c4fe200078610ff */
[----:B------:R-:W-:Y:S01]  /*2ae20*/  IMAD R44, R44, R221, RZ ;  /* 0x000000dd2c2c7224 */ /* 0x000fe200078e02ff */
[----:B------:R-:W-:Y:S02]  /*2ae30*/  LEA R220, P6, R34, R4, 0x2 ;  /* 0x0000000422dc7211 */ /* 0x000fe400078c10ff */
[----:B------:R-:W-:Y:S02]  /*2ae40*/  LEA.HI.X.SX32 R3, R43, R244, 0x2, P3 ;  /* 0x000000f42b037211 */ /* 0x000fe400018f16ff */
[----:B------:R-:W-:Y:S01]  /*2ae50*/  LEA R222, P3, R226, R4, 0x2 ;  /* 0x00000004e2de7211 */ /* 0x000fe200078610ff */
[----:B------:R-:W2:Y:S01]  /*2ae60*/  LDL.LU R43, [R1+0xf8c] ;  /* 0x000f8c00012b7983 */ /* 0x000ea20000300800 */
[----:B------:R-:W-:-:S02]  /*2ae70*/  LEA.HI.X.SX32 R221, R34, R244, 0x2, P6 ;  /* 0x000000f422dd7211 */ /* 0x000fc400030f16ff */
[----:B------:R-:W-:Y:S02]  /*2ae80*/  LEA R224, P6, R37, R4, 0x2 ;  /* 0x0000000425e07211 */ /* 0x000fe400078c10ff */
[----:B------:R-:W-:Y:S01]  /*2ae90*/  LEA.HI.X.SX32 R223, R226, R244, 0x2, P3 ;  /* 0x000000f4e2df7211 */ /* 0x000fe200018f16ff */
[----:B------:R4:W-:Y:S01]  /*2aea0*/  STL.64 [R1+0x608], R2 ;  /* 0x0006080201007387 */ /* 0x0009e20000100a00 */
[----:B------:R-:W-:Y:S02]  /*2aeb0*/  LEA R226, P3, R17, R4, 0x2 ;  /* 0x0000000411e27211 */ /* 0x000fe400078610ff */
[-C--:B------:R-:W-:Y:S01]  /*2aec0*/  LEA.HI.X.SX32 R225, R37, R244.reuse, 0x2, P6 ;  /* 0x000000f425e17211 */ /* 0x080fe200030f16ff */
[----:B------:R-:W2:Y:S01]  /*2aed0*/  LDL.LU R34, [R1+0xf94] ;  /* 0x000f940001227983 */ /* 0x000ea20000300800 */
[----:B------:R-:W-:-:S03]  /*2aee0*/  LEA.HI.X.SX32 R227, R17, R244, 0x2, P3 ;  /* 0x000000f411e37211 */ /* 0x000fc600018f16ff */
[----:B------:R-:W2:Y:S04]  /*2aef0*/  LDL.LU R57, [R1+0xf9c] ;  /* 0x000f9c0001397983 */ /* 0x000ea80000300800 */
[----:B------:R-:W2:Y:S01]  /*2af00*/  LDL.LU R17, [R1+0x680] ;  /* 0x0006800001117983 */ /* 0x000ea20000300800 */
[----:B---3--:R-:W-:-:S04]  /*2af10*/  LEA R228, P6, R40, R4, 0x2 ;  /* 0x0000000428e47211 */ /* 0x008fc800078c10ff */
[----:B------:R-:W-:Y:S02]  /*2af20*/  LEA.HI.X.SX32 R229, R40, R244, 0x2, P6 ;  /* 0x000000f428e57211 */ /* 0x000fe400030f16ff */
[----:B------:R-:W3:Y:S01]  /*2af30*/  LDL.LU R40, [R1+0x688] ;  /* 0x0006880001287983 */ /* 0x000ee20000300800 */
[----:B------:R-:W-:-:S04]  /*2af40*/  LEA R230, P3, R45, R4, 0x2 ;  /* 0x000000042de67211 */ /* 0x000fc800078610ff */
[----:B------:R-:W-:Y:S02]  /*2af50*/  LEA.HI.X.SX32 R231, R45, R244, 0x2, P3 ;  /* 0x000000f42de77211 */ /* 0x000fe400018f16ff */
[----:B------:R-:W3:Y:S01]  /*2af60*/  LDL.LU R45, [R1+0x1120] ;  /* 0x00112000012d7983 */ /* 0x000ee20000300800 */
[----:B------:R-:W-:-:S03]  /*2af70*/  LEA R232, P6, R13, R4, 0x2 ;  /* 0x000000040de87211 */ /* 0x000fc600078c10ff */
[----:B------:R-:W3:Y:S01]  /*2af80*/  LDL.LU R77, [R1+0x690] ;  /* 0x00069000014d7983 */ /* 0x000ee20000300800 */
[----:B------:R-:W-:-:S03]  /*2af90*/  LEA.HI.X.SX32 R233, R13, R244, 0x2, P6 ;  /* 0x000000f40de97211 */ /* 0x000fc600030f16ff */
[----:B------:R-:W3:Y:S04]  /*2afa0*/  LDL.LU R24, [R1+0x698] ;  /* 0x0006980001187983 */ /* 0x000ee80000300800 */
[----:B------:R-:W3:Y:S01]  /*2afb0*/  LDL.LU R13, [R1+0x1128] ;  /* 0x00112800010d7983 */ /* 0x000ee20000300800 */
[----:B------:R-:W-:-:S03]  /*2afc0*/  MOV R37, R18 ;  /* 0x0000001200257202 */ /* 0x000fc60000000f00 */
[----:B------:R-:W3:Y:S04]  /*2afd0*/  LDL.LU R18, [R1+0x1130] ;  /* 0x0011300001127983 */ /* 0x000ee80000300800 */
[----:B------:R-:W3:Y:S04]  /*2afe0*/  LDL.LU R243, [R1+0x6a0] ;  /* 0x0006a00001f37983 */ /* 0x000ee80000300800 */
[----:B------:R-:W3:Y:S04]  /*2aff0*/  LDL.LU R242, [R1+0x6a4] ;  /* 0x0006a40001f27983 */ /* 0x000ee80000300800 */
[----:B------:R-:W3:Y:S04]  /*2b000*/  LDL.LU R27, [R1+0x6b0] ;  /* 0x0006b000011b7983 */ /* 0x000ee80000300800 */
[----:B------:R-:W3:Y:S04]  /*2b010*/  LDL.LU R241, [R1+0x1138] ;  /* 0x0011380001f17983 */ /* 0x000ee80000300800 */
[----:B------:R-:W3:Y:S04]  /*2b020*/  LDL.LU R240, [R1+0x6b4] ;  /* 0x0006b40001f07983 */ /* 0x000ee80000300800 */
[----:B------:R-:W3:Y:S01]  /*2b030*/  LDL.LU R50, [R1+0x6c0] ;  /* 0x0006c00001327983 */ /* 0x000ee20000300800 */
[----:B----4-:R-:W-:-:S04]  /*2b040*/  LEA R2, P3, R35, R4, 0x2 ;  /* 0x0000000423027211 */ /* 0x010fc800078610ff */
[----:B------:R-:W-:-:S05]  /*2b050*/  LEA.HI.X.SX32 R3, R35, R244, 0x2, P3 ;  /* 0x000000f423037211 */ /* 0x000fca00018f16ff */
[----:B------:R3:W-:Y:S04]  /*2b060*/  STL.64 [R1+0x610], R2 ;  /* 0x0006100201007387 */ /* 0x0007e80000100a00 */
[----:B------:R-:W4:Y:S01]  /*2b070*/  LDL.LU R32, [R1+0x6c8] ;  /* 0x0006c80001207983 */ /* 0x000f220000300800 */
[----:B--2---:R-:W-:-:S04]  /*2b080*/  LEA R234, P6, R43, R4, 0x2 ;  /* 0x000000042bea7211 */ /* 0x004fc800078c10ff */
[----:B------:R-:W-:Y:S02]  /*2b090*/  LEA.HI.X.SX32 R235, R43, R244, 0x2, P6 ;  /* 0x000000f42beb7211 */ /* 0x000fe400030f16ff */
[----:B------:R-:W2:Y:S01]  /*2b0a0*/  LDL.LU R43, [R1+0x1140] ;  /* 0x00114000012b7983 */ /* 0x000ea20000300800 */
[----:B------:R-:W-:-:S03]  /*2b0b0*/  LEA R236, P3, R34, R4, 0x2 ;  /* 0x0000000422ec7211 */ /* 0x000fc600078610ff */
[----:B------:R-:W4:Y:S01]  /*2b0c0*/  LDL.LU R35, [R1+0x6d0] ;  /* 0x0006d00001237983 */ /* 0x000f220000300800 */
[----:B------:R-:W-:Y:S02]  /*2b0d0*/  LEA R238, P6, R57, R4, 0x2 ;  /* 0x0000000439ee7211 */ /* 0x000fe400078c10ff */
[----:B------:R-:W-:Y:S02]  /*2b0e0*/  LEA.HI.X.SX32 R237, R34, R244, 0x2, P3 ;  /* 0x000000f422ed7211 */ /* 0x000fe400018f16ff */
[----:B------:R-:W4:Y:S01]  /*2b0f0*/  LDL.LU R34, [R1+0xec8] ;  /* 0x000ec80001227983 */ /* 0x000f220000300800 */
[----:B------:R-:W-:Y:S02]  /*2b100*/  LEA R30, P3, R17, R4, 0x2 ;  /* 0x00000004111e7211 */ /* 0x000fe400078610ff */
[----:B------:R-:W-:Y:S01]  /*2b110*/  LEA.HI.X.SX32 R239, R57, R244, 0x2, P6 ;  /* 0x000000f439ef7211 */ /* 0x000fe200030f16ff */
[----:B------:R-:W-:Y:S02]  /*2b120*/  IMAD.MOV.U32 R57, RZ, RZ, R39 ;  /* 0x000000ffff397224 */ /* 0x000fe400078e0027 */
[----:B------:R-:W4:Y:S01]  /*2b130*/  LDL.LU R39, [R1+0xed0] ;  /* 0x000ed00001277983 */ /* 0x000f220000300800 */
[----:B---3--:R-:W-:Y:S01]  /*2b140*/  LEA R2, P6, R40, R4, 0x2 ;  /* 0x0000000428027211 */ /* 0x008fe200078c10ff */
[----:B------:R-:W-:Y:S01]  /*2b150*/  IMAD R45, R45, R31, RZ ;  /* 0x0000001f2d2d7224 */ /* 0x000fe200078e02ff */
[----:B------:R-:W-:-:S02]  /*2b160*/  LEA.HI.X.SX32 R31, R17, R244, 0x2, P3 ;  /* 0x000000f4111f7211 */ /* 0x000fc400018f16ff */
[----:B------:R-:W3:Y:S01]  /*2b170*/  LDL.LU R17, [R1+0x2f68] ;  /* 0x002f680001117983 */ /* 0x000ee20000300800 */
[----:B------:R-:W-:-:S03]  /*2b180*/  LEA.HI.X.SX32 R3, R40, R244, 0x2, P6 ;  /* 0x000000f428037211 */ /* 0x000fc600030f16ff */
[----:B------:R1:W-:Y:S04]  /*2b190*/  STL.64 [R1+0x620], R30 ;  /* 0x0006201e01007387 */ /* 0x0003e80000100a00 */
[----:B------:R-:W3:Y:S01]  /*2b1a0*/  LDL.LU R40, [R1+0x2f64] ;  /* 0x002f640001287983 */ /* 0x000ee20000300800 */
[----:B-1----:R-:W1:Y:S01]  /*2b1b0*/  LDC R31, c[0x0][0x240] ;  /* 0x00009000ff1f7b82 */ /* 0x002e620000000800 */
[-C--:B------:R-:W-:Y:S02]  /*2b1c0*/  LEA R30, P3, R77, R4.reuse, 0x2 ;  /* 0x000000044d1e7211 */ /* 0x080fe400078610ff */
[----:B------:R1:W-:Y:S02]  /*2b1d0*/  STL.64 [R1+0x628], R2 ;  /* 0x0006280201007387 */ /* 0x0003e40000100a00 */
[----:B-1----:R-:W-:-:S04]  /*2b1e0*/  LEA R2, P6, R24, R4, 0x2 ;  /* 0x0000000418027211 */ /* 0x002fc800078c10ff */
[-C--:B------:R-:W-:Y:S01]  /*2b1f0*/  LEA.HI.X.SX32 R3, R24, R244.reuse, 0x2, P6 ;  /* 0x000000f418037211 */ /* 0x080fe200030f16ff */
[----:B------:R-:W-:Y:S01]  /*2b200*/  IMAD R13, R13, R31, RZ ;  /* 0x0000001f0d0d7224 */ /* 0x000fe200078e02ff */
[----:B------:R-:W-:-:S05]  /*2b210*/  LEA.HI.X.SX32 R31, R77, R244, 0x2, P3 ;  /* 0x000000f44d1f7211 */ /* 0x000fca00018f16ff */
[----:B------:R1:W-:Y:S04]  /*2b220*/  STL.64 [R1+0x630], R30 ;  /* 0x0006301e01007387 */ /* 0x0003e80000100a00 */
[----:B------:R2:W-:Y:S01]  /*2b230*/  STL.64 [R1+0x638], R2 ;  /* 0x0006380201007387 */ /* 0x0005e20000100a00 */
[----:B-1----:R-:W-:-:S04]  /*2b240*/  LEA R30, P3, R243, R4, 0x2 ;  /* 0x00000004f31e7211 */ /* 0x002fc800078610ff */
[----:B------:R-:W-:Y:S02]  /*2b250*/  LEA.HI.X.SX32 R31, R243, R244, 0x2, P3 ;  /* 0x000000f4f31f7211 */ /* 0x000fe400018f16ff */
[----:B--2---:R-:W-:-:S03]  /*2b260*/  LEA R2, P6, R242, R4, 0x2 ;  /* 0x00000004f2027211 */ /* 0x004fc600078c10ff */
[----:B------:R1:W-:Y:S01]  /*2b270*/  STL.64 [R1+0x640], R30 ;  /* 0x0006401e01007387 */ /* 0x0003e20000100a00 */
[----:B------:R-:W-:-:S05]  /*2b280*/  LEA.HI.X.SX32 R3, R242, R244, 0x2, P6 ;  /* 0x000000f4f2037211 */ /* 0x000fca00030f16ff */
[----:B------:R2:W-:Y:S01]  /*2b290*/  STL.64 [R1+0x648], R2 ;  /* 0x0006480201007387 */ /* 0x0005e20000100a00 */
[----:B-1----:R-:W-:-:S04]  /*2b2a0*/  LEA R30, P3, R27, R4, 0x2 ;  /* 0x000000041b1e7211 */ /* 0x002fc800078610ff */
[----:B------:R-:W-:Y:S01]  /*2b2b0*/  LEA.HI.X.SX32 R31, R27, R244, 0x2, P3 ;  /* 0x000000f41b1f7211 */ /* 0x000fe200018f16ff */
[----:B--2---:R-:W-:Y:S01]  /*2b2c0*/  IMAD R3, R241, R12, RZ ;  /* 0x0000000cf1037224 */ /* 0x004fe200078e02ff */
[----:B------:R-:W-:Y:S01]  /*2b2d0*/  LEA R2, P6, R240, R4, 0x2 ;  /* 0x00000004f0027211 */ /* 0x000fe200078c10ff */
[----:B------:R-:W-:Y:S02]  /*2b2e0*/  IMAD R18, R18, R14, RZ ;  /* 0x0000000e12127224 */ /* 0x000fe400078e02ff */
[----:B------:R1:W-:Y:S01]  /*2b2f0*/  STL.64 [R1+0x650], R30 ;  /* 0x0006501e01007387 */ /* 0x0003e20000100a00 */
[----:B------:R-:W2:Y:S03]  /*2b300*/  LDC R14, c[0x0][0x240] ;  /* 0x00009000ff0e7b82 */ /* 0x000ea60000000800 */
[----:B------:R4:W-:Y:S04]  /*2b310*/  STL [R1+0x12fc], R3 ;  /* 0x0012fc0301007387 */ /* 0x0009e80000100800 */
[----:B------:R-:W2:Y:S01]  /*2b320*/  LDL.LU R27, [R1+0xef0] ;  /* 0x000ef000011b7983 */ /* 0x000ea20000300800 */
[----:B------:R-:W-:Y:S01]  /*2b330*/  IMAD R43, R43, R0, RZ ;  /* 0x000000002b2b7224 */ /* 0x000fe200078e02ff */
[----:B------:R-:W2:Y:S01]  /*2b340*/  LDC R12, c[0x0][0x240] ;  /* 0x00009000ff0c7b82 */ /* 0x000ea20000000800 */
[----:B-1----:R-:W-:-:S02]  /*2b350*/  LEA R30, P3, R50, R4, 0x2 ;  /* 0x00000004321e7211 */ /* 0x002fc400078610ff */
[-C--:B----4-:R-:W-:Y:S02]  /*2b360*/  LEA.HI.X.SX32 R3, R240, R244.reuse, 0x2, P6 ;  /* 0x000000f4f0037211 */ /* 0x090fe400030f16ff */
[----:B------:R-:W-:-:S03]  /*2b370*/  LEA.HI.X.SX32 R31, R50, R244, 0x2, P3 ;  /* 0x000000f4321f7211 */ /* 0x000fc600018f16ff */
[----:B------:R-:W1:Y:S01]  /*2b380*/  LDC R0, c[0x0][0x240] ;  /* 0x00009000ff007b82 */ /* 0x000e620000000800 */
[----:B------:R4:W-:Y:S04]  /*2b390*/  STL.64 [R1+0x658], R2 ;  /* 0x0006580201007387 */ /* 0x0009e80000100a00 */
[----:B------:R4:W-:Y:S02]  /*2b3a0*/  STL.64 [R1+0x660], R30 ;  /* 0x0006601e01007387 */ /* 0x0009e40000100a00 */
[----:B----4-:R-:W-:-:S04]  /*2b3b0*/  LEA R2, P6, R32, R4, 0x2 ;  /* 0x0000000420027211 */ /* 0x010fc800078c10ff */
[----:B------:R-:W-:Y:S02]  /*2b3c0*/  LEA.HI.X.SX32 R3, R32, R244, 0x2, P6 ;  /* 0x000000f420037211 */ /* 0x000fe400030f16ff */
[----:B------:R-:W-:-:S03]  /*2b3d0*/  LEA R30, P3, R35, R4, 0x2 ;  /* 0x00000004231e7211 */ /* 0x000fc600078610ff */
[----:B------:R4:W-:Y:S01]  /*2b3e0*/  STL.64 [R1+0x668], R2 ;  /* 0x0006680201007387 */ /* 0x0009e20000100a00 */
[----:B------:R-:W-:-:S05]  /*2b3f0*/  LEA.HI.X.SX32 R31, R35, R244, 0x2, P3 ;  /* 0x000000f4231f7211 */ /* 0x000fca00018f16ff */
[----:B------:R4:W-:Y:S02]  /*2b400*/  STL.64 [R1+0x670], R30 ;  /* 0x0006701e01007387 */ /* 0x0009e40000100a00 */
[----:B----4-:R-:W-:-:S04]  /*2b410*/  LEA R2, P6, R34, R4, 0x2 ;  /* 0x0000000422027211 */ /* 0x010fc800078c10ff */
[----:B------:R-:W-:Y:S02]  /*2b420*/  LEA.HI.X.SX32 R3, R34, R244, 0x2, P6 ;  /* 0x000000f422037211 */ /* 0x000fe400030f16ff */
[C---:B------:R-:W-:Y:S01]  /*2b430*/  LEA R30, P3, R39.reuse, R4, 0x2 ;  /* 0x00000004271e7211 */ /* 0x040fe200078610ff */
[----:B------:R-:W-:Y:S02]  /*2b440*/  IMAD.MOV.U32 R32, RZ, RZ, R57 ;  /* 0x000000ffff207224 */ /* 0x000fe400078e0039 */
[----:B------:R3:W-:Y:S01]  /*2b450*/  STL.64 [R1+0x678], R2 ;  /* 0x0006780201007387 */ /* 0x0007e20000100a00 */
[----:B------:R-:W-:Y:S02]  /*2b460*/  LEA.HI.X.SX32 R31, R39, R244, 0x2, P3 ;  /* 0x000000f4271f7211 */ /* 0x000fe400018f16ff */
[----:B------:R-:W-:Y:S01]  /*2b470*/  MOV R57, R37 ;  /* 0x0000002500397202 */ /* 0x000fe20000000f00 */
[----:B------:R-:W4:Y:S04]  /*2b480*/  LDL.LU R34, [R1+0xf04] ;  /* 0x000f040001227983 */ /* 0x000f280000300800 */
[----:B------:R-:W4:Y:S04]  /*2b490*/  LDL.LU R37, [R1+0xf10] ;  /* 0x000f100001257983 */ /* 0x000f280000300800 */
[----:B------:R1:W-:Y:S01]  /*2b4a0*/  STL.64 [R1+0x680], R30 ;  /* 0x0006801e01007387 */ /* 0x0003e20000100a00 */
[----:B------:R-:W-:Y:S01]  /*2b4b0*/  IMAD.MOV.U32 R35, RZ, RZ, R36 ;  /* 0x000000ffff237224 */ /* 0x000fe200078e0024 */
[----:B---3--:R-:W-:-:S04]  /*2b4c0*/  LEA R2, P6, R40, R4, 0x2 ;  /* 0x0000000428027211 */ /* 0x008fc800078c10ff */
[----:B------:R-:W-:Y:S02]  /*2b4d0*/  LEA.HI.X.SX32 R3, R40, R244, 0x2, P6 ;  /* 0x000000f428037211 */ /* 0x000fe400030f16ff */
[----:B------:R-:W3:Y:S01]  /*2b4e0*/  LDL.LU R40, [R1+0x1148] ;  /* 0x0011480001287983 */ /* 0x000ee20000300800 */
[----:B-1----:R-:W-:-:S03]  /*2b4f0*/  LEA R30, P3, R17, R4, 0x2 ;  /* 0x00000004111e7211 */ /* 0x002fc600078610ff */
[----:B------:R-:W3:Y:S01]  /*2b500*/  LDL.LU R36, [R1+0xf14] ;  /* 0x000f140001247983 */ /* 0x000ee20000300800 */
[----:B------:R-:W-:-:S03]  /*2b510*/  LEA.HI.X.SX32 R31, R17, R244, 0x2, P3 ;  /* 0x000000f4111f7211 */ /* 0x000fc600018f16ff */
[----:B------:R1:W-:Y:S04]  /*2b520*/  STL.64 [R1+0x688], R2 ;  /* 0x0006880201007387 */ /* 0x0003e80000100a00 */
[----:B------:R-:W3:Y:S04]  /*2b530*/  LDL.LU R39, [R1+0xf20] ;  /* 0x000f200001277983 */ /* 0x000ee80000300800 */
[----:B------:R-:W3:Y:S04]  /*2b540*/  LDL.LU R77, [R1+0xf24] ;  /* 0x000f2400014d7983 */ /* 0x000ee80000300800 */
[----:B------:R-:W3:Y:S01]  /*2b550*/  LDL.LU R17, [R1+0x1150] ;  /* 0x0011500001117983 */ /* 0x000ee20000300800 */
[----:B-1----:R-:W-:-:S03]  /*2b560*/  LEA R2, P6, R41, R4, 0x2 ;  /* 0x0000000429027211 */ /* 0x002fc600078c10ff */
[----:B------:R-:W3:Y:S01]  /*2b570*/  LDL.LU R50, [R1+0xf30] ;  /* 0x000f300001327983 */ /* 0x000ee20000300800 */
[----:B------:R-:W-:-:S03]  /*2b580*/  LEA.HI.X.SX32 R3, R41, R244, 0x2, P6 ;  /* 0x000000f429037211 */ /* 0x000fc600030f16ff */
[----:B------:R-:W3:Y:S04]  /*2b590*/  LDL.LU R243, [R1+0xf34] ;  /* 0x000f340001f37983 */ /* 0x000ee80000300800 */
[----:B------:R-:W-:Y:S04]  /*2b5a0*/  STL.64 [R1+0x690], R30 ;  /* 0x0006901e01007387 */ /* 0x000fe80000100a00 */
[----:B------:R-:W3:Y:S04]  /*2b5b0*/  LDL.LU R24, [R1+0x1158] ;  /* 0x0011580001187983 */ /* 0x000ee80000300800 */
[----:B------:R-:W3:Y:S04]  /*2b5c0*/  LDL.LU R242, [R1+0xf40] ;  /* 0x000f400001f27983 */ /* 0x000ee80000300800 */
[----:B------:R-:W3:Y:S04]  /*2b5d0*/  LDL.LU R241, [R1+0xf44] ;  /* 0x000f440001f17983 */ /* 0x000ee80000300800 */
[----:B------:R1:W-:Y:S04]  /*2b5e0*/  STL.64 [R1+0x698], R2 ;  /* 0x0006980201007387 */ /* 0x0003e80000100a00 */
[----:B------:R-:W3:Y:S04]  /*2b5f0*/  LDL.LU R240, [R1+0xf50] ;  /* 0x000f500001f07983 */ /* 0x000ee80000300800 */
[----:B------:R-:W3:Y:S01]  /*2b600*/  LDL.LU R41, [R1+0x1160] ;  /* 0x0011600001297983 */ /* 0x000ee20000300800 */
[----:B-1----:R-:W-:-:S04]  /*2b610*/  LEA R2, P6, R38, R4, 0x2 ;  /* 0x0000000426027211 */ /* 0x002fc800078c10ff */
[----:B------:R-:W-:Y:S02]  /*2b620*/  LEA.HI.X.SX32 R3, R38, R244, 0x2, P6 ;  /* 0x000000f426037211 */ /* 0x000fe400030f16ff */
[----:B--2---:R-:W-:-:S04]  /*2b630*/  LEA R30, P3, R27, R4, 0x2 ;  /* 0x000000041b1e7211 */ /* 0x004fc800078610ff */
[----:B------:R-:W-:Y:S01]  /*2b640*/  LEA.HI.X.SX32 R31, R27, R244, 0x2, P3 ;  /* 0x000000f41b1f7211 */ /* 0x000fe200018f16ff */
[----:B------:R-:W-:Y:S02]  /*2b650*/  IMAD.MOV.U32 R27, RZ, RZ, R32 ;  /* 0x000000ffff1b7224 */ /* 0x000fe400078e0020 */
[----:B------:R-:W2:Y:S04]  /*2b660*/  LDL.LU R32, [R1+0xf58] ;  /* 0x000f580001207983 */ /* 0x000ea80000300800 */
[----:B------:R1:W-:Y:S04]  /*2b670*/  STL.64 [R1+0x6a0], R30 ;  /* 0x0006a01e01007387 */ /* 0x0003e80000100a00 */
[----:B------:R-:W2:Y:S01]  /*2b680*/  LDL.LU R38, [R1+0x1168] ;  /* 0x0011680001267983 */ /* 0x000ea20000300800 */
[----:B-1----:R-:W-:-:S02]  /*2b690*/  LEA R30, P3, R57, R4, 0x2 ;  /* 0x00000004391e7211 */ /* 0x002fc400078610ff */
[----:B------:R-:W-:Y:S02]  /*2b6a0*/  MOV R31, R57 ;  /* 0x00000039001f7202 */ /* 0x000fe40000000f00 */
[----:B------:R-:W2:Y:S02]  /*2b6b0*/  LDL.LU R57, [R1+0xf60] ;  /* 0x000f600001397983 */ /* 0x000ea40000300800 */
[----:B------:R-:W-:Y:S02]  /*2b6c0*/  LEA.HI.X.SX32 R31, R31, R244, 0x2, P3 ;  /* 0x000000f41f1f7211 */ /* 0x000fe400018f16ff */
[----:B------:R-:W-:Y:S04]  /*2b6d0*/  STL.64 [R1+0x6a8], R2 ;  /* 0x0006a80201007387 */ /* 0x000fe80000100a00 */
[----:B------:R1:W-:Y:S02]  /*2b6e0*/  STL.64 [R1+0x6b0], R30 ;  /* 0x0006b01e01007387 */ /* 0x0003e40000100a00 */
[----:B-1----:R-:W3:Y:S01]  /*2b6f0*/  LDC R31, c[0x0][0x240] ;  /* 0x00009000ff1f7b82 */ /* 0x002ee20000000800 */
[----:B----4-:R-:W-:-:S02]  /*2b700*/  LEA R2, P6, R34, R4, 0x2 ;  /* 0x0000000422027211 */ /* 0x010fc400078c10ff */
[C---:B------:R-:W-:Y:S02]  /*2b710*/  LEA R30, P3, R37.reuse, R4, 0x2 ;  /* 0x00000004251e7211 */ /* 0x040fe400078610ff */
[-C--:B------:R-:W-:Y:S02]  /*2b720*/  LEA.HI.X.SX32 R3, R34, R244.reuse, 0x2, P6 ;  /* 0x000000f422037211 */ /* 0x080fe400030f16ff */
[----:B------:R-:W4:Y:S04]  /*2b730*/  LDL.LU R34, [R1+0x2f60] ;  /* 0x002f600001227983 */ /* 0x000f280000300800 */
[----:B------:R-:W-:Y:S01]  /*2b740*/  STL.64 [R1+0x6b8], R2 ;  /* 0x0006b80201007387 */ /* 0x000fe20000100a00 */
[----:B---3--:R-:W-:Y:S01]  /*2b750*/  IMAD R40, R40, R31, RZ ;  /* 0x0000001f28287224 */ /* 0x008fe200078e02ff */
[----:B------:R-:W-:-:S02]  /*2b760*/  LEA.HI.X.SX32 R31, R37, R244, 0x2, P3 ;  /* 0x000000f4251f7211 */ /* 0x000fc400018f16ff */
[----:B------:R-:W3:Y:S04]  /*2b770*/  LDL.LU R37, [R1+0x2f5c] ;  /* 0x002f5c0001257983 */ /* 0x000ee80000300800 */
[----:B------:R1:W-:Y:S02]  /*2b780*/  STL.64 [R1+0x6c0], R30 ;  /* 0x0006c01e01007387 */ /* 0x0003e40000100a00 */
[----:B-1----:R-:W1:Y:S01]  /*2b790*/  LDC R31, c[0x0][0x240] ;  /* 0x00009000ff1f7b82 */ /* 0x002e620000000800 */
[CC--:B------:R-:W-:Y:S02]  /*2b7a0*/  LEA R2, P6, R36.reuse, R4.reuse, 0x2 ;  /* 0x0000000424027211 */ /* 0x0c0fe400078c10ff */
[----:B------:R-:W-:Y:S02]  /*2b7b0*/  LEA R30, P3, R39, R4, 0x2 ;  /* 0x00000004271e7211 */ /* 0x000fe400078610ff */
[----:B------:R-:W-:-:S02]  /*2b7c0*/  LEA.HI.X.SX32 R3, R36, R244, 0x2, P6 ;  /* 0x000000f424037211 */ /* 0x000fc400030f16ff */
[----:B------:R-:W4:Y:S04]  /*2b7d0*/  LDL.LU R36, [R1+0x2f58] ;  /* 0x002f580001247983 */ /* 0x000f280000300800 */
[----:B------:R1:W-:Y:S02]  /*2b7e0*/  STL.64 [R1+0x6c8], R2 ;  /* 0x0006c80201007387 */ /* 0x0003e40000100a00 */
[----:B-1----:R-:W-:Y:S01]  /*2b7f0*/  IMAD R17, R17, R31, RZ ;  /* 0x0000001f11117224 */ /* 0x002fe200078e02ff */
[----:B------:R-:W-:Y:S02]  /*2b800*/  LEA.HI.X.SX32 R31, R39, R244, 0x2, P3 ;  /* 0x000000f4271f7211 */ /* 0x000fe400018f16ff */
[----:B------:R-:W3:Y:S01]  /*2b810*/  LDL.LU R39, [R1+0x2f54] ;  /* 0x002f540001277983 */ /* 0x000ee20000300800 */
[----:B------:R-:W-:-:S04]  /*2b820*/  LEA R2, P6, R77, R4, 0x2 ;  /* 0x000000044d027211 */ /* 0x000fc800078c10ff */
[----:B------:R-:W-:Y:S01]  /*2b830*/  LEA.HI.X.SX32 R3, R77, R244, 0x2, P6 ;  /* 0x000000f44d037211 */ /* 0x000fe200030f16ff */
[----:B------:R1:W-:Y:S04]  /*2b840*/  STL.64 [R1+0x6d0], R30 ;  /* 0x0006d01e01007387 */ /* 0x0003e80000100a00 */
[----:B------:R1:W-:Y:S02]  /*2b850*/  STL.64 [R1+0xec8], R2 ;  /* 0x000ec80201007387 */ /* 0x0003e40000100a00 */
[----:B-1----:R-:W-:Y:S01]  /*2b860*/  LEA R30, P3, R50, R4, 0x2 ;  /* 0x00000004321e7211 */ /* 0x002fe200078610ff */
[----:B------:R-:W-:-:S03]  /*2b870*/  IMAD R3, R24, R14, RZ ;  /* 0x0000000e18037224 */ /* 0x000fc600078e02ff */
[----:B------:R-:W-:Y:S01]  /*2b880*/  LEA.HI.X.SX32 R31, R50, R244, 0x2, P3 ;  /* 0x000000f4321f7211 */ /* 0x000fe200018f16ff */
[----:B------:R-:W-:Y:S01]  /*2b890*/  IMAD R41, R41, R12, RZ ;  /* 0x0000000c29297224 */ /* 0x000fe200078e02ff */
[----:B------:R-:W4:Y:S01]  /*2b8a0*/  LDL.LU R50, [R1+0xf80] ;  /* 0x000f800001327983 */ /* 0x000f220000300800 */
[C---:B------:R-:W-:Y:S01]  /*2b8b0*/  LEA R2, P6, R243.reuse, R4, 0x2 ;  /* 0x00000004f3027211 */ /* 0x040fe200078c10ff */
[----:B------:R-:W1:Y:S02]  /*2b8c0*/  LDC R14, c[0x0][0x240] ;  /* 0x00009000ff0e7b82 */ /* 0x000e640000000800 */
[----:B------:R2:W-:Y:S04]  /*2b8d0*/  STL [R1+0x131c], R3 ;  /* 0x00131c0301007387 */ /* 0x0005e80000100800 */
[----:B------:R2:W-:Y:S02]  /*2b8e0*/  STL.64 [R1+0xed0], R30 ;  /* 0x000ed01e01007387 */ /* 0x0005e40000100a00 */
[----:B--2---:R-:W-:-:S02]  /*2b8f0*/  LEA.HI.X.SX32 R3, R243, R244, 0x2, P6 ;  /* 0x000000f4f3037211 */ /* 0x004fc400030f16ff */
[----:B------:R-:W-:-:S04]  /*2b900*/  LEA R30, P3, R242, R4, 0x2 ;  /* 0x00000004f21e7211 */ /* 0x000fc800078610ff */
[----:B------:R-:W-:Y:S01]  /*2b910*/  LEA.HI.X.SX32 R31, R242, R244, 0x2, P3 ;  /* 0x000000f4f21f7211 */ /* 0x000fe200018f16ff */
[----:B------:R2:W-:Y:S04]  /*2b920*/  STL.64 [R1+0xed8], R2 ;  /* 0x000ed80201007387 */ /* 0x0005e80000100a00 */
[----:B------:R2:W-:Y:S02]  /*2b930*/  STL.64 [R1+0xee0], R30 ;  /* 0x000ee01e01007387 */ /* 0x0005e40000100a00 */
[CC--:B--2---:R-:W-:Y:S02]  /*2b940*/  LEA R2, P6, R241.reuse, R4.reuse, 0x2 ;  /* 0x00000004f1027211 */ /* 0x0c4fe400078c10ff */
[----:B------:R-:W-:Y:S02]  /*2b950*/  LEA R30, P3, R240, R4, 0x2 ;  /* 0x00000004f01e7211 */ /* 0x000fe400078610ff */
[----:B------:R-:W-:-:S02]  /*2b960*/  LEA.HI.X.SX32 R3, R241, R244, 0x2, P6 ;  /* 0x000000f4f1037211 */ /* 0x000fc400030f16ff */
[----:B------:R-:W-:Y:S01]  /*2b970*/  LEA.HI.X.SX32 R31, R240, R244, 0x2, P3 ;  /* 0x000000f4f01f7211 */ /* 0x000fe200018f16ff */
[----:B------:R-:W-:Y:S02]  /*2b980*/  IMAD R38, R38, R0, RZ ;  /* 0x0000000026267224 */ /* 0x000fe400078e02ff */
[----:B------:R2:W-:Y:S04]  /*2b990*/  STL.64 [R1+0xee8], R2 ;  /* 0x000ee80201007387 */ /* 0x0005e80000100a00 */
[----:B------:R1:W-:Y:S04]  /*2b9a0*/  STL.64 [R1+0xef0], R30 ;  /* 0x000ef01e01007387 */ /* 0x0003e80000100a00 */
[----:B------:R-:W4:Y:S01]  /*2b9b0*/  LDL.LU R0, [R1+0xf98] ;  /* 0x000f980001007983 */ /* 0x000f220000300800 */
[----:B--2---:R-:W-:-:S04]  /*2b9c0*/  LEA R2, P6, R32, R4, 0x2 ;  /* 0x0000000420027211 */ /* 0x004fc800078c10ff */
[----:B------:R-:W-:Y:S02]  /*2b9d0*/  LEA.HI.X.SX32 R3, R32, R244, 0x2, P6 ;  /* 0x000000f420037211 */ /* 0x000fe400030f16ff */
[----:B-1----:R-:W-:-:S03]  /*2b9e0*/  LEA R30, P3, R57, R4, 0x2 ;  /* 0x00000004391e7211 */ /* 0x002fc600078610ff */
[----:B------:R3:W-:Y:S01]  /*2b9f0*/  STL.64 [R1+0xef8], R2 ;  /* 0x000ef80201007387 */ /* 0x0007e20000100a00 */
[----:B------:R-:W-:-:S03]  /*2ba00*/  LEA.HI.X.SX32 R31, R57, R244, 0x2, P3 ;  /* 0x000000f4391f7211 */ /* 0x000fc600018f16ff */
[----:B------:R-:W2:Y:S01]  /*2ba10*/  LDL.LU R32, [R1+0xfa4] ;  /* 0x000fa40001207983 */ /* 0x000ea20000300800 */
[----:B------:R-:W-:-:S03]  /*2ba20*/  IMAD.MOV.U32 R12, RZ, RZ, R35 ;  /* 0x000000ffff0c7224 */ /* 0x000fc600078e0023 */
[----:B------:R4:W-:Y:S01]  /*2ba30*/  STL.64 [R1+0xf00], R30 ;  /* 0x000f001e01007387 */ /* 0x0009e20000100a00 */
[----:B---3--:R-:W-:-:S04]  /*2ba40*/  LEA R2, P6, R39, R4, 0x2 ;  /* 0x0000000427027211 */ /* 0x008fc800078c10ff */
[----:B------:R-:W-:Y:S02]  /*2ba50*/  LEA.HI.X.SX32 R3, R39, R244, 0x2, P6 ;  /* 0x000000f427037211 */ /* 0x000fe400030f16ff */
[----:B------:R-:W3:Y:S04]  /*2ba60*/  LDL.LU R39, [R1+0x1170] ;  /* 0x0011700001277983 */ /* 0x000ee80000300800 */
[----:B------:R-:W3:Y:S04]  /*2ba70*/  LDL.LU R35, [R1+0xfac] ;  /* 0x000fac0001237983 */ /* 0x000ee80000300800 */
[----:B------:R-:W3:Y:S01]  /*2ba80*/  LDL.LU R57, [R1+0xfb0] ;  /* 0x000fb00001397983 */ /* 0x000ee20000300800 */
[----:B----4-:R-:W-:-:S03]  /*2ba90*/  LEA R30, P3, R36, R4, 0x2 ;  /* 0x00000004241e7211 */ /* 0x010fc600078610ff */
[----:B------:R1:W-:Y:S01]  /*2baa0*/  STL.64 [R1+0xf08], R2 ;  /* 0x000f080201007387 */ /* 0x0003e20000100a00 */
[----:B------:R-:W-:-:S03]  /*2bab0*/  LEA.HI.X.SX32 R31, R36, R244, 0x2, P3 ;  /* 0x000000f4241f7211 */ /* 0x000fc600018f16ff */
[----:B------:R-:W4:Y:S04]  /*2bac0*/  LDL.LU R77, [R1+0xfb4] ;  /* 0x000fb400014d7983 */ /* 0x000f280000300800 */
[----:B------:R-:W4:Y:S01]  /*2bad0*/  LDL.LU R36, [R1+0x1178] ;  /* 0x0011780001247983 */ /* 0x000f220000300800 */
[----:B-1----:R-:W-:-:S03]  /*2bae0*/  LEA R2, P6, R37, R4, 0x2 ;  /* 0x0000000425027211 */ /* 0x002fc600078c10ff */
[----:B------:R-:W4:Y:S01]  /*2baf0*/  LDL.LU R24, [R1+0xfb8] ;  /* 0x000fb80001187983 */ /* 0x000f220000300800 */
[----:B------:R-:W-:Y:S01]  /*2bb00*/  IMAD.MOV.U32 R241, RZ, RZ, R27 ;  /* 0x000000fffff17224 */ /* 0x000fe200078e001b */
[----:B------:R-:W-:Y:S02]  /*2bb10*/  LEA.HI.X.SX32 R3, R37, R244, 0x2, P6 ;  /* 0x000000f425037211 */ /* 0x000fe400030f16ff */
[----:B------:R-:W4:Y:S04]  /*2bb20*/  LDL.LU R243, [R1+0xfbc] ;  /* 0x000fbc0001f37983 */ /* 0x000f280000300800 */
[----:B------:R1:W-:Y:S04]  /*2bb30*/  STL.64 [R1+0xf10], R30 ;  /* 0x000f101e01007387 */ /* 0x0003e80000100a00 */
[----:B------:R-:W4:Y:S04]  /*2bb40*/  LDL.LU R37, [R1+0x1180] ;  /* 0x0011800001257983 */ /* 0x000f280000300800 */
[----:B------:R-:W4:Y:S01]  /*2bb50*/  LDL.LU R242, [R1+0xfc0] ;  /* 0x000fc00001f27983 */ /* 0x000f220000300800 */
[----:B-1----:R-:W-:-:S03]  /*2bb60*/  LEA R30, P3, R50, R4, 0x2 ;  /* 0x00000004321e7211 */ /* 0x002fc600078610ff */
[----:B------:R-:W4:Y:S01]  /*2bb70*/  LDL.LU R27, [R1+0xfc4] ;  /* 0x000fc400011b7983 */ /* 0x000f220000300800 */
[----:B------:R-:W-:-:S03]  /*2bb80*/  LEA.HI.X.SX32 R31, R50, R244, 0x2, P3 ;  /* 0x000000f4321f7211 */ /* 0x000fc600018f16ff */
[----:B------:R1:W-:Y:S04]  /*2bb90*/  STL.64 [R1+0xf18], R2 ;  /* 0x000f180201007387 */ /* 0x0003e80000100a00 */
[----:B------:R-:W4:Y:S01]  /*2bba0*/  LDL.LU R240, [R1+0xfc8] ;  /* 0x000fc80001f07983 */ /* 0x000f220000300800 */
[----:B-1----:R-:W-:Y:S02]  /*2bbb0*/  MOV R3, R241 ;  /* 0x000000f100037202 */ /* 0x002fe40000000f00 */
[CC--:B------:R-:W-:Y:S01]  /*2bbc0*/  LEA R2, P6, R34.reuse, R4.reuse, 0x2 ;  /* 0x0000000422027211 */ /* 0x0c0fe200078c10ff */
[----:B------:R-:W4:Y:S04]  /*2bbd0*/  LDL.LU R241, [R1+0x1188] ;  /* 0x0011880001f17983 */ /* 0x000f280000300800 */
[----:B------:R-:W4:Y:S04]  /*2bbe0*/  LDL.LU R50, [R1+0xfcc] ;  /* 0x000fcc0001327983 */ /* 0x000f280000300800 */
[----:B------:R1:W-:Y:S02]  /*2bbf0*/  STL.64 [R1+0xf20], R30 ;  /* 0x000f201e01007387 */ /* 0x0003e40000100a00 */
[----:B-1----:R-:W-:Y:S01]  /*2bc00*/  LEA R30, P3, R3, R4, 0x2 ;  /* 0x00000004031e7211 */ /* 0x002fe200078610ff */
[----:B------:R-:W-:Y:S01]  /*2bc10*/  IMAD.MOV.U32 R31, RZ, RZ, R3 ;  /* 0x000000ffff1f7224 */ /* 0x000fe200078e0003 */
[----:B------:R-:W-:-:S02]  /*2bc20*/  LEA.HI.X.SX32 R3, R34, R244, 0x2, P6 ;  /* 0x000000f422037211 */ /* 0x000fc400030f16ff */
[----:B------:R-:W4:Y:S02]  /*2bc30*/  LDL.LU R34, [R1+0x1190] ;  /* 0x0011900001227983 */ /* 0x000f240000300800 */
[----:B------:R-:W-:Y:S02]  /*2bc40*/  LEA.HI.X.SX32 R31, R31, R244, 0x2, P3 ;  /* 0x000000f41f1f7211 */ /* 0x000fe400018f16ff */
[----:B------:R1:W-:Y:S04]  /*2bc50*/  STL.64 [R1+0xf28], R2 ;  /* 0x000f280201007387 */ /* 0x0003e80000100a00 */
[----:B------:R2:W-:Y:S01]  /*2bc60*/  STL.64 [R1+0xf30], R30 ;  /* 0x000f301e01007387 */ /* 0x0005e20000100a00 */
[----:B-1----:R-:W-:Y:S01]  /*2bc70*/  IMAD.MOV.U32 R3, RZ, RZ, R12 ;  /* 0x000000ffff037224 */ /* 0x002fe200078e000c */
[-C--:B------:R-:W-:Y:S01]  /*2bc80*/  LEA R2, P6, R0, R4.reuse, 0x2 ;  /* 0x0000000400027211 */ /* 0x080fe200078c10ff */
[----:B------:R-:W1:Y:S03]  /*2bc90*/  LDC R12, c[0x0][0x240] ;  /* 0x00009000ff0c7b82 */ /* 0x000e660000000800 */
[----:B--2---:R-:W-:-:S02]  /*2bca0*/  LEA R30, P3, R3, R4, 0x2 ;  /* 0x00000004031e7211 */ /* 0x004fc400078610ff */
[----:B------:R-:W-:Y:S02]  /*2bcb0*/  MOV R31, R3 ;  /* 0x00000003001f7202 */ /* 0x000fe40000000f00 */
[-C--:B------:R-:W-:Y:S02]  /*2bcc0*/  LEA.HI.X.SX32 R3, R0, R244.reuse, 0x2, P6 ;  /* 0x000000f400037211 */ /* 0x080fe400030f16ff */
[----:B------:R-:W-:Y:S01]  /*2bcd0*/  LEA.HI.X.SX32 R31, R31, R244, 0x2, P3 ;  /* 0x000000f41f1f7211 */ /* 0x000fe200018f16ff */
[----:B------:R-:W2:Y:S02]  /*2bce0*/  LDC R0, c[0x0][0x240] ;  /* 0x00009000ff007b82 */ /* 0x000ea40000000800 */
[----:B------:R-:W-:Y:S04]  /*2bcf0*/  STL.64 [R1+0xf38], R2 ;  /* 0x000f380201007387 */ /* 0x000fe80000100a00 */
[----:B------:R1:W-:Y:S02]  /*2bd00*/  STL.64 [R1+0xf40], R30 ;  /* 0x000f401e01007387 */ /* 0x0003e40000100a00 */
[----:B-1----:R-:W3:Y:S01]  /*2bd10*/  LDC R31, c[0x0][0x240] ;  /* 0x00009000ff1f7b82 */ /* 0x002ee20000000800 */
[----:B------:R-:W-:-:S04]  /*2bd20*/  LEA R2, P6, R32, R4, 0x2 ;  /* 0x0000000420027211 */ /* 0x000fc800078c10ff */
[----:B------:R-:W-:Y:S02]  /*2bd30*/  LEA.HI.X.SX32 R3, R32, R244, 0x2, P6 ;  /* 0x000000f420037211 */ /* 0x000fe400030f16ff */
[----:B------:R-:W2:Y:S04]  /*2bd40*/  LDL.LU R32, [R1+0x2f50] ;  /* 0x002f500001207983 */ /* 0x000ea80000300800 */
[----:B------:R1:W-:Y:S01]  /*2bd50*/  STL.64 [R1+0xf48], R2 ;  /* 0x000f480201007387 */ /* 0x0003e20000100a00 */
[----:B---3--:R-:W-:Y:S01]  /*2bd60*/  IMAD R39, R39, R31, RZ ;  /* 0x0000001f27277224 */ /* 0x008fe200078e02ff */
[----:B------:R-:W-:-:S04]  /*2bd70*/  LEA R30, P3, R35, R4, 0x2 ;  /* 0x00000004231e7211 */ /* 0x000fc800078610ff */
[----:B------:R-:W-:Y:S02]  /*2bd80*/  LEA.HI.X.SX32 R31, R35, R244, 0x2, P3 ;  /* 0x000000f4231f7211 */ /* 0x000fe400018f16ff */
[C---:B-1----:R-:W-:Y:S01]  /*2bd90*/  LEA R2, P6, R57.reuse, R4, 0x2 ;  /* 0x0000000439027211 */ /* 0x042fe200078c10ff */
[----:B------:R-:W3:Y:S03]  /*2bda0*/  LDL.LU R35, [R1+0x2f4c] ;  /* 0x002f4c0001237983 */ /* 0x000ee60000300800 */
[----:B------:R-:W-:Y:S01]  /*2bdb0*/  LEA.HI.X.SX32 R3, R57, R244, 0x2, P6 ;  /* 0x000000f439037211 */ /* 0x000fe200030f16ff */
[----:B------:R1:W-:Y:S04]  /*2bdc0*/  STL.64 [R1+0xf50], R30 ;  /* 0x000f501e01007387 */ /* 0x0003e80000100a00 */
[----:B------:R-:W3:Y:S01]  /*2bdd0*/  LDL.LU R57, [R1+0x2f48] ;  /* 0x002f480001397983 */ /* 0x000ee20000300800 */
[----:B-1----:R-:W1:Y:S01]  /*2bde0*/  LDC R31, c[0x0][0x240] ;  /* 0x00009000ff1f7b82 */ /* 0x002e620000000800 */
[----:B----4-:R-:W-:-:S02]  /*2bdf0*/  LEA R30, P3, R77, R4, 0x2 ;  /* 0x000000044d1e7211 */ /* 0x010fc400078610ff */
[----:B------:R4:W-:Y:S02]  /*2be00*/  STL.64 [R1+0xf58], R2 ;  /* 0x000f580201007387 */ /* 0x0009e40000100a00 */
[----:B----4-:R-:W-:Y:S01]  /*2be10*/  LEA R2, P6, R24, R4, 0x2 ;  /* 0x0000000418027211 */ /* 0x010fe200078c10ff */
[----:B-1----:R-:W-:Y:S01]  /*2be20*/  IMAD R36, R36, R31, RZ ;  /* 0x0000001f24247224 */ /* 0x002fe200078e02ff */
[-C--:B------:R-:W-:Y:S02]  /*2be30*/  LEA.HI.X.SX32 R31, R77, R244.reuse, 0x2, P3 ;  /* 0x000000f44d1f7211 */ /* 0x080fe400018f16ff */
[----:B------:R-:W-:-:S03]  /*2be40*/  LEA.HI.X.SX32 R3, R24, R244, 0x2, P6 ;  /* 0x000000f418037211 */ /* 0x000fc600030f16ff */
[----:B------:R1:W-:Y:S04]  /*2be50*/  STL.64 [R1+0xf60], R30 ;  /* 0x000f601e01007387 */ /* 0x0003e80000100a00 */
[----:B------:R4:W-:Y:S01]  /*2be60*/  STL.64 [R1+0xf68], R2 ;  /* 0x000f680201007387 */ /* 0x0009e20000100a00 */
[----:B-1----:R-:W-:-:S04]  /*2be70*/  LEA R30, P3, R243, R4, 0x2 ;  /* 0x00000004f31e7211 */ /* 0x002fc800078610ff */
[----:B------:R-:W-:Y:S02]  /*2be80*/  LEA.HI.X.SX32 R31, R243, R244, 0x2, P3 ;  /* 0x000000f4f31f7211 */ /* 0x000fe400018f16ff */
[----:B----4-:R-:W-:-:S03]  /*2be90*/  LEA R2, P6, R242, R4, 0x2 ;  /* 0x00000004f2027211 */ /* 0x010fc600078c10ff */
[----:B------:R1:W-:Y:S01]  /*2bea0*/  STL.64 [R1+0xf70], R30 ;  /* 0x000f701e01007387 */ /* 0x0003e20000100a00 */
[----:B------:R-:W-:-:S05]  /*2beb0*/  LEA.HI.X.SX32 R3, R242, R244, 0x2, P6 ;  /* 0x000000f4f2037211 */ /* 0x000fca00030f16ff */
[----:B------:R4:W-:Y:S01]  /*2bec0*/  STL.64 [R1+0xf78], R2 ;  /* 0x000f780201007387 */ /* 0x0009e20000100a00 */
[----:B-1----:R-:W-:-:S04]  /*2bed0*/  LEA R30, P3, R27, R4, 0x2 ;  /* 0x000000041b1e7211 */ /* 0x002fc800078610ff */
[----:B------:R-:W-:Y:S01]  /*2bee0*/  LEA.HI.X.SX32 R31, R27, R244, 0x2, P3 ;  /* 0x000000f41b1f7211 */ /* 0x000fe200018f16ff */
[----:B----4-:R-:W-:Y:S01]  /*2bef0*/  IMAD R3, R241, R12, RZ ;  /* 0x0000000cf1037224 */ /* 0x010fe200078e02ff */
[----:B------:R-:W-:-:S03]  /*2bf00*/  LEA R2, P6, R240, R4, 0x2 ;  /* 0x00000004f0027211 */ /* 0x000fc600078c10ff */
[----:B------:R1:W-:Y:S04]  /*2bf10*/  STL.64 [R1+0xf80], R30 ;  /* 0x000f801e01007387 */ /* 0x0003e80000100a00 */
[----:B------:R4:W-:Y:S01]  /*2bf20*/  STL [R1+0x134c], R3 ;  /* 0x00134c0301007387 */ /* 0x0009e20000100800 */
[----:B-1----:R-:W-:Y:S02]  /*2bf30*/  LEA R30, P3, R50, R4, 0x2 ;  /* 0x00000004321e7211 */ /* 0x002fe400078610ff */
[-C--:B----4-:R-:W-:Y:S02]  /*2bf40*/  LEA.HI.X.SX32 R3, R240, R244.reuse, 0x2, P6 ;  /* 0x000000f4f0037211 */ /* 0x090fe400030f16ff */
[----:B------:R-:W-:Y:S01]  /*2bf50*/  LEA.HI.X.SX32 R31, R50, R244, 0x2, P3 ;  /* 0x000000f4321f7211 */ /* 0x000fe200018f16ff */
[----:B--2---:R-:W-:-:S02]  /*2bf60*/  IMAD R34, R34, R0, RZ ;  /* 0x0000000022227224 */ /* 0x004fc400078e02ff */
[----:B------:R3:W-:Y:S04]  /*2bf70*/  STL.64 [R1+0xf88], R2 ;  /* 0x000f880201007387 */ /* 0x0007e80000100a00 */
[----:B------:R1:W-:Y:S04]  /*2bf80*/  STL.64 [R1+0xf90], R30 ;  /* 0x000f901e01007387 */ /* 0x0003e80000100a00 */
[----:B------:R-:W2:Y:S01]  /*2bf90*/  LDL.LU R0, [R1+0xff0] ;  /* 0x000ff00001007983 */ /* 0x000ea20000300800 */
[----:B---3--:R-:W-:-:S04]  /*2bfa0*/  LEA R2, P6, R57, R4, 0x2 ;  /* 0x0000000439027211 */ /* 0x008fc800078c10ff */
[----:B------:R-:W-:Y:S02]  /*2bfb0*/  LEA.HI.X.SX32 R3, R57, R244, 0x2, P6 ;  /* 0x000000f439037211 */ /* 0x000fe400030f16ff */
[----:B-1----:R-:W-:-:S03]  /*2bfc0*/  LEA R30, P3, R35, R4, 0x2 ;  /* 0x00000004231e7211 */ /* 0x002fc600078610ff */
[----:B------:R1:W-:Y:S01]  /*2bfd0*/  STL.64 [R1+0xf98], R2 ;  /* 0x000f980201007387 */ /* 0x0003e20000100a00 */
[----:B------:R-:W-:-:S03]  /*2bfe0*/  LEA.HI.X.SX32 R31, R35, R244, 0x2, P3 ;  /* 0x000000f4231f7211 */ /* 0x000fc600018f16ff */
[----:B------:R-:W3:Y:S01]  /*2bff0*/  LDL.LU R50, [R1+0xffc] ;  /* 0x000ffc0001327983 */ /* 0x000ee20000300800 */
[----:B-1----:R-:W-:-:S04]  /*2c000*/  LEA R2, P6, R32, R4, 0x2 ;  /* 0x0000000420027211 */ /* 0x002fc800078c10ff */
[----:B------:R-:W-:Y:S01]  /*2c010*/  LEA.HI.X.SX32 R3, R32, R244, 0x2, P6 ;  /* 0x000000f420037211 */ /* 0x000fe200030f16ff */
[----:B------:R1:W-:Y:S04]  /*2c020*/  STL.64 [R1+0xfa0], R30 ;  /* 0x000fa01e01007387 */ /* 0x0003e80000100a00 */
[----:B------:R4:W-:Y:S04]  /*2c030*/  STL.64 [R1+0xfa8], R2 ;  /* 0x000fa80201007387 */ /* 0x0009e80000100a00 */
[----:B-1----:R-:W3:Y:S04]  /*2c040*/  LDL.LU R31, [R1+0x1000] ;  /* 0x00100000011f7983 */ /* 0x002ee80000300800 */
[----:B------:R-:W3:Y:S04]  /*2c050*/  LDL.LU R35, [R1+0x1198] ;  /* 0x0011980001237983 */ /* 0x000ee80000300800 */
[----:B------:R-:W3:Y:S01]  /*2c060*/  LDL.LU R30, [R1+0x1008] ;  /* 0x00100800011e7983 */ /* 0x000ee20000300800 */
[----:B------:R-:W-:Y:S01]  /*2c070*/  IMAD.MOV.U32 R240, RZ, RZ, R56 ;  /* 0x000000fffff07224 */ /* 0x000fe200078e0038 */
[----:B------:R-:W-:-:S02]  /*2c080*/  LEA R56, P3, R29, R4, 0x2 ;  /* 0x000000041d387211 */ /* 0x000fc400078610ff */
[----:B------:R-:W3:Y:S02]  /*2c090*/  LDL.LU R77, [R1+0x100c] ;  /* 0x00100c00014d7983 */ /* 0x000ee40000300800 */
[----:B------:R-:W-:Y:S01]  /*2c0a0*/  LEA.HI.X.SX32 R57, R29, R244, 0x2, P3 ;  /* 0x000000f41d397211 */ /* 0x000fe200018f16ff */
[----:B------:R-:W-:Y:S01]  /*2c0b0*/  IMAD R37, R37, R14, RZ ;  /* 0x0000000e25257224 */ /* 0x000fe200078e02ff */
[----:B----4-:R-:W-:-:S03]  /*2c0c0*/  LEA R2, P6, R28, R4, 0x2 ;  /* 0x000000041c027211 */ /* 0x010fc600078c10ff */
[----:B------:R1:W-:Y:S04]  /*2c0d0*/  STL.64 [R1+0xfb0], R56 ;  /* 0x000fb03801007387 */ /* 0x0003e80000100a00 */
[----:B------:R-:W4:Y:S04]  /*2c0e0*/  LDL.LU R32, [R1+0x11a0] ;  /* 0x0011a00001207983 */ /* 0x000f280000300800 */
[----:B------:R-:W4:Y:S01]  /*2c0f0*/  LDL.LU R14, [R1+0x1014] ;  /* 0x00101400010e7983 */ /* 0x000f220000300800 */
[----:B------:R-:W-:Y:S02]  /*2c100*/  LEA.HI.X.SX32 R3, R28, R244, 0x2, P6 ;  /* 0x000000f41c037211 */ /* 0x000fe400030f16ff */
[C---:B-1----:R-:W-:Y:S01]  /*2c110*/  LEA R56, P3, R42.reuse, R4, 0x2 ;  /* 0x000000042a387211 */ /* 0x042fe200078610ff */
[----:B------:R-:W4:Y:S04]  /*2c120*/  LDL.LU R12, [R1+0x101c] ;  /* 0x00101c00010c7983 */ /* 0x000f280000300800 */
[----:B------:R1:W-:Y:S01]  /*2c130*/  STL.64 [R1+0xfb8], R2 ;  /* 0x000fb80201007387 */ /* 0x0003e20000100a00 */
[----:B------:R-:W-:-:S03]  /*2c140*/  LEA.HI.X.SX32 R57, R42, R244, 0x2, P3 ;  /* 0x000000f42a397211 */ /* 0x000fc600018f16ff */
[----:B------:R-:W4:Y:S01]  /*2c150*/  LDL.LU R24, [R1+0x1024] ;  /* 0x0010240001187983 */ /* 0x000f220000300800 */
[----:B------:R-:W-:-:S03]  /*2c160*/  LEA R28, P6, R33, R4, 0x2 ;  /* 0x00000004211c7211 */ /* 0x000fc600078c10ff */
[----:B------:R-:W4:Y:S01]  /*2c170*/  LDL.LU R42, [R1+0x11a8] ;  /* 0x0011a800012a7983 */ /* 0x000f220000300800 */
[----:B------:R-:W-:-:S03]  /*2c180*/  LEA.HI.X.SX32 R29, R33, R244, 0x2, P6 ;  /* 0x000000f4211d7211 */ /* 0x000fc600030f16ff */
[----:B------:R-:W4:Y:S01]  /*2c190*/  LDL.LU R243, [R1+0x102c] ;  /* 0x00102c0001f37983 */ /* 0x000f220000300800 */
[----:B-1----:R-:W1:Y:S03]  /*2c1a0*/  LDC R3, c[0x0][0x240] ;  /* 0x00009000ff037b82 */ /* 0x002e660000000800 */
[----:B------:R2:W-:Y:S04]  /*2c1b0*/  STL.64 [R1+0xfc0], R56 ;  /* 0x000fc03801007387 */ /* 0x0005e80000100a00 */
[----:B------:R-:W4:Y:S01]  /*2c1c0*/  LDL.LU R33, [R1+0x11b0] ;  /* 0x0011b00001217983 */ /* 0x000f220000300800 */
[----:B------:R-:W1:Y:S03]  /*2c1d0*/  LDC R2, c[0x0][0x240] ;  /* 0x00009000ff027b82 */ /* 0x000e660000000800 */
[----:B------:R-:W4:Y:S01]  /*2c1e0*/  LDL.LU R242, [R1+0x1034] ;  /* 0x0010340001f27983 */ /* 0x000f220000300800 */
[----:B--2---:R-:W-:-:S03]  /*2c1f0*/  LEA R56, P3, R16, R4, 0x2 ;  /* 0x0000000410387211 */ /* 0x004fc600078610ff */
[----:B------:R-:W2:Y:S01]  /*2c200*/  LDL.LU R241, [R1+0x103c] ;  /* 0x00103c0001f17983 */ /* 0x000ea20000300800 */
[----:B------:R-:W-:-:S03]  /*2c210*/  LEA.HI.X.SX32 R57, R16, R244, 0x2, P3 ;  /* 0x000000f410397211 */ /* 0x000fc600018f16ff */
[----:B------:R1:W-:Y:S04]  /*2c220*/  STL.64 [R1+0xfc8], R28 ;  /* 0x000fc81c01007387 */ /* 0x0003e80000100a00 */
[----:B------:R-:W2:Y:S04]  /*2c230*/  LDL.LU R27, [R1+0x1044] ;  /* 0x00104400011b7983 */ /* 0x000ea80000300800 */
[----:B------:R-:W2:Y:S01]  /*2c240*/  LDL.LU R16, [R1+0x11b8] ;  /* 0x0011b80001107983 */ /* 0x000ea20000300800 */
[----:B-1----:R-:W-:Y:S01]  /*2c250*/  IMAD.MOV.U32 R29, RZ, RZ, R240 ;  /* 0x000000ffff1d7224 */ /* 0x002fe200078e00f0 */
[----:B------:R-:W-:-:S02]  /*2c260*/  LEA R28, P6, R0, R4, 0x2 ;  /* 0x00000004001c7211 */ /* 0x000fc400078c10ff */
[----:B------:R-:W2:Y:S04]  /*2c270*/  LDL.LU R240, [R1+0x104c] ;  /* 0x00104c0001f07983 */ /* 0x000ea80000300800 */
[----:B------:R1:W-:Y:S02]  /*2c280*/  STL.64 [R1+0xfd0], R56 ;  /* 0x000fd03801007387 */ /* 0x0003e40000100a00 */
[----:B-1----:R-:W-:Y:S02]  /*2c290*/  LEA R56, P3, R29, R4, 0x2 ;  /* 0x000000041d387211 */ /* 0x002fe400078610ff */
[----:B------:R-:W-:Y:S02]  /*2c2a0*/  MOV R57, R29 ;  /* 0x0000001d00397202 */ /* 0x000fe40000000f00 */
[----:B------:R-:W-:-:S02]  /*2c2b0*/  LEA.HI.X.SX32 R29, R0, R244, 0x2, P6 ;  /* 0x000000f4001d7211 */ /* 0x000fc400030f16ff */
[----:B------:R-:W-:Y:S01]  /*2c2c0*/  LEA.HI.X.SX32 R57, R57, R244, 0x2, P3 ;  /* 0x000000f439397211 */ /* 0x000fe200018f16ff */
[----:B------:R-:W1:Y:S02]  /*2c2d0*/  LDC R0, c[0x0][0x240] ;  /* 0x00009000ff007b82 */ /* 0x000e640000000800 */
[----:B------:R-:W-:Y:S04]  /*2c2e0*/  STL.64 [R1+0xfd8], R28 ;  /* 0x000fd81c01007387 */ /* 0x000fe80000100a00 */
[----:B------:R1:W-:Y:S02]  /*2c2f0*/  STL.64 [R1+0xfe0], R56 ;  /* 0x000fe03801007387 */ /* 0x0003e40000100a00 */
[----:B-1----:R-:W1:Y:S01]  /*2c300*/  LDC R57, c[0x0][0x240] ;  /* 0x00009000ff397b82 */ /* 0x002e620000000800 */
[----:B---3--:R-:W-:-:S04]  /*2c310*/  LEA R28, P6, R50, R4, 0x2 ;  /* 0x00000004321c7211 */ /* 0x008fc800078c10ff */
[----:B------:R-:W-:Y:S02]  /*2c320*/  LEA.HI.X.SX32 R29, R50, R244, 0x2, P6 ;  /* 0x000000f4321d7211 */ /* 0x000fe400030f16ff */
[----:B------:R-:W3:Y:S04]  /*2c330*/  LDL.LU R50, [R1+0x2f44] ;  /* 0x002f440001327983 */ /* 0x000ee80000300800 */
[----:B------:R1:W-:Y:S01]  /*2c340*/  STL.64 [R1+0xfe8], R28 ;  /* 0x000fe81c01007387 */ /* 0x0003e20000100a00 */
[----:B------:R-:W-:Y:S01]  /*2c350*/  LEA R56, P3, R31, R4, 0x2 ;  /* 0x000000041f387211 */ /* 0x000fe200078610ff */
[----:B-1----:R-:W-:-:S03]  /*2c360*/  IMAD R35, R35, R57, RZ ;  /* 0x0000003923237224 */ /* 0x002fc600078e02ff */
[----:B------:R-:W-:Y:S02]  /*2c370*/  LEA.HI.X.SX32 R57, R31, R244, 0x2, P3 ;  /* 0x000000f41f397211 */ /* 0x000fe400018f16ff */
[----:B------:R-:W3:Y:S01]  /*2c380*/  LDL.LU R31, [R1+0x2f40] ;  /* 0x002f4000011f7983 */ /* 0x000ee20000300800 */
[----:B------:R-:W-:-:S03]  /*2c390*/  LEA R28, P6, R30, R4, 0x2 ;  /* 0x000000041e1c7211 */ /* 0x000fc600078c10ff */
[----:B------:R1:W-:Y:S01]  /*2c3a0*/  STL.64 [R1+0xff0], R56 ;  /* 0x000ff03801007387 */ /* 0x0003e20000100a00 */
[----:B------:R-:W-:-:S03]  /*2c3b0*/  LEA.HI.X.SX32 R29, R30, R244, 0x2, P6 ;  /* 0x000000f41e1d7211 */ /* 0x000fc600030f16ff */
[----:B------:R-:W3:Y:S01]  /*2c3c0*/  LDL.LU R30, [R1+0x2f3c] ;  /* 0x002f3c00011e7983 */ /* 0x000ee20000300800 */
[----:B-1----:R-:W1:Y:S01]  /*2c3d0*/  LDC R57, c[0x0][0x240] ;  /* 0x00009000ff397b82 */ /* 0x002e620000000800 */
[-C--:B------:R-:W-:Y:S02]  /*2c3e0*/  LEA R56, P3, R77, R4.reuse, 0x2 ;  /* 0x000000044d387211 */ /* 0x080fe400078610ff */
[----:B------:R4:W-:Y:S02]  /*2c3f0*/  STL.64 [R1+0xff8], R28 ;  /* 0x000ff81c01007387 */ /* 0x0009e40000100a00 */
[----:B----4-:R-:W-:-:S04]  /*2c400*/  LEA R28, P6, R14, R4, 0x2 ;  /* 0x000000040e1c7211 */ /* 0x010fc800078c10ff */
[-C--:B------:R-:W-:Y:S01]  /*2c410*/  LEA.HI.X.SX32 R29, R14, R244.reuse, 0x2, P6 ;  /* 0x000000f40e1d7211 */ /* 0x080fe200030f16ff */
[----:B-1----:R-:W-:Y:S01]  /*2c420*/  IMAD R32, R32, R57, RZ ;  /* 0x0000003920207224 */ /* 0x002fe200078e02ff */
[----:B------:R-:W-:-:S05]  /*2c430*/  LEA.HI.X.SX32 R57, R77, R244, 0x2, P3 ;  /* 0x000000f44d397211 */ /* 0x000fca00018f16ff */
[----:B------:R1:W-:Y:S04]  /*2c440*/  STL.64 [R1+0x1000], R56 ;  /* 0x0010003801007387 */ /* 0x0003e80000100a00 */
[----:B------:R4:W-:Y:S01]  /*2c450*/  STL.64 [R1+0x1008], R28 ;  /* 0x0010081c01007387 */ /* 0x0009e20000100a00 */
[----:B------:R-:W-:-:S03]  /*2c460*/  IMAD R42, R42, R3, RZ ;  /* 0x000000032a2a7224 */ /* 0x000fc600078e02ff */
[----:B------:R-:W3:Y:S01]  /*2c470*/  LDL.LU R3, [R1+0x106c] ;  /* 0x00106c0001037983 */ /* 0x000ee20000300800 */
[-C--:B-1----:R-:W-:Y:S02]  /*2c480*/  LEA R56, P3, R12, R4.reuse, 0x2 ;  /* 0x000000040c387211 */ /* 0x082fe400078610ff */
[----:B----4-:R-:W-:Y:S02]  /*2c490*/  LEA R28, P6, R24, R4, 0x2 ;  /* 0x00000004181c7211 */ /* 0x010fe400078c10ff */
[-C--:B------:R-:W-:Y:S02]  /*2c4a0*/  LEA.HI.X.SX32 R57, R12, R244.reuse, 0x2, P3 ;  /* 0x000000f40c397211 */ /* 0x080fe400018f16ff */
[----:B------:R-:W-:-:S03]  /*2c4b0*/  LEA.HI.X.SX32 R29, R24, R244, 0x2, P6 ;  /* 0x000000f4181d7211 */ /* 0x000fc600030f16ff */
[----:B------:R1:W-:Y:S04]  /*2c4c0*/  STL.64 [R1+0x1010], R56 ;  /* 0x0010103801007387 */ /* 0x0003e80000100a00 */
[----:B------:R4:W-:Y:S01]  /*2c4d0*/  STL.64 [R1+0x1018], R28 ;  /* 0x0010181c01007387 */ /* 0x0009e20000100a00 */
[CC--:B-1----:R-:W-:Y:S02]  /*2c4e0*/  LEA R56, P3, R243.reuse, R4.reuse, 0x2 ;  /* 0x00000004f3387211 */ /* 0x0c2fe400078610ff */
[C---:B----4-:R-:W-:Y:S02]  /*2c4f0*/  LEA R28, P6, R242.reuse, R4, 0x2 ;  /* 0x00000004f21c7211 */ /* 0x050fe400078c10ff */
[-C--:B------:R-:W-:Y:S02]  /*2c500*/  LEA.HI.X.SX32 R57, R243, R244.reuse, 0x2, P3 ;  /* 0x000000f4f3397211 */ /* 0x080fe400018f16ff */
[----:B------:R-:W-:-:S03]  /*2c510*/  LEA.HI.X.SX32 R29, R242, R244, 0x2, P6 ;  /* 0x000000f4f21d7211 */ /* 0x000fc600030f16ff */
[----:B------:R2:W-:Y:S04]  /*2c520*/  STL.64 [R1+0x1020], R56 ;  /* 0x0010203801007387 */ /* 0x0005e80000100a00 */
[----:B------:R1:W-:Y:S01]  /*2c530*/  STL.64 [R1+0x1028], R28 ;  /* 0x0010281c01007387 */ /* 0x0003e20000100a00 */
[-C--:B--2---:R-:W-:Y:S02]  /*2c540*/  LEA R56, P3, R241, R4.reuse, 0x2 ;  /* 0x00000004f1387211 */ /* 0x084fe400078610ff */
[----:B-1----:R-:W-:Y:S02]  /*2c550*/  LEA R28, P6, R27, R4, 0x2 ;  /* 0x000000041b1c7211 */ /* 0x002fe400078c10ff */
[-C--:B------:R-:W-:Y:S02]  /*2c560*/  LEA.HI.X.SX32 R57, R241, R244.reuse, 0x2, P3 ;  /* 0x000000f4f1397211 */ /* 0x080fe400018f16ff */
[----:B------:R-:W-:Y:S01]  /*2c570*/  LEA.HI.X.SX32 R29, R27, R244, 0x2, P6 ;  /* 0x000000f41b1d7211 */ /* 0x000fe200030f16ff */
[----:B------:R-:W-:-:S02]  /*2c580*/  IMAD R16, R16, R0, RZ ;  /* 0x0000000010107224 */ /* 0x000fc400078e02ff */
[----:B------:R1:W-:Y:S04]  /*2c590*/  STL.64 [R1+0x1030], R56 ;  /* 0x0010303801007387 */ /* 0x0003e80000100a00 */
[----:B------:R-:W2:Y:S04]  /*2c5a0*/  LDL.LU R0, [R1+0x1084] ;  /* 0x0010840001007983 */ /* 0x000ea80000300800 */
[----:B------:R3:W-:Y:S04]  /*2c5b0*/  STL.64 [R1+0x1038], R28 ;  /* 0x0010381c01007387 */ /* 0x0007e80000100a00 */
[----:B------:R-:W4:Y:S01]  /*2c5c0*/  LDL.LU R77, [R1+0x108c] ;  /* 0x00108c00014d7983 */ /* 0x000f220000300800 */
[----:B-1----:R-:W-:-:S03]  /*2c5d0*/  LEA R56, P3, R240, R4, 0x2 ;  /* 0x00000004f0387211 */ /* 0x002fc600078610ff */
[----:B------:R-:W4:Y:S01]  /*2c5e0*/  LDL.LU R14, [R1+0x1094] ;  /* 0x00109400010e7983 */ /* 0x000f220000300800 */
[----:B------:R-:W-:-:S03]  /*2c5f0*/  LEA.HI.X.SX32 R57, R240, R244, 0x2, P3 ;  /* 0x000000f4f0397211 */ /* 0x000fc600018f16ff */
[----:B------:R-:W4:Y:S04]  /*2c600*/  LDL.LU R12, [R1+0x109c] ;  /* 0x00109c00010c7983 */ /* 0x000f280000300800 */
[----:B------:R1:W-:Y:S01]  /*2c610*/  STL.64 [R1+0x1040], R56 ;  /* 0x0010403801007387 */ /* 0x0003e20000100a00 */
[----:B------:R-:W-:Y:S01]  /*2c620*/  IMAD R33, R33, R2, RZ ;  /* 0x0000000221217224 */ /* 0x000fe200078e02ff */
[----:B---3--:R-:W-:-:S04]  /*2c630*/  LEA R28, P6, R30, R4, 0x2 ;  /* 0x000000041e1c7211 */ /* 0x008fc800078c10ff */
[----:B------:R-:W-:Y:S02]  /*2c640*/  LEA.HI.X.SX32 R29, R30, R244, 0x2, P6 ;  /* 0x000000f41e1d7211 */ /* 0x000fe400030f16ff */
[----:B------:R-:W3:Y:S01]  /*2c650*/  LDL.LU R30, [R1+0x11c0] ;  /* 0x0011c000011e7983 */ /* 0x000ee20000300800 */
[----:B-1----:R-:W-:-:S03]  /*2c660*/  LEA R56, P3, R31, R4, 0x2 ;  /* 0x000000041f387211 */ /* 0x002fc600078610ff */
[----:B------:R-:W3:Y:S01]  /*2c670*/  LDL.LU R2, [R1+0x10a4] ;  /* 0x0010a40001027983 */ /* 0x000ee20000300800 */
[----:B------:R-:W-:-:S03]  /*2c680*/  LEA.HI.X.SX32 R57, R31, R244, 0x2, P3 ;  /* 0x000000f41f397211 */ /* 0x000fc600018f16ff */
[----:B------:R-:W3:Y:S04]  /*2c690*/  LDL.LU R24, [R1+0x10ac] ;  /* 0x0010ac0001187983 */ /* 0x000ee80000300800 */
[----:B------:R1:W-:Y:S04]  /*2c6a0*/  STL.64 [R1+0x1048], R28 ;  /* 0x0010481c01007387 */ /* 0x0003e80000100a00 */
[----:B------:R-:W3:Y:S04]  /*2c6b0*/  LDL.LU R243, [R1+0x10b4] ;  /* 0x0010b40001f37983 */ /* 0x000ee80000300800 */
[----:B------:R-:W3:Y:S01]  /*2c6c0*/  LDL.LU R31, [R1+0x11c8] ;  /* 0x0011c800011f7983 */ /* 0x000ee20000300800 */
[----:B-1----:R-:W-:-:S03]  /*2c6d0*/  LEA R28, P6, R50, R4, 0x2 ;  /* 0x00000004321c7211 */ /* 0x002fc600078c10ff */
[----:B------:R-:W3:Y:S01]  /*2c6e0*/  LDL.LU R240, [R1+0x10bc] ;  /* 0x0010bc0001f07983 */ /* 0x000ee20000300800 */
[----:B------:R-:W-:-:S03]  /*2c6f0*/  LEA.HI.X.SX32 R29, R50, R244, 0x2, P6 ;  /* 0x000000f4321d7211 */ /* 0x000fc600030f16ff */
[----:B------:R-:W3:Y:S04]  /*2c700*/  LDL.LU R27, [R1+0x10c4] ;  /* 0x0010c400011b7983 */ /* 0x000ee80000300800 */
[----:B------:R-:W-:Y:S04]  /*2c710*/  STL.64 [R1+0x1050], R56 ;  /* 0x0010503801007387 */ /* 0x000fe80000100a00 */
[----:B------:R1:W-:Y:S04]  /*2c720*/  STL.64 [R1+0x1058], R28 ;  /* 0x0010581c01007387 */ /* 0x0003e80000100a00 */
[----:B-1----:R-:W3:Y:S04]  /*2c730*/  LDL.LU R28, [R1+0x11d0] ;  /* 0x0011d000011c7983 */ /* 0x002ee80000300800 */
[----:B------:R-:W3:Y:S04]  /*2c740*/  LDL.LU R29, [R1+0x11d8] ;  /* 0x0011d800011d7983 */ /* 0x000ee80000300800 */
[----:B------:R-:W3:Y:S04]  /*2c750*/  LDL.LU R241, [R1+0x10d0] ;  /* 0x0010d00001f17983 */ /* 0x000ee80000300800 */
[----:B------:R-:W3:Y:S01]  /*2c760*/  LDL.LU R242, [R1+0x10cc] ;  /* 0x0010cc0001f27983 */ /* 0x000ee20000300800 */
[----:B------:R-:W-:Y:S01]  /*2c770*/  IMAD.MOV.U32 R57, RZ, RZ, R51 ;  /* 0x000000ffff397224 */ /* 0x000fe200078e0033 */
[----:B------:R-:W-:-:S03]  /*2c780*/  LEA R56, P3, R3, R4, 0x2 ;  /* 0x0000000403387211 */ /* 0x000fc600078610ff */
[----:B------:R-:W-:Y:S01]  /*2c790*/  IMAD.MOV.U32 R51, RZ, RZ, R57 ;  /* 0x000000ffff337224 */ /* 0x000fe200078e0039 */
[----:B------:R-:W-:Y:S02]  /*2c7a0*/  LEA.HI.X.SX32 R57, R3, R244, 0x2, P3 ;  /* 0x000000f403397211 */ /* 0x000fe400018f16ff */
[-C--:B------:R-:W-:Y:S01]  /*2c7b0*/  LEA R50, P6, R26, R4.reuse, 0x2 ;  /* 0x000000041a327211 */ /* 0x080fe200078c10ff */
[----:B------:R-:W3:Y:S04]  /*2c7c0*/  LDL.LU R3, [R1+0x2f38] ;  /* 0x002f380001037983 */ /* 0x000ee80000300800 */
[----:B------:R1:W-:Y:S02]  /*2c7d0*/  STL.64 [R1+0x1060], R56 ;  /* 0x0010603801007387 */ /* 0x0003e40000100a00 */
[----:B-1----:R-:W-:-:S02]  /*2c7e0*/  LEA R56, P3, R51, R4, 0x2 ;  /* 0x0000000433387211 */ /* 0x002fc400078610ff */
[----:B------:R-:W-:Y:S02]  /*2c7f0*/  MOV R57, R51 ;  /* 0x0000003300397202 */ /* 0x000fe40000000f00 */
[-C--:B------:R-:W-:Y:S02]  /*2c800*/  LEA.HI.X.SX32 R51, R26, R244.reuse, 0x2, P6 ;  /* 0x000000f41a337211 */ /* 0x080fe400030f16ff */
[----:B------:R-:W-:Y:S01]  /*2c810*/  LEA.HI.X.SX32 R57, R57, R244, 0x2, P3 ;  /* 0x000000f439397211 */ /* 0x000fe200018f16ff */
[----:B------:R-:W3:Y:S04]  /*2c820*/  LDL.LU R26, [R1+0x11e0] ;  /* 0x0011e000011a7983 */ /* 0x000ee80000300800 */
[----:B------:R2:W-:Y:S04]  /*2c830*/  STL.64 [R1+0x1068], R50 ;  /* 0x0010683201007387 */ /* 0x0005e80000100a00 */
[----:B------:R4:W-:Y:S01]  /*2c840*/  STL.64 [R1+0x1070], R56 ;  /* 0x0010703801007387 */ /* 0x0009e20000100a00 */
[----:B--2---:R-:W-:-:S02]  /*2c850*/  LEA R50, P6, R0, R4, 0x2 ;  /* 0x0000000400327211 */ /* 0x004fc400078c10ff */
[C---:B----4-:R-:W-:Y:S02]  /*2c860*/  LEA R56, P3, R77.reuse, R4, 0x2 ;  /* 0x000000044d387211 */ /* 0x050fe400078610ff */
[-C--:B------:R-:W-:Y:S02]  /*2c870*/  LEA.HI.X.SX32 R51, R0, R244.reuse, 0x2, P6 ;  /* 0x000000f400337211 */ /* 0x080fe400030f16ff */
[----:B------:R-:W-:Y:S01]  /*2c880*/  LEA.HI.X.SX32 R57, R77, R244, 0x2, P3 ;  /* 0x000000f44d397211 */ /* 0x000fe200018f16ff */
[----:B------:R-:W2:Y:S04]  /*2c890*/  LDL.LU R0, [R1+0x2f34] ;  /* 0x002f340001007983 */ /* 0x000ea80000300800 */
[----:B------:R-:W-:Y:S04]  /*2c8a0*/  STL.64 [R1+0x1078], R50 ;  /* 0x0010783201007387 */ /* 0x000fe80000100a00 */
[----:B------:R-:W4:Y:S04]  /*2c8b0*/  LDL.LU R77, [R1+0x2f30] ;  /* 0x002f3000014d7983 */ /* 0x000f280000300800 */
[----:B------:R1:W-:Y:S02]  /*2c8c0*/  STL.64 [R1+0x1080], R56 ;  /* 0x0010803801007387 */ /* 0x0003e40000100a00 */
[----:B-1----:R-:W3:Y:S01]  /*2c8d0*/  LDC R57, c[0x0][0x240] ;  /* 0x00009000ff397b82 */ /* 0x002ee20000000800 */
[----:B------:R-:W-:-:S02]  /*2c8e0*/  LEA R50, P6, R14, R4, 0x2 ;  /* 0x000000040e327211 */ /* 0x000fc400078c10ff */
[----:B------:R-:W-:Y:S02]  /*2c8f0*/  LEA R56, P3, R12, R4, 0x2 ;  /* 0x000000040c387211 */ /* 0x000fe400078610ff */
        /* <DEDUP_REMOVED lines=8> */
[-C--:B------:R-:W-:Y:S02]  /*2c980*/  LEA R50, P6, R2, R4.reuse, 0x2 ;  /* 0x0000000402327211 */ /* 0x080fe400078c10ff */
[----:B------:R-:W-:Y:S02]  /*2c990*/  LEA R56, P3, R24, R4, 0x2 ;  /* 0x0000000418387211 */ /* 0x000fe400078610ff */
[----:B------:R-:W-:-:S02]  /*2c9a0*/  LEA.HI.X.SX32 R51, R2, R244, 0x2, P6 ;  /* 0x000000f402337211 */ /* 0x000fc400030f16ff */
[----:B------:R-:W4:Y:S04]  /*2c9b0*/  LDL.LU R2, [R1+0x2f24] ;  /* 0x002f240001027983 */ /* 0x000f280000300800 */
[----:B------:R-:W-:Y:S01]  /*2c9c0*/  STL.64 [R1+0x1098], R50 ;  /* 0x0010983201007387 */ /* 0x000fe20000100a00 */
[----:B-1----:R-:W-:Y:S01]  /*2c9d0*/  IMAD R31, R31, R57, RZ ;  /* 0x000000391f1f7224 */ /* 0x002fe200078e02ff */
[----:B------:R-:W-:Y:S02]  /*2c9e0*/  LEA.HI.X.SX32 R57, R24, R244, 0x2, P3 ;  /* 0x000000f418397211 */ /* 0x000fe400018f16ff */
[----:B------:R-:W3:Y:S04]  /*2c9f0*/  LDL.LU R24, [R1+0x2f20] ;  /* 0x002f200001187983 */ /* 0x000ee80000300800 */
[----:B------:R1:W-:Y:S02]  /*2ca00*/  STL.64 [R1+0x10a0], R56 ;  /* 0x0010a03801007387 */ /* 0x0003e40000100a00 */
[----:B-1----:R-:W1:Y:S01]  /*2ca10*/  LDC R57, c[0x0][0x240] ;  /* 0x00009000ff397b82 */ /* 0x002e620000000800 */
[----:B------:R-:W-:-:S02]  /*2ca20*/  LEA R50, P6, R243, R4, 0x2 ;  /* 0x00000004f3327211 */ /* 0x000fc400078c10ff */
[----:B------:R-:W-:Y:S02]  /*2ca30*/  LEA R56, P3, R240, R4, 0x2 ;  /* 0x00000004f0387211 */ /* 0x000fe400078610ff */
[-C--:B------:R-:W-:Y:S02]  /*2ca40*/  LEA.HI.X.SX32 R51, R243, R244.reuse, 0x2, P6 ;  /* 0x000000f4f3337211 */ /* 0x080fe400030f16ff */
[----:B------:R-:W4:Y:S04]  /*2ca50*/  LDL.LU R243, [R1+0x2f1c] ;  /* 0x002f1c0001f37983 */ /* 0x000f280000300800 */
[----:B------:R-:W-:Y:S01]  /*2ca60*/  STL.64 [R1+0x10a8], R50 ;  /* 0x0010a83201007387 */ /* 0x000fe20000100a00 */
[----:B-1----:R-:W-:Y:S01]  /*2ca70*/  IMAD R28, R28, R57, RZ ;  /* 0x000000391c1c7224 */ /* 0x002fe200078e02ff */
[----:B------:R-:W-:-:S02]  /*2ca80*/  LEA.HI.X.SX32 R57, R240, R244, 0x2, P3 ;  /* 0x000000f4f0397211 */ /* 0x000fc400018f16ff */
[----:B------:R-:W3:Y:S04]  /*2ca90*/  LDL.LU R240, [R1+0x2f18] ;  /* 0x002f180001f07983 */ /* 0x000ee80000300800 */
[----:B------:R1:W-:Y:S02]  /*2caa0*/  STL.64 [R1+0x10b0], R56 ;  /* 0x0010b03801007387 */ /* 0x0003e40000100a00 */
[----:B-1----:R-:W1:Y:S01]  /*2cab0*/  LDC R57, c[0x0][0x240] ;  /* 0x00009000ff397b82 */ /* 0x002e620000000800 */
[----:B------:R-:W-:-:S04]  /*2cac0*/  LEA R50, P6, R27, R4, 0x2 ;  /* 0x000000041b327211 */ /* 0x000fc800078c10ff */
[----:B------:R-:W-:Y:S02]  /*2cad0*/  LEA.HI.X.SX32 R51, R27, R244, 0x2, P6 ;  /* 0x000000f41b337211 */ /* 0x000fe400030f16ff */
[----:B------:R-:W4:Y:S01]  /*2cae0*/  LDL.LU R27, [R1+0x2f14] ;  /* 0x002f1400011b7983 */ /* 0x000f220000300800 */
[----:B------:R-:W-:-:S03]  /*2caf0*/  LEA R56, P3, R241, R4, 0x2 ;  /* 0x00000004f1387211 */ /* 0x000fc600078610ff */
[----:B------:R2:W-:Y:S01]  /*2cb00*/  STL.64 [R1+0x10b8], R50 ;  /* 0x0010b83201007387 */ /* 0x0005e20000100a00 */
[----:B-1----:R-:W-:Y:S01]  /*2cb10*/  IMAD R29, R29, R57, RZ ;  /* 0x000000391d1d7224 */ /* 0x002fe200078e02ff */
[----:B------:R-:W-:Y:S02]  /*2cb20*/  LEA.HI.X.SX32 R57, R241, R244, 0x2, P3 ;  /* 0x000000f4f1397211 */ /* 0x000fe400018f16ff */
[----:B------:R-:W4:Y:S01]  /*2cb30*/  LDL.LU R241, [R1+0x2f10] ;  /* 0x002f100001f17983 */ /* 0x000f220000300800 */
[----:B--2---:R-:W-:-:S03]  /*2cb40*/  LEA R50, P6, R242, R4, 0x2 ;  /* 0x00000004f2327211 */ /* 0x004fc600078c10ff */
[----:B------:R1:W-:Y:S01]  /*2cb50*/  STL.64 [R1+0x10c0], R56 ;  /* 0x0010c03801007387 */ /* 0x0003e20000100a00 */
[----:B------:R-:W-:-:S03]  /*2cb60*/  LEA.HI.X.SX32 R51, R242, R244, 0x2, P6 ;  /* 0x000000f4f2337211 */ /* 0x000fc600030f16ff */
[----:B------:R-:W2:Y:S01]  /*2cb70*/  LDL.LU R242, [R1+0x2f0c] ;  /* 0x002f0c0001f27983 */ /* 0x000ea20000300800 */
[----:B-1----:R-:W1:Y:S03]  /*2cb80*/  LDC R57, c[0x0][0x240] ;  /* 0x00009000ff397b82 */ /* 0x002e660000000800 */
[----:B------:R1:W-:Y:S02]  /*2cb90*/  STL.64 [R1+0x10c8], R50 ;  /* 0x0010c83201007387 */ /* 0x0003e40000100a00 */
[----:B-1----:R-:W-:Y:S02]  /*2cba0*/  IMAD.MOV.U32 R51, RZ, RZ, R0 ;  /* 0x000000ffff337224 */ /* 0x002fe400078e0000 */
[----:B------:R-:W2:Y:S01]  /*2cbb0*/  LDL.LU R0, [R1+0x2f08] ;  /* 0x002f080001007983 */ /* 0x000ea20000300800 */
[----:B------:R-:W-:Y:S01]  /*2cbc0*/  IMAD R26, R26, R57, RZ ;  /* 0x000000391a1a7224 */ /* 0x000fe200078e02ff */
[----:B---3--:R-:W-:-:S04]  /*2cbd0*/  LEA R56, P3, R240, R4, 0x2 ;  /* 0x00000004f0387211 */ /* 0x008fc800078610ff */
[----:B------:R-:W-:Y:S02]  /*2cbe0*/  LEA.HI.X.SX32 R57, R240, R244, 0x2, P3 ;  /* 0x000000f4f0397211 */ /* 0x000fe400018f16ff */
[----:B------:R-:W3:Y:S04]  /*2cbf0*/  LDL.LU R240, [R1+0x2f04] ;  /* 0x002f040001f07983 */ /* 0x000ee80000300800 */
[----:B------:R1:W-:Y:S01]  /*2cc00*/  STL.64 [R1+0x10d0], R56 ;  /* 0x0010d03801007387 */ /* 0x0003e20000100a00 */
[----:B----4-:R-:W-:Y:S01]  /*2cc10*/  LEA R50, P6, R27, R4, 0x2 ;  /* 0x000000041b327211 */ /* 0x010fe200078c10ff */
[----:B-1----:R-:W-:-:S03]  /*2cc20*/  IMAD.MOV.U32 R57, RZ, RZ, R51 ;  /* 0x000000ffff397224 */ /* 0x002fc600078e0033 */
[----:B------:R-:W-:Y:S02]  /*2cc30*/  LEA.HI.X.SX32 R51, R27, R244, 0x2, P6 ;  /* 0x000000f41b337211 */ /* 0x000fe400030f16ff */
[----:B------:R-:W4:Y:S04]  /*2cc40*/  LDL.LU R27, [R1+0x11f0] ;  /* 0x0011f000011b7983 */ /* 0x000f280000300800 */
[----:B------:R1:W-:Y:S01]  /*2cc50*/  STL.64 [R1+0x10d8], R50 ;  /* 0x0010d83201007387 */ /* 0x0003e20000100a00 */
[C---:B------:R-:W-:Y:S02]  /*2cc60*/  LEA R56, P3, R241.reuse, R4, 0x2 ;  /* 0x00000004f1387211 */ /* 0x040fe400078610ff */
[----:B-1----:R-:W-:Y:S02]  /*2cc70*/  MOV R51, R57 ;  /* 0x0000003900337202 */ /* 0x002fe40000000f00 */
[----:B------:R-:W-:-:S02]  /*2cc80*/  LEA.HI.X.SX32 R57, R241, R244, 0x2, P3 ;  /* 0x000000f4f1397211 */ /* 0x000fc400018f16ff */
[----:B------:R-:W3:Y:S01]  /*2cc90*/  LDL.LU R241, [R1+0x2f00] ;  /* 0x002f000001f17983 */ /* 0x000ee20000300800 */
[----:B--2---:R-:W-:-:S03]  /*2cca0*/  LEA R50, P6, R242, R4, 0x2 ;  /* 0x00000004f2327211 */ /* 0x004fc600078c10ff */
[----:B------:R1:W-:Y:S02]  /*2ccb0*/  STL.64 [R1+0x10e0], R56 ;  /* 0x0010e03801007387 */ /* 0x0003e40000100a00 */
[----:B-1----:R-:W-:Y:S01]  /*2ccc0*/  IMAD.MOV.U32 R57, RZ, RZ, R51 ;  /* 0x000000ffff397224 */ /* 0x002fe200078e0033 */
[----:B------:R-:W-:Y:S02]  /*2ccd0*/  LEA.HI.X.SX32 R51, R242, R244, 0x2, P6 ;  /* 0x000000f4f2337211 */ /* 0x000fe400030f16ff */
[C---:B------:R-:W-:Y:S01]  /*2cce0*/  LEA R56, P3, R243.reuse, R4, 0x2 ;  /* 0x00000004f3387211 */ /* 0x040fe200078610ff */
[----:B------:R-:W2:Y:S04]  /*2ccf0*/  LDL.LU R242, [R1+0x2efc] ;  /* 0x002efc0001f27983 */ /* 0x000ea80000300800 */
[----:B------:R1:W-:Y:S02]  /*2cd00*/  STL.64 [R1+0x10e8], R50 ;  /* 0x0010e83201007387 */ /* 0x0003e40000100a00 */
[----:B-1----:R-:W-:Y:S01]  /*2cd10*/  IMAD.MOV.U32 R51, RZ, RZ, R57 ;  /* 0x000000ffff337224 */ /* 0x002fe200078e0039 */
[----:B------:R-:W-:-:S02]  /*2cd20*/  LEA.HI.X.SX32 R57, R243, R244, 0x2, P3 ;  /* 0x000000f4f3397211 */ /* 0x000fc400018f16ff */
[C---:B------:R-:W-:Y:S01]  /*2cd30*/  LEA R50, P6, R24.reuse, R4, 0x2 ;  /* 0x0000000418327211 */ /* 0x040fe200078c10ff */
[----:B------:R-:W2:Y:S04]  /*2cd40*/  LDL.LU R243, [R1+0x2ef8] ;  /* 0x002ef80001f37983 */ /* 0x000ea80000300800 */
[----:B------:R1:W-:Y:S02]  /*2cd50*/  STL.64 [R1+0x10f0], R56 ;  /* 0x0010f03801007387 */ /* 0x0003e40000100a00 */
[----:B-1----:R-:W-:Y:S02]  /*2cd60*/  MOV R57, R51 ;  /* 0x0000003300397202 */ /* 0x002fe40000000f00 */
[----:B------:R-:W-:Y:S02]  /*2cd70*/  LEA.HI.X.SX32 R51, R24, R244, 0x2, P6 ;  /* 0x000000f418337211 */ /* 0x000fe400030f16ff */
[C---:B------:R-:W-:Y:S01]  /*2cd80*/  LEA R56, P3, R2.reuse, R4, 0x2 ;  /* 0x0000000402387211 */ /* 0x040fe200078610ff */
[----:B------:R-:W3:Y:S04]  /*2cd90*/  LDL.LU R24, [R1+0x1200] ;  /* 0x0012000001187983 */ /* 0x000ee80000300800 */
[----:B------:R1:W-:Y:S02]  /*2cda0*/  STL.64 [R1+0x10f8], R50 ;  /* 0x0010f83201007387 */ /* 0x0003e40000100a00 */
[----:B-1----:R-:W-:Y:S01]  /*2cdb0*/  IMAD.MOV.U32 R51, RZ, RZ, R57 ;  /* 0x000000ffff337224 */ /* 0x002fe200078e0039 */
[----:B------:R-:W-:-:S02]  /*2cdc0*/  LEA.HI.X.SX32 R57, R2, R244, 0x2, P3 ;  /* 0x000000f402397211 */ /* 0x000fc400018f16ff */
[C---:B------:R-:W-:Y:S01]  /*2cdd0*/  LEA R50, P6, R12.reuse, R4, 0x2 ;  /* 0x000000040c327211 */ /* 0x040fe200078c10ff */
[----:B------:R-:W2:Y:S04]  /*2cde0*/  LDL.LU R2, [R1+0x2ef4] ;  /* 0x002ef40001027983 */ /* 0x000ea80000300800 */
[----:B------:R1:W-:Y:S02]  /*2cdf0*/  STL.64 [R1+0x1100], R56 ;  /* 0x0011003801007387 */ /* 0x0003e40000100a00 */
[----:B-1----:R-:W-:Y:S01]  /*2ce00*/  IMAD.MOV.U32 R57, RZ, RZ, R51 ;  /* 0x000000ffff397224 */ /* 0x002fe200078e0033 */
[----:B------:R-:W-:Y:S02]  /*2ce10*/  LEA.HI.X.SX32 R51, R12, R244, 0x2, P6 ;  /* 0x000000f40c337211 */ /* 0x000fe400030f16ff */
[----:B------:R-:W-:Y:S01]  /*2ce20*/  LEA R56, P3, R14, R4, 0x2 ;  /* 0x000000040e387211 */ /* 0x000fe200078610ff */
[----:B------:R-:W2:Y:S04]  /*2ce30*/  LDL.LU R12, [R1+0x2ef0] ;  /* 0x002ef000010c7983 */ /* 0x000ea80000300800 */
[----:B------:R1:W-:Y:S02]  /*2ce40*/  STL.64 [R1+0x1108], R50 ;  /* 0x0011083201007387 */ /* 0x0003e40000100a00 */
[----:B-1----:R-:W-:-:S02]  /*2ce50*/  MOV R51, R57 ;  /* 0x0000003900337202 */ /* 0x002fc40000000f00 */
[----:B------:R-:W-:Y:S02]  /*2ce60*/  LEA.HI.X.SX32 R57, R14, R244, 0x2, P3 ;  /* 0x000000f40e397211 */ /* 0x000fe400018f16ff */
[----:B------:R-:W2:Y:S01]  /*2ce70*/  LDL.LU R14, [R1+0x2eec] ;  /* 0x002eec00010e7983 */ /* 0x000ea20000300800 */
[----:B------:R-:W-:-:S03]  /*2ce80*/  LEA R50, P6, R77, R4, 0x2 ;  /* 0x000000044d327211 */ /* 0x000fc600078c10ff */
[----:B------:R1:W-:Y:S02]  /*2ce90*/  STL.64 [R1+0x1110], R56 ;  /* 0x0011103801007387 */ /* 0x0003e40000100a00 */
[----:B-1----:R-:W-:Y:S01]  /*2cea0*/  IMAD.MOV.U32 R57, RZ, RZ, R51 ;  /* 0x000000ffff397224 */ /* 0x002fe200078e0033 */
[----:B------:R-:W-:Y:S02]  /*2ceb0*/  LEA R56, P3, R51, R4, 0x2 ;  /* 0x0000000433387211 */ /* 0x000fe400078610ff */
[-C--:B------:R-:W-:Y:S02]  /*2cec0*/  LEA.HI.X.SX32 R51, R77, R244.reuse, 0x2, P6 ;  /* 0x000000f44d337211 */ /* 0x080fe400030f16ff */
[----:B------:R-:W-:Y:S01]  /*2ced0*/  LEA.HI.X.SX32 R57, R57, R244, 0x2, P3 ;  /* 0x000000f439397211 */ /* 0x000fe200018f16ff */
[----:B------:R-:W1:Y:S02]  /*2cee0*/  LDC R77, c[0x0][0x240] ;  /* 0x00009000ff4d7b82 */ /* 0x000e640000000800 */
[----:B------:R-:W-:Y:S04]  /*2cef0*/  STL.64 [R1+0x1118], R50 ;  /* 0x0011183201007387 */ /* 0x000fe80000100a00 */
[----:B------:R1:W-:Y:S04]  /*2cf00*/  STL.64 [R1+0x1120], R56 ;  /* 0x0011203801007387 */ /* 0x0003e80000100a00 */
[----:B-1----:R-:W4:Y:S01]  /*2cf10*/  LDL.LU R57, [R1+0x11e8] ;  /* 0x0011e80001397983 */ /* 0x002f220000300800 */
[----:B------:R-:W-:-:S04]  /*2cf20*/  LEA R50, P6, R3, R4, 0x2 ;  /* 0x0000000403327211 */ /* 0x000fc800078c10ff */
[----:B------:R-:W-:Y:S02]  /*2cf30*/  LEA.HI.X.SX32 R51, R3, R244, 0x2, P6 ;  /* 0x000000f403337211 */ /* 0x000fe400030f16ff */
[----:B------:R-:W2:Y:S04]  /*2cf40*/  LDL.LU R3, [R1+0x2ee8] ;  /* 0x002ee80001037983 */ /* 0x000ea80000300800 */
[----:B------:R1:W-:Y:S02]  /*2cf50*/  STL.64 [R1+0x1128], R50 ;  /* 0x0011283201007387 */ /* 0x0003e40000100a00 */
[----:B-1----:R-:W4:Y:S01]  /*2cf60*/  LDC R51, c[0x0][0x240] ;  /* 0x00009000ff337b82 */ /* 0x002f220000000800 */
[-C--:B------:R-:W-:Y:S02]  /*2cf70*/  LEA R56, P3, R5, R4.reuse, 0x2 ;  /* 0x0000000405387211 */ /* 0x080fe400078610ff */
[----:B------:R-:W-:Y:S01]  /*2cf80*/  LEA R50, P6, R8, R4, 0x2 ;  /* 0x0000000408327211 */ /* 0x000fe200078c10ff */
[----:B----4-:R-:W-:Y:S01]  /*2cf90*/  IMAD R51, R57, R51, RZ ;  /* 0x0000003339337224 */ /* 0x010fe200078e02ff */
[----:B------:R-:W-:-:S02]  /*2cfa0*/  LEA.HI.X.SX32 R57, R5, R244, 0x2, P3 ;  /* 0x000000f405397211 */ /* 0x000fc400018f16ff */
[----:B------:R-:W4:Y:S04]  /*2cfb0*/  LDL.LU R5, [R1+0x2ee4] ;  /* 0x002ee40001057983 */ /* 0x000f280000300800 */
[----:B------:R-:W-:Y:S04]  /*2cfc0*/  STL [R1+0x13ac], R51 ;  /* 0x0013ac3301007387 */ /* 0x000fe80000100800 */
[----:B------:R1:W-:Y:S02]  /*2cfd0*/  STL.64 [R1+0x1130], R56 ;  /* 0x0011303801007387 */ /* 0x0003e40000100a00 */
[----:B-1----:R-:W1:Y:S01]  /*2cfe0*/  LDC R57, c[0x0][0x240] ;  /* 0x00009000ff397b82 */ /* 0x002e620000000800 */
[----:B------:R-:W-:-:S02]  /*2cff0*/  LEA R56, P3, R10, R4, 0x2 ;  /* 0x000000040a387211 */ /* 0x000fc400078610ff */
[-C--:B------:R-:W-:Y:S02]  /*2d000*/  LEA.HI.X.SX32 R51, R8, R244.reuse, 0x2, P6 ;  /* 0x000000f408337211 */ /* 0x080fe400030f16ff */
[----:B------:R-:W4:Y:S04]  /*2d010*/  LDL.LU R8, [R1+0x2ee0] ;  /* 0x002ee00001087983 */ /* 0x000f280000300800 */
[----:B------:R-:W-:Y:S01]  /*2d020*/  STL.64 [R1+0x1138], R50 ;  /* 0x0011383201007387 */ /* 0x000fe20000100a00 */
[----:B-1----:R-:W-:Y:S01]  /*2d030*/  IMAD R27, R27, R57, RZ ;  /* 0x000000391b1b7224 */ /* 0x002fe200078e02ff */
[----:B------:R-:W-:Y:S02]  /*2d040*/  LEA.HI.X.SX32 R57, R10, R244, 0x2, P3 ;  /* 0x000000f40a397211 */ /* 0x000fe400018f16ff */
[----:B------:R-:W4:Y:S04]  /*2d050*/  LDL.LU R10, [R1+0x2edc] ;  /* 0x002edc00010a7983 */ /* 0x000f280000300800 */
[----:B------:R1:W-:Y:S04]  /*2d060*/  STL.64 [R1+0x1140], R56 ;  /* 0x0011403801007387 */ /* 0x0003e80000100a00 */
[----:B-1----:R-:W3:Y:S01]  /*2d070*/  LDL.LU R57, [R1+0x11f8] ;  /* 0x0011f80001397983 */ /* 0x002ee20000300800 */
[----:B------:R-:W-:-:S04]  /*2d080*/  LEA R50, P6, R15, R4, 0x2 ;  /* 0x000000040f327211 */ /* 0x000fc800078c10ff */
[----:B------:R-:W-:Y:S02]  /*2d090*/  LEA.HI.X.SX32 R51, R15, R244, 0x2, P6 ;  /* 0x000000f40f337211 */ /* 0x000fe400030f16ff */
[----:B------:R-:W4:Y:S04]  /*2d0a0*/  LDL.LU R15, [R1+0x2ed8] ;  /* 0x002ed800010f7983 */ /* 0x000f280000300800 */
[----:B------:R1:W-:Y:S02]  /*2d0b0*/  STL.64 [R1+0x1148], R50 ;  /* 0x0011483201007387 */ /* 0x0003e40000100a00 */
[----:B-1----:R-:W3:Y:S01]  /*2d0c0*/  LDC R51, c[0x0][0x240] ;  /* 0x00009000ff337b82 */ /* 0x002ee20000000800 */
[CC--:B------:R-:W-:Y:S02]  /*2d0d0*/  LEA R56, P3, R80.reuse, R4.reuse, 0x2 ;  /* 0x0000000450387211 */ /* 0x0c0fe400078610ff */
[----:B------:R-:W-:Y:S01]  /*2d0e0*/  LEA R50, P6, R81, R4, 0x2 ;  /* 0x0000000451327211 */ /* 0x000fe200078c10ff */
[----:B---3--:R-:W-:Y:S01]  /*2d0f0*/  IMAD R51, R57, R51, RZ ;  /* 0x0000003339337224 */ /* 0x008fe200078e02ff */
[----:B------:R-:W-:-:S02]  /*2d100*/  LEA.HI.X.SX32 R57, R80, R244, 0x2, P3 ;  /* 0x000000f450397211 */ /* 0x000fc400018f16ff */
[----:B------:R-:W3:Y:S04]  /*2d110*/  LDL.LU R80, [R1+0x2ed4] ;  /* 0x002ed40001507983 */ /* 0x000ee80000300800 */
[----:B------:R-:W-:Y:S04]  /*2d120*/  STL [R1+0x13bc], R51 ;  /* 0x0013bc3301007387 */ /* 0x000fe80000100800 */
[----:B------:R1:W-:Y:S02]  /*2d130*/  STL.64 [R1+0x1150], R56 ;  /* 0x0011503801007387 */ /* 0x0003e40000100a00 */
[----:B-1----:R-:W1:Y:S01]  /*2d140*/  LDC R57, c[0x0][0x240] ;  /* 0x00009000ff397b82 */ /* 0x002e620000000800 */
[----:B------:R-:W-:-:S02]  /*2d150*/  LEA R56, P3, R78, R4, 0x2 ;  /* 0x000000044e387211 */ /* 0x000fc400078610ff */
[-C--:B------:R-:W-:Y:S02]  /*2d160*/  LEA.HI.X.SX32 R51, R81, R244.reuse, 0x2, P6 ;  /* 0x000000f451337211 */ /* 0x080fe400030f16ff */
[----:B------:R-:W3:Y:S04]  /*2d170*/  LDL.LU R81, [R1+0x2ed0] ;  /* 0x002ed00001517983 */ /* 0x000ee80000300800 */
[----:B------:R-:W-:Y:S01]  /*2d180*/  STL.64 [R1+0x1158], R50 ;  /* 0x0011583201007387 */ /* 0x000fe20000100a00 */
[----:B-1----:R-:W-:Y:S01]  /*2d190*/  IMAD R24, R24, R57, RZ ;  /* 0x0000003918187224 */ /* 0x002fe200078e02ff */
[----:B------:R-:W-:Y:S02]  /*2d1a0*/  LEA.HI.X.SX32 R57, R78, R244, 0x2, P3 ;  /* 0x000000f44e397211 */ /* 0x000fe400018f16ff */
[----:B------:R-:W3:Y:S04]  /*2d1b0*/  LDL.LU R78, [R1+0x2ecc] ;  /* 0x002ecc00014e7983 */ /* 0x000ee80000300800 */
[----:B------:R1:W-:Y:S04]  /*2d1c0*/  STL.64 [R1+0x1160], R56 ;  /* 0x0011603801007387 */ /* 0x0003e80000100a00 */
[----:B-1----:R-:W2:Y:S01]  /*2d1d0*/  LDL.LU R57, [R1+0x1208] ;  /* 0x0012080001397983 */ /* 0x002ea20000300800 */
[----:B------:R-:W-:-:S04]  /*2d1e0*/  LEA R50, P6, R79, R4, 0x2 ;  /* 0x000000044f327211 */ /* 0x000fc800078c10ff */
[----:B------:R-:W-:Y:S02]  /*2d1f0*/  LEA.HI.X.SX32 R51, R79, R244, 0x2, P6 ;  /* 0x000000f44f337211 */ /* 0x000fe400030f16ff */
[----:B------:R-:W3:Y:S01]  /*2d200*/  LDL.LU R79, [R1+0x2ec8] ;  /* 0x002ec800014f7983 */ /* 0x000ee20000300800 */
[----:B------:R-:W-:-:S03]  /*2d210*/  LEA R56, P3, R25, R4, 0x2 ;  /* 0x0000000419387211 */ /* 0x000fc600078610ff */
[----:B------:R1:W-:Y:S02]  /*2d220*/  STL.64 [R1+0x1168], R50 ;  /* 0x0011683201007387 */ /* 0x0003e40000100a00 */
[----:B-1----:R-:W-:Y:S02]  /*2d230*/  IMAD.MOV.U32 R51, RZ, RZ, R76 ;  /* 0x000000ffff337224 */ /* 0x002fe400078e004c */
[----:B------:R-:W3:Y:S01]  /*2d240*/  LDL.LU R76, [R1+0x2ec4] ;  /* 0x002ec400014c7983 */ /* 0x000ee20000300800 */
[----:B------:R-:W-:Y:S01]  /*2d250*/  LEA R50, P6, R74, R4, 0x2 ;  /* 0x000000044a327211 */ /* 0x000fe200078c10ff */
[----:B--2---:R-:W-:Y:S02]  /*2d260*/  IMAD R57, R57, R77, RZ ;  /* 0x0000004d39397224 */ /* 0x004fe400078e02ff */
[----:B------:R-:W2:Y:S04]  /*2d270*/  LDL.LU R77, [R1+0x2ec0] ;  /* 0x002ec000014d7983 */ /* 0x000ea80000300800 */
[----:B------:R1:W-:Y:S02]  /*2d280*/  STL [R1+0x13cc], R57 ;  /* 0x0013cc3901007387 */ /* 0x0003e40000100800 */
[----:B-1----:R-:W-:-:S02]  /*2d290*/  LEA.HI.X.SX32 R57, R25, R244, 0x2, P3 ;  /* 0x000000f419397211 */ /* 0x002fc400018f16ff */
[----:B------:R-:W4:Y:S04]  /*2d2a0*/  LDL.LU R25, [R1+0x1210] ;  /* 0x0012100001197983 */ /* 0x000f280000300800 */
[----:B------:R1:W-:Y:S02]  /*2d2b0*/  STL.64 [R1+0x1170], R56 ;  /* 0x0011703801007387 */ /* 0x0003e40000100a00 */
[----:B-1----:R-:W-:Y:S02]  /*2d2c0*/  MOV R57, R51 ;  /* 0x0000003300397202 */ /* 0x002fe40000000f00 */
        /* <DEDUP_REMOVED lines=12> */
[----:B------:R-:W3:Y:S04]  /*2d390*/  LDL.LU R22, [R1+0x1220] ;  /* 0x0012200001167983 */ /* 0x000ee80000300800 */
[----:B------:R1:W-:Y:S02]  /*2d3a0*/  STL.64 [R1+0x1188], R50 ;  /* 0x0011883201007387 */ /* 0x0003e40000100a00 */
[----:B-1----:R-:W-:-:S02]  /*2d3b0*/  MOV R51, R57 ;  /* 0x0000003900337202 */ /* 0x002fc40000000f00 */
        /* <DEDUP_REMOVED lines=11> */
[-C--:B------:R-:W-:Y:S01]  /*2d470*/  LEA R50, P6, R20, R4.reuse, 0x2 ;  /* 0x0000000414327211 */ /* 0x080fe200078c10ff */
[----:B------:R-:W2:Y:S04]  /*2d480*/  LDL.LU R70, [R1+0x2eac] ;  /* 0x002eac0001467983 */ /* 0x000ea80000300800 */
[----:B------:R1:W-:Y:S02]  /*2d490*/  STL.64 [R1+0x11a0], R56 ;  /* 0x0011a03801007387 */ /* 0x0003e40000100a00 */
[----:B-1----:R-:W-:-:S02]  /*2d4a0*/  LEA R56, P3, R51, R4, 0x2 ;  /* 0x0000000433387211 */ /* 0x002fc400078610ff */
[----:B------:R-:W-:Y:S02]  /*2d4b0*/  MOV R57, R51 ;  /* 0x0000003300397202 */ /* 0x000fe40000000f00 */
[-C--:B------:R-:W-:Y:S02]  /*2d4c0*/  LEA.HI.X.SX32 R51, R20, R244.reuse, 0x2, P6 ;  /* 0x000000f414337211 */ /* 0x080fe400030f16ff */
[----:B------:R-:W-:Y:S01]  /*2d4d0*/  LEA.HI.X.SX32 R57, R57, R244, 0x2, P3 ;  /* 0x000000f439397211 */ /* 0x000fe200018f16ff */
[----:B------:R-:W2:Y:S04]  /*2d4e0*/  LDL.LU R20, [R1+0x1230] ;  /* 0x0012300001147983 */ /* 0x000ea80000300800 */
[----:B------:R1:W-:Y:S04]  /*2d4f0*/  STL.64 [R1+0x11a8], R50 ;  /* 0x0011a83201007387 */ /* 0x0003e80000100a00 */
[----:B------:R1:W-:Y:S02]  /*2d500*/  STL.64 [R1+0x11b0], R56 ;  /* 0x0011b03801007387 */ /* 0x0003e40000100a00 */
[----:B-1----:R-:W-:-:S02]  /*2d510*/  LEA R50, P6, R71, R4, 0x2 ;  /* 0x0000000447327211 */ /* 0x002fc400078c10ff */
[C---:B------:R-:W-:Y:S02]  /*2d520*/  LEA R56, P3, R68.reuse, R4, 0x2 ;  /* 0x0000000444387211 */ /* 0x040fe400078610ff */
[-C--:B------:R-:W-:Y:S02]  /*2d530*/  LEA.HI.X.SX32 R51, R71, R244.reuse, 0x2, P6 ;  /* 0x000000f447337211 */ /* 0x080fe400030f16ff */
[----:B------:R-:W-:Y:S01]  /*2d540*/  LEA.HI.X.SX32 R57, R68, R244, 0x2, P3 ;  /* 0x000000f444397211 */ /* 0x000fe200018f16ff */
[----:B------:R-:W2:Y:S04]  /*2d550*/  LDL.LU R71, [R1+0x2ea8] ;  /* 0x002ea80001477983 */ /* 0x000ea80000300800 */
[----:B------:R-:W-:Y:S04]  /*2d560*/  STL.64 [R1+0x11b8], R50 ;  /* 0x0011b83201007387 */ /* 0x000fe80000100a00 */
[----:B------:R-:W2:Y:S04]  /*2d570*/  LDL.LU R68, [R1+0x2ea4] ;  /* 0x002ea40001447983 */ /* 0x000ea80000300800 */
[----:B------:R1:W-:Y:S02]  /*2d580*/  STL.64 [R1+0x11c0], R56 ;  /* 0x0011c03801007387 */ /* 0x0003e40000100a00 */
[----:B-1----:R-:W4:Y:S01]  /*2d590*/  LDC R57, c[0x0][0x240] ;  /* 0x00009000ff397b82 */ /* 0x002f220000000800 */
[----:B------:R-:W-:-:S02]  /*2d5a0*/  LEA R50, P6, R69, R4, 0x2 ;  /* 0x0000000445327211 */ /* 0x000fc400078c10ff */
[C---:B------:R-:W-:Y:S02]  /*2d5b0*/  LEA R56, P3, R66.reuse, R4, 0x2 ;  /* 0x0000000442387211 */ /* 0x040fe400078610ff */
[-C--:B------:R-:W-:Y:S02]  /*2d5c0*/  LEA.HI.X.SX32 R51, R69, R244.reuse, 0x2, P6 ;  /* 0x000000f445337211 */ /* 0x080fe400030f16ff */
[----:B------:R-:W2:Y:S04]  /*2d5d0*/  LDL.LU R69, [R1+0x2ea0] ;  /* 0x002ea00001457983 */ /* 0x000ea80000300800 */
[----:B------:R-:W-:Y:S01]  /*2d5e0*/  STL.64 [R1+0x11c8], R50 ;  /* 0x0011c83201007387 */ /* 0x000fe20000100a00 */
[----:B----4-:R-:W-:Y:S01]  /*2d5f0*/  IMAD R25, R25, R57, RZ ;  /* 0x0000003919197224 */ /* 0x010fe200078e02ff */
[----:B------:R-:W-:-:S02]  /*2d600*/  LEA.HI.X.SX32 R57, R66, R244, 0x2, P3 ;  /* 0x000000f442397211 */ /* 0x000fc400018f16ff */
        /* <DEDUP_REMOVED lines=27> */
[----:B------:R-:W3:Y:S04]  /*2d7c0*/  LDL.LU R63, [R1+0x2e88] ;  /* 0x002e8800013f7983 */ /* 0x000ee80000300800 */
[----:B------:R1:W-:Y:S02]  /*2d7d0*/  STL.64 [R1+0x11f8], R50 ;  /* 0x0011f83201007387 */ /* 0x0003e40000100a00 */
[----:B-1----:R-:W2:Y:S01]  /*2d7e0*/  LDC R51, c[0x0][0x240] ;  /* 0x00009000ff337b82 */ /* 0x002ea20000000800 */
[CC--:B------:R-:W-:Y:S02]  /*2d7f0*/  LEA R56, P3, R60.reuse, R4.reuse, 0x2 ;  /* 0x000000043c387211 */ /* 0x0c0fe400078610ff */
[----:B------:R-:W-:Y:S01]  /*2d800*/  LEA R50, P6, R61, R4, 0x2 ;  /* 0x000000043d327211 */ /* 0x000fe200078c10ff */
[----:B--2---:R-:W-:Y:S01]  /*2d810*/  IMAD R51, R57, R51, RZ ;  /* 0x0000003339337224 */ /* 0x004fe200078e02ff */
[----:B------:R-:W-:-:S02]  /*2d820*/  LEA.HI.X.SX32 R57, R60, R244, 0x2, P3 ;  /* 0x000000f43c397211 */ /* 0x000fc400018f16ff */
[----:B------:R-:W2:Y:S04]  /*2d830*/  LDL.LU R60, [R1+0x2e84] ;  /* 0x002e8400013c7983 */ /* 0x000ea80000300800 */
[----:B------:R-:W-:Y:S04]  /*2d840*/  STL [R1+0x13ec], R51 ;  /* 0x0013ec3301007387 */ /* 0x000fe80000100800 */
[----:B------:R1:W-:Y:S02]  /*2d850*/  STL.64 [R1+0x1200], R56 ;  /* 0x0012003801007387 */ /* 0x0003e40000100a00 */
[----:B-1----:R-:W1:Y:S01]  /*2d860*/  LDC R57, c[0x0][0x240] ;  /* 0x00009000ff397b82 */ /* 0x002e620000000800 */
[----:B------:R-:W-:-:S02]  /*2d870*/  LEA.HI.X.SX32 R51, R61, R244, 0x2, P6 ;  /* 0x000000f43d337211 */ /* 0x000fc400030f16ff */
[CC--:B------:R-:W-:Y:S01]  /*2d880*/  LEA R56, P3, R21.reuse, R4.reuse, 0x2 ;  /* 0x0000000415387211 */ /* 0x0c0fe200078610ff */
[----:B------:R-:W2:Y:S04]  /*2d890*/  LDL.LU R61, [R1+0x2e80] ;  /* 0x002e8000013d7983 */ /* 0x000ea80000300800 */
[----:B------:R4:W-:Y:S02]  /*2d8a0*/  STL.64 [R1+0x1208], R50 ;  /* 0x0012083201007387 */ /* 0x0009e40000100a00 */
[----:B----4-:R-:W-:Y:S01]  /*2d8b0*/  LEA R50, P6, R58, R4, 0x2 ;  /* 0x000000043a327211 */ /* 0x010fe200078c10ff */
[----:B-1----:R-:W-:Y:S01]  /*2d8c0*/  IMAD R20, R20, R57, RZ ;  /* 0x0000003914147224 */ /* 0x002fe200078e02ff */
[-C--:B------:R-:W-:Y:S02]  /*2d8d0*/  LEA.HI.X.SX32 R57, R21, R244.reuse, 0x2, P3 ;  /* 0x000000f415397211 */ /* 0x080fe400018f16ff */
[----:B------:R-:W-:Y:S01]  /*2d8e0*/  LEA.HI.X.SX32 R51, R58, R244, 0x2, P6 ;  /* 0x000000f43a337211 */ /* 0x000fe200030f16ff */
[----:B------:R-:W4:Y:S04]  /*2d8f0*/  LDL.LU R21, [R1+0x1274] ;  /* 0x0012740001157983 */ /* 0x000f280000300800 */
[----:B------:R1:W-:Y:S04]  /*2d900*/  STL.64 [R1+0x1210], R56 ;  /* 0x0012103801007387 */ /* 0x0003e80000100a00 */
[----:B------:R-:W2:Y:S04]  /*2d910*/  LDL.LU R58, [R1+0x2e7c] ;  /* 0x002e7c00013a7983 */ /* 0x000ea80000300800 */
[----:B------:R3:W-:Y:S01]  /*2d920*/  STL.64 [R1+0x1218], R50 ;  /* 0x0012183201007387 */ /* 0x0007e20000100a00 */
[----:B-1----:R-:W-:-:S04]  /*2d930*/  LEA R56, P3, R59, R4, 0x2 ;  /* 0x000000043b387211 */ /* 0x002fc800078610ff */
[----:B------:R-:W-:Y:S02]  /*2d940*/  LEA.HI.X.SX32 R57, R59, R244, 0x2, P3 ;  /* 0x000000f43b397211 */ /* 0x000fe400018f16ff */
[----:B------:R-:W2:Y:S01]  /*2d950*/  LDL.LU R59, [R1+0x2e78] ;  /* 0x002e7800013b7983 */ /* 0x000ea20000300800 */
[----:B---3--:R-:W-:-:S04]  /*2d960*/  LEA R50, P6, R11, R4, 0x2 ;  /* 0x000000040b327211 */ /* 0x008fc800078c10ff */
[----:B------:R-:W-:Y:S01]  /*2d970*/  LEA.HI.X.SX32 R51, R11, R244, 0x2, P6 ;  /* 0x000000f40b337211 */ /* 0x000fe200030f16ff */
[----:B------:R1:W-:Y:S04]  /*2d980*/  STL.64 [R1+0x1220], R56 ;  /* 0x0012203801007387 */ /* 0x0003e80000100a00 */
[----:B------:R-:W3:Y:S04]  /*2d990*/  LDL.LU R11, [R1+0x2e74] ;  /* 0x002e7400010b7983 */ /* 0x000ee80000300800 */
[----:B------:R1:W-:Y:S02]  /*2d9a0*/  STL.64 [R1+0x1228], R50 ;  /* 0x0012283201007387 */ /* 0x0003e40000100a00 */
[----:B-1----:R-:W-:-:S04]  /*2d9b0*/  LEA R56, P3, R7, R4, 0x2 ;  /* 0x0000000407387211 */ /* 0x002fc800078610ff */
[----:B------:R-:W-:Y:S02]  /*2d9c0*/  LEA.HI.X.SX32 R57, R7, R244, 0x2, P3 ;  /* 0x000000f407397211 */ /* 0x000fe400018f16ff */
[----:B------:R-:W2:Y:S01]  /*2d9d0*/  LDL.LU R7, [R1+0x2e70] ;  /* 0x002e700001077983 */ /* 0x000ea20000300800 */
[----:B------:R-:W-:-:S04]  /*2d9e0*/  LEA R50, P6, R55, R4, 0x2 ;  /* 0x0000000437327211 */ /* 0x000fc800078c10ff */
[----:B------:R-:W-:Y:S01]  /*2d9f0*/  LEA.HI.X.SX32 R51, R55, R244, 0x2, P6 ;  /* 0x000000f437337211 */ /* 0x000fe200030f16ff */
[----:B------:R1:W-:Y:S04]  /*2da00*/  STL.64 [R1+0x1230], R56 ;  /* 0x0012303801007387 */ /* 0x0003e80000100a00 */
[----:B------:R1:W-:Y:S02]  /*2da10*/  STL.64 [R1+0x1238], R50 ;  /* 0x0012383201007387 */ /* 0x0003e40000100a00 */
[CC--:B-1----:R-:W-:Y:S02]  /*2da20*/  LEA R56, P3, R249.reuse, R4.reuse, 0x2 ;  /* 0x00000004f9387211 */ /* 0x0c2fe400078610ff */
[----:B------:R-:W-:Y:S02]  /*2da30*/  LEA R50, P6, R248, R4, 0x2 ;  /* 0x00000004f8327211 */ /* 0x000fe400078c10ff */
[----:B------:R-:W-:-:S02]  /*2da40*/  LEA.HI.X.SX32 R57, R249, R244, 0x2, P3 ;  /* 0x000000f4f9397211 */ /* 0x000fc400018f16ff */
[----:B------:R-:W-:Y:S01]  /*2da50*/  LEA.HI.X.SX32 R51, R248, R244, 0x2, P6 ;  /* 0x000000f4f8337211 */ /* 0x000fe200030f16ff */
[----:B------:R-:W4:Y:S02]  /*2da60*/  LDC R249, c[0x0][0x240] ;  /* 0x00009000fff97b82 */ /* 0x000f240000000800 */
[----:B------:R1:W-:Y:S04]  /*2da70*/  STL.64 [R1+0x1240], R56 ;  /* 0x0012403801007387 */ /* 0x0003e80000100a00 */
[----:B------:R1:W-:Y:S02]  /*2da80*/  STL.64 [R1+0x1248], R50 ;  /* 0x0012483201007387 */ /* 0x0003e40000100a00 */
[----:B------:R-:W3:Y:S01]  /*2da90*/  LDC R248, c[0x0][0x240] ;  /* 0x00009000fff87b82 */ /* 0x000ee20000000800 */
[----:B-1----:R-:W-:-:S02]  /*2daa0*/  LEA R56, P3, R247, R4, 0x2 ;  /* 0x00000004f7387211 */ /* 0x002fc400078610ff */
[C---:B------:R-:W-:Y:S02]  /*2dab0*/  LEA R50, P6, R246.reuse, R4, 0x2 ;  /* 0x00000004f6327211 */ /* 0x040fe400078c10ff */
[-C--:B------:R-:W-:Y:S02]  /*2dac0*/  LEA.HI.X.SX32 R57, R247, R244.reuse, 0x2, P3 ;  /* 0x000000f4f7397211 */ /* 0x080fe400018f16ff */
[----:B------:R-:W-:Y:S01]  /*2dad0*/  LEA.HI.X.SX32 R51, R246, R244, 0x2, P6 ;  /* 0x000000f4f6337211 */ /* 0x000fe200030f16ff */
[----:B------:R-:W-:Y:S02]  /*2dae0*/  IMAD.MOV.U32 R247, RZ, RZ, R54 ;  /* 0x000000fffff77224 */ /* 0x000fe400078e0036 */
[----:B------:R1:W-:Y:S01]  /*2daf0*/  STL.64 [R1+0x1250], R56 ;  /* 0x0012503801007387 */ /* 0x0003e20000100a00 */
[C---:B------:R-:W-:Y:S01]  /*2db00*/  LEA R54, P3, R245.reuse, R4, 0x2 ;  /* 0x00000004f5367211 */ /* 0x040fe200078610ff */
[----:B------:R-:W3:Y:S03]  /*2db10*/  LDC R246, c[0x0][0x240] ;  /* 0x00009000fff67b82 */ /* 0x000ee60000000800 */
[----:B------:R-:W-:Y:S01]  /*2db20*/  LEA.HI.X.SX32 R55, R245, R244, 0x2, P3 ;  /* 0x000000f4f5377211 */ /* 0x000fe200018f16ff */
[----:B-1----:R-:W3:Y:S04]  /*2db30*/  LDL.LU.64 R56, [R1+0x2e68] ;  /* 0x002e680001387983 */ /* 0x002ee80000300a00 */
[----:B------:R1:W-:Y:S04]  /*2db40*/  STL.64 [R1+0x1258], R50 ;  /* 0x0012583201007387 */ /* 0x0003e80000100a00 */
[----:B------:R-:W-:Y:S01]  /*2db50*/  STL.64 [R1+0x1260], R54 ;  /* 0x0012603601007387 */ /* 0x000fe20000100a00 */
[----:B-1----:R-:W-:-:S04]  /*2db60*/  LEA R50, P6, R250, R4, 0x2 ;  /* 0x00000004fa327211 */ /* 0x002fc800078c10ff */
[----:B------:R-:W-:-:S05]  /*2db70*/  LEA.HI.X.SX32 R51, R250, R244, 0x2, P6 ;  /* 0x000000f4fa337211 */ /* 0x000fca00030f16ff */
[----:B------:R1:W-:Y:S04]  /*2db80*/  STL.64 [R1+0x1268], R50 ;  /* 0x0012683201007387 */ /* 0x0003e80000100a00 */
[----:B-1----:R-:W4:Y:S01]  /*2db90*/  LDL.LU R51, [R1+0x2e60] ;  /* 0x002e600001337983 */ /* 0x002f220000300800 */
[-C--:B------:R-:W-:Y:S02]  /*2dba0*/  LEA R50, P6, R247, R4.reuse, 0x2 ;  /* 0x00000004f7327211 */ /* 0x080fe400078c10ff */
[----:B------:R-:W-:-:S03]  /*2dbb0*/  LEA R54, P3, R251, R4, 0x2 ;  /* 0x00000004fb367211 */ /* 0x000fc600078610ff */
[----:B------:R1:W-:Y:S01]  /*2dbc0*/  STL [R1+0x1278], R50 ;  /* 0x0012783201007387 */ /* 0x0003e20000100800 */
[----:B------:R-:W-:Y:S01]  /*2dbd0*/  LEA.HI.X.SX32 R55, R251, R244, 0x2, P3 ;  /* 0x000000f4fb377211 */ /* 0x000fe200018f16ff */
[----:B------:R-:W-:Y:S01]  /*2dbe0*/  IMAD.MOV.U32 R250, RZ, RZ, R50 ;  /* 0x000000fffffa7224 */ /* 0x000fe200078e0032 */
[----:B-1----:R-:W-:-:S03]  /*2dbf0*/  LEA R50, P3, R6, R4, 0x2 ;  /* 0x0000000406327211 */ /* 0x002fc600078610ff */
[----:B------:R1:W-:Y:S04]  /*2dc00*/  STL.64 [R1+0x1270], R54 ;  /* 0x0012703601007387 */ /* 0x0003e80000100a00 */
[----:B-1----:R-:W3:Y:S01]  /*2dc10*/  LDL.LU.64 R54, [R1+0x2e58] ;  /* 0x002e580001367983 */ /* 0x002ee20000300a00 */
[----:B----4-:R-:W-:Y:S02]  /*2dc20*/  MOV R251, R51 ;  /* 0x0000003300fb7202 */ /* 0x010fe40000000f00 */
[----:B------:R-:W-:Y:S02]  /*2dc30*/  LEA.HI.X.SX32 R251, R247, R244, 0x2, P6 ;  /* 0x000000f4f7fb7211 */ /* 0x000fe400030f16ff */
[----:B------:R-:W-:Y:S01]  /*2dc40*/  LEA R250, P6, R19, R4, 0x2 ;  /* 0x0000000413fa7211 */ /* 0x000fe200078c10ff */
[----:B------:R-:W-:Y:S01]  /*2dc50*/  IMAD R21, R21, R249, RZ ;  /* 0x000000f915157224 */ /* 0x000fe200078e02ff */
[-C--:B------:R-:W-:Y:S01]  /*2dc60*/  LEA.HI.X.SX32 R51, R6, R244.reuse, 0x2, P3 ;  /* 0x000000f406337211 */ /* 0x080fe200018f16ff */
[----:B------:R1:W-:Y:S01]  /*2dc70*/  STL [R1+0x127c], R251 ;  /* 0x00127cfb01007387 */ /* 0x0003e20000100800 */
[----:B------:R-:W2:Y:S03]  /*2dc80*/  LDC R249, c[0x0][0x240] ;  /* 0x00009000fff97b82 */ /* 0x000ea60000000800 */
[----:B------:R-:W4:Y:S04]  /*2dc90*/  LDL.LU R6, [R1+0x2e54] ;  /* 0x002e540001067983 */ /* 0x000f280000300800 */
[----:B------:R3:W-:Y:S01]  /*2dca0*/  STL.64 [R1+0x1280], R50 ;  /* 0x0012803201007387 */ /* 0x0007e20000100a00 */
[----:B------:R-:W4:Y:S01]  /*2dcb0*/  LDC R247, c[0x0][0x240] ;  /* 0x00009000fff77b82 */ /* 0x000f220000000800 */
[----:B-1----:R-:W-:-:S05]  /*2dcc0*/  LEA.HI.X.SX32 R251, R19, R244, 0x2, P6 ;  /* 0x000000f413fb7211 */ /* 0x002fca00030f16ff */
[----:B------:R1:W-:Y:S04]  /*2dcd0*/  STL.64 [R1+0x1288], R250 ;  /* 0x001288fa01007387 */ /* 0x0003e80000100a00 */
[----:B------:R-:W4:Y:S01]  /*2dce0*/  LDL.LU R245, [R1+0x12fc] ;  /* 0x0012fc0001f57983 */ /* 0x000f220000300800 */
[----:B---3--:R-:W-:-:S04]  /*2dcf0*/  LEA R50, P3, R52, R4, 0x2 ;  /* 0x0000000434327211 */ /* 0x008fc800078610ff */
[----:B------:R-:W-:Y:S02]  /*2dd00*/  LEA.HI.X.SX32 R51, R52, R244, 0x2, P3 ;  /* 0x000000f434337211 */ /* 0x000fe400018f16ff */
[----:B------:R-:W3:Y:S01]  /*2dd10*/  LDL.LU R52, [R1+0x2e50] ;  /* 0x002e500001347983 */ /* 0x000ee20000300800 */
[----:B-1----:R-:W-:Y:S01]  /*2dd20*/  IMAD.MOV.U32 R251, RZ, RZ, R18 ;  /* 0x000000fffffb7224 */ /* 0x002fe200078e0012 */
[C---:B------:R-:W-:Y:S02]  /*2dd30*/  LEA R18, P6, R9.reuse, R4, 0x2 ;  /* 0x0000000409127211 */ /* 0x040fe400078c10ff */
[----:B------:R1:W-:Y:S02]  /*2dd40*/  STL.64 [R1+0x1290], R50 ;  /* 0x0012903201007387 */ /* 0x0003e40000100a00 */
[----:B------:R-:W-:Y:S02]  /*2dd50*/  LEA.HI.X.SX32 R19, R9, R244, 0x2, P6 ;  /* 0x000000f409137211 */ /* 0x000fe400030f16ff */
[----:B------:R-:W3:Y:S01]  /*2dd60*/  LDL.LU R9, [R1+0x2e4c] ;  /* 0x002e4c0001097983 */ /* 0x000ee20000300800 */
[----:B--2---:R-:W-:-:S02]  /*2dd70*/  IMAD R7, R7, R249, RZ ;  /* 0x000000f907077224 */ /* 0x004fc400078e02ff */
[----:B------:R-:W2:Y:S01]  /*2dd80*/  LDC R249, c[0x0][0x240] ;  /* 0x00009000fff97b82 */ /* 0x000ea20000000800 */
[----:B------:R1:W-:Y:S02]  /*2dd90*/  STL.64 [R1+0x1298], R18 ;  /* 0x0012981201007387 */ /* 0x0003e40000100a00 */
[----:B-1----:R-:W-:-:S04]  /*2dda0*/  LEA R50, P3, R53, R4, 0x2 ;  /* 0x0000000435327211 */ /* 0x002fc800078610ff */
[----:B------:R-:W-:Y:S02]  /*2ddb0*/  LEA.HI.X.SX32 R51, R53, R244, 0x2, P3 ;  /* 0x000000f435337211 */ /* 0x000fe400018f16ff */
[----:B------:R-:W3:Y:S01]  /*2ddc0*/  LDL.LU R53, [R1+0x2e48] ;  /* 0x002e480001357983 */ /* 0x000ee20000300800 */
[----:B------:R-:W-:-:S03]  /*2ddd0*/  LEA R18, P6, R48, R4, 0x2 ;  /* 0x0000000430127211 */ /* 0x000fc600078c10ff */
[----:B------:R1:W-:Y:S01]  /*2dde0*/  STL.64 [R1+0x12a0], R50 ;  /* 0x0012a03201007387 */ /* 0x0003e20000100a00 */
[----:B------:R-:W-:-:S03]  /*2ddf0*/  LEA.HI.X.SX32 R19, R48, R244, 0x2, P6 ;  /* 0x000000f430137211 */ /* 0x000fc600030f16ff */
[----:B-1----:R-:W3:Y:S04]  /*2de00*/  LDL.LU.64 R50, [R1+0x2e40] ;  /* 0x002e400001327983 */ /* 0x002ee80000300a00 */
[----:B------:R-:W3:Y:S04]  /*2de10*/  LDL.LU R48, [R1+0x2e3c] ;  /* 0x002e3c0001307983 */ /* 0x000ee80000300800 */
[----:B------:R1:W-:Y:S01]  /*2de20*/  STL.64 [R1+0x12a8], R18 ;  /* 0x0012a81201007387 */ /* 0x0003e20000100a00 */
[----:B--2---:R-:W-:Y:S01]  /*2de30*/  IMAD R11, R11, R249, RZ ;  /* 0x000000f90b0b7224 */ /* 0x004fe200078e02ff */
[----:B-1----:R-:W-:-:S04]  /*2de40*/  LEA R18, P6, R46, R4, 0x2 ;  /* 0x000000042e127211 */ /* 0x002fc800078c10ff */
[----:B------:R-:W-:Y:S01]  /*2de50*/  LEA.HI.X.SX32 R19, R46, R244, 0x2, P6 ;  /* 0x000000f42e137211 */ /* 0x000fe200030f16ff */
[----:B----4-:R-:W-:Y:S01]  /*2de60*/  IMAD R6, R6, R248, RZ ;  /* 0x000000f806067224 */ /* 0x010fe200078e02ff */
[----:B------:R-:W-:-:S04]  /*2de70*/  LEA R248, P3, R49, R4, 0x2 ;  /* 0x0000000431f87211 */ /* 0x000fc800078610ff */
[----:B------:R-:W-:Y:S01]  /*2de80*/  LEA.HI.X.SX32 R249, R49, R244, 0x2, P3 ;  /* 0x000000f431f97211 */ /* 0x000fe200018f16ff */
[----:B---3--:R-:W-:Y:S02]  /*2de90*/  IMAD R9, R9, R246, RZ ;  /* 0x000000f609097224 */ /* 0x008fe400078e02ff */
[----:B------:R-:W2:Y:S04]  /*2dea0*/  LDL.LU R246, [R1+0x131c] ;  /* 0x00131c0001f67983 */ /* 0x000ea80000300800 */
[----:B------:R-:W3:Y:S04]  /*2deb0*/  LDL.LU R49, [R1+0x2e38] ;  /* 0x002e380001317983 */ /* 0x000ee80000300800 */
[----:B------:R1:W-:Y:S04]  /*2dec0*/  STL.64 [R1+0x12b0], R248 ;  /* 0x0012b0f801007387 */ /* 0x0003e80000100a00 */
[----:B------:R-:W4:Y:S04]  /*2ded0*/  LDL.LU R46, [R1+0x2e34] ;  /* 0x002e3400012e7983 */ /* 0x000f280000300800 */
[----:B------:R1:W-:Y:S02]  /*2dee0*/  STL.64 [R1+0x12b8], R18 ;  /* 0x0012b81201007387 */ /* 0x0003e40000100a00 */
[----:B-1----:R-:W-:-:S04]  /*2def0*/  LEA R248, P3, R252, R4, 0x2 ;  /* 0x00000004fcf87211 */ /* 0x002fc800078610ff */
[----:B------:R-:W-:Y:S02]  /*2df00*/  LEA.HI.X.SX32 R249, R252, R244, 0x2, P3 ;  /* 0x000000f4fcf97211 */ /* 0x000fe400018f16ff */
[----:B------:R-:W3:Y:S01]  /*2df10*/  LDL.LU R252, [R1+0x1330] ;  /* 0x0013300001fc7983 */ /* 0x000ee20000300800 */
[----:B------:R-:W-:-:S03]  /*2df20*/  LEA R18, P6, R47, R4, 0x2 ;  /* 0x000000042f127211 */ /* 0x000fc600078c10ff */
[----:B------:R1:W-:Y:S01]  /*2df30*/  STL.64 [R1+0x12c0], R248 ;  /* 0x0012c0f801007387 */ /* 0x0003e20000100a00 */
[----:B------:R-:W-:-:S03]  /*2df40*/  LEA.HI.X.SX32 R19, R47, R244, 0x2, P6 ;  /* 0x000000f42f137211 */ /* 0x000fc600030f16ff */
[----:B------:R-:W4:Y:S04]  /*2df50*/  LDL.LU R47, [R1+0x2e30] ;  /* 0x002e3000012f7983 */ /* 0x000f280000300800 */
[----:B------:R1:W-:Y:S02]  /*2df60*/  STL.64 [R1+0x12c8], R18 ;  /* 0x0012c81201007387 */ /* 0x0003e40000100a00 */
[----:B-1----:R-:W-:-:S04]  /*2df70*/  LEA R248, P3, R23, R4, 0x2 ;  /* 0x0000000417f87211 */ /* 0x002fc800078610ff */
[----:B------:R-:W-:Y:S02]  /*2df80*/  LEA.HI.X.SX32 R249, R23, R244, 0x2, P3 ;  /* 0x000000f417f97211 */ /* 0x000fe400018f16ff */
[----:B------:R-:W4:Y:S01]  /*2df90*/  LDL.LU R23, [R1+0x1340] ;  /* 0x0013400001177983 */ /* 0x000f220000300800 */
        /* <DEDUP_REMOVED lines=9> */
[----:B------:R-:W4:Y:S01]  /*2e030*/  LDL.LU R250, [R1+0x134c] ;  /* 0x00134c0001fa7983 */ /* 0x000f220000300800 */
[----:B------:R-:W-:-:S03]  /*2e040*/  LEA.HI.X.SX32 R19, R13, R244, 0x2, P6 ;  /* 0x000000f40d137211 */ /* 0x000fc600030f16ff */
[----:B------:R1:W-:Y:S04]  /*2e050*/  STL.64 [R1+0x12e0], R248 ;  /* 0x0012e0f801007387 */ /* 0x0003e80000100a00 */
[----:B------:R-:W4:Y:S04]  /*2e060*/  LDL.LU R13, [R1+0x2e24] ;  /* 0x002e2400010d7983 */ /* 0x000f280000300800 */
[----:B------:R1:W-:Y:S02]  /*2e070*/  STL.64 [R1+0x12e8], R18 ;  /* 0x0012e81201007387 */ /* 0x0003e40000100a00 */
[----:B-1----:R-:W-:Y:S01]  /*2e080*/  IMAD.MOV.U32 R249, RZ, RZ, R251 ;  /* 0x000000fffff97224 */ /* 0x002fe200078e00fb */
[----:B------:R-:W-:-:S02]  /*2e090*/  LEA R248, P3, R251, R4, 0x2 ;  /* 0x00000004fbf87211 */ /* 0x000fc400078610ff */
[----:B------:R-:W1:Y:S02]  /*2e0a0*/  LDC R251, c[0x0][0x240] ;  /* 0x00009000fffb7b82 */ /* 0x000e640000000800 */
[----:B------:R-:W-:Y:S02]  /*2e0b0*/  LEA.HI.X.SX32 R249, R249, R244, 0x2, P3 ;  /* 0x000000f4f9f97211 */ /* 0x000fe400018f16ff */
[----:B------:R-:W-:-:S04]  /*2e0c0*/  LEA R18, P6, R245, R4, 0x2 ;  /* 0x00000004f5127211 */ /* 0x000fc800078c10ff */
[----:B------:R-:W-:Y:S01]  /*2e0d0*/  LEA.HI.X.SX32 R19, R245, R244, 0x2, P6 ;  /* 0x000000f4f5137211 */ /* 0x000fe200030f16ff */
[----:B------:R1:W-:Y:S01]  /*2e0e0*/  STL.64 [R1+0x12f0], R248 ;  /* 0x0012f0f801007387 */ /* 0x0003e20000100a00 */
[----:B------:R-:W4:Y:S03]  /*2e0f0*/  LDC R245, c[0x0][0x240] ;  /* 0x00009000fff57b82 */ /* 0x000f260000000800 */
[----:B------:R1:W-:Y:S02]  /*2e100*/  STL.64 [R1+0x12f8], R18 ;  /* 0x0012f81201007387 */ /* 0x0003e40000100a00 */
[CC--:B-1----:R-:W-:Y:S02]  /*2e110*/  LEA R248, P3, R43.reuse, R4.reuse, 0x2 ;  /* 0x000000042bf87211 */ /* 0x0c2fe400078610ff */
[----:B------:R-:W-:Y:S02]  /*2e120*/  LEA R18, P6, R40, R4, 0x2 ;  /* 0x0000000428127211 */ /* 0x000fe400078c10ff */
[----:B------:R-:W-:-:S02]  /*2e130*/  LEA.HI.X.SX32 R249, R43, R244, 0x2, P3 ;  /* 0x000000f42bf97211 */ /* 0x000fc400018f16ff */
[----:B------:R-:W-:-:S03]  /*2e140*/  LEA.HI.X.SX32 R19, R40, R244, 0x2, P6 ;  /* 0x000000f428137211 */ /* 0x000fc600030f16ff */
[----:B------:R1:W-:Y:S04]  /*2e150*/  STL.64 [R1+0x1300], R248 ;  /* 0x001300f801007387 */ /* 0x0003e80000100a00 */
[----:B------:R-:W4:Y:S04]  /*2e160*/  LDL.LU R40, [R1+0x2e20] ;  /* 0x002e200001287983 */ /* 0x000f280000300800 */
[----:B------:R-:W-:Y:S01]  /*2e170*/  STL.64 [R1+0x1308], R18 ;  /* 0x0013081201007387 */ /* 0x000fe20000100a00 */
[----:B-1----:R-:W-:Y:S02]  /*2e180*/  MOV R249, R42 ;  /* 0x0000002a00f97202 */ /* 0x002fe40000000f00 */
[----:B------:R-:W-:-:S04]  /*2e190*/  LEA R42, P3, R17, R4, 0x2 ;  /* 0x00000004112a7211 */ /* 0x000fc800078610ff */
[----:B------:R-:W-:Y:S01]  /*2e1a0*/  LEA.HI.X.SX32 R43, R17, R244, 0x2, P3 ;  /* 0x000000f4112b7211 */ /* 0x000fe200018f16ff */
[----:B------:R-:W-:Y:S01]  /*2e1b0*/  IMAD.MOV.U32 R248, RZ, RZ, R16 ;  /* 0x000000fffff87224 */ /* 0x000fe200078e0010 */
[----:B------:R-:W-:-:S03]  /*2e1c0*/  LEA R16, P3, R41, R4, 0x2 ;  /* 0x0000000429107211 */ /* 0x000fc600078610ff */
[----:B------:R1:W-:Y:S01]  /*2e1d0*/  STL.64 [R1+0x1310], R42 ;  /* 0x0013102a01007387 */ /* 0x0003e20000100a00 */
[----:B------:R-:W-:-:S03]  /*2e1e0*/  LEA.HI.X.SX32 R17, R41, R244, 0x2, P3 ;  /* 0x000000f429117211 */ /* 0x000fc600018f16ff */
[----:B-1----:R-:W4:Y:S01]  /*2e1f0*/  LDL.LU.64 R42, [R1+0x2e18] ;  /* 0x002e1800012a7983 */ /* 0x002f220000300a00 */
[----:B--2---:R-:W-:-:S04]  /*2e200*/  LEA R18, P6, R246, R4, 0x2 ;  /* 0x00000004f6127211 */ /* 0x004fc800078c10ff */
[----:B------:R-:W-:Y:S02]  /*2e210*/  LEA.HI.X.SX32 R19, R246, R244, 0x2, P6 ;  /* 0x000000f4f6137211 */ /* 0x000fe400030f16ff */
[----:B------:R-:W3:Y:S03]  /*2e220*/  LDC R246, c[0x0][0x240] ;  /* 0x00009000fff67b82 */ /* 0x000ee60000000800 */
[----:B------:R1:W-:Y:S02]  /*2e230*/  STL.64 [R1+0x1318], R18 ;  /* 0x0013181201007387 */ /* 0x0003e40000100a00 */
[----:B-1----:R-:W-:-:S04]  /*2e240*/  LEA R18, P6, R38, R4, 0x2 ;  /* 0x0000000426127211 */ /* 0x002fc800078c10ff */
[----:B------:R-:W-:Y:S01]  /*2e250*/  LEA.HI.X.SX32 R19, R38, R244, 0x2, P6 ;  /* 0x000000f426137211 */ /* 0x000fe200030f16ff */
[----:B---3--:R-:W-:Y:S02]  /*2e260*/  IMAD R252, R252, R246, RZ ;  /* 0x000000f6fcfc7224 */ /* 0x008fe400078e02ff */
[----:B------:R-:W2:Y:S04]  /*2e270*/  LDL.LU R246, [R1+0x1350] ;  /* 0x0013500001f67983 */ /* 0x000ea80000300800 */
[----:B------:R-:W3:Y:S04]  /*2e280*/  LDL.LU R41, [R1+0x2e10] ;  /* 0x002e100001297983 */ /* 0x000ee80000300800 */
[----:B------:R1:W-:Y:S04]  /*2e290*/  STL.64 [R1+0x1320], R16 ;  /* 0x0013201001007387 */ /* 0x0003e80000100a00 */
[----:B------:R-:W3:Y:S04]  /*2e2a0*/  LDL.LU R38, [R1+0x2e0c] ;  /* 0x002e0c0001267983 */ /* 0x000ee80000300800 */
[----:B------:R1:W-:Y:S01]  /*2e2b0*/  STL.64 [R1+0x1328], R18 ;  /* 0x0013281201007387 */ /* 0x0003e20000100a00 */
[----:B----4-:R-:W-:-:S03]  /*2e2c0*/  IMAD R23, R23, R247, RZ ;  /* 0x000000f717177224 */ /* 0x010fc600078e02ff */
[----:B------:R-:W4:Y:S01]  /*2e2d0*/  LDL.LU R247, [R1+0x1360] ;  /* 0x0013600001f77983 */ /* 0x000f220000300800 */
[----:B-1----:R-:W-:-:S04]  /*2e2e0*/  LEA R16, P3, R39, R4, 0x2 ;  /* 0x0000000427107211 */ /* 0x002fc800078610ff */
[----:B------:R-:W-:Y:S02]  /*2e2f0*/  LEA.HI.X.SX32 R17, R39, R244, 0x2, P3 ;  /* 0x000000f427117211 */ /* 0x000fe400018f16ff */
[----:B------:R-:W3:Y:S01]  /*2e300*/  LDL.LU R39, [R1+0x2e08] ;  /* 0x002e080001277983 */ /* 0x000ee20000300800 */
[----:B------:R-:W-:-:S04]  /*2e310*/  LEA R18, P6, R36, R4, 0x2 ;  /* 0x0000000424127211 */ /* 0x000fc800078c10ff */
[----:B------:R-:W-:Y:S01]  /*2e320*/  LEA.HI.X.SX32 R19, R36, R244, 0x2, P6 ;  /* 0x000000f424137211 */ /* 0x000fe200030f16ff */
[----:B------:R-:W-:Y:S04]  /*2e330*/  STL.64 [R1+0x1330], R16 ;  /* 0x0013301001007387 */ /* 0x000fe80000100a00 */
[----:B------:R-:W3:Y:S01]  /*2e340*/  LDL.LU R36, [R1+0x2e04] ;  /* 0x002e040001247983 */ /* 0x000ee20000300800 */
[----:B------:R-:W-:-:S03]  /*2e350*/  IMAD R13, R13, R245, RZ ;  /* 0x000000f50d0d7224 */ /* 0x000fc600078e02ff */
[----:B------:R-:W3:Y:S04]  /*2e360*/  LDL.LU R245, [R1+0x13ac] ;  /* 0x0013ac0001f57983 */ /* 0x000ee80000300800 */
[----:B------:R1:W-:Y:S02]  /*2e370*/  STL.64 [R1+0x1338], R18 ;  /* 0x0013381201007387 */ /* 0x0003e40000100a00 */
[----:B-1----:R-:W-:-:S04]  /*2e380*/  LEA R18, P6, R250, R4, 0x2 ;  /* 0x00000004fa127211 */ /* 0x002fc800078c10ff */
[----:B------:R-:W-:Y:S02]  /*2e390*/  LEA.HI.X.SX32 R19, R250, R244, 0x2, P6 ;  /* 0x000000f4fa137211 */ /* 0x000fe400030f16ff */
[----:B------:R-:W4:Y:S01]  /*2e3a0*/  LDC R250, c[0x0][0x240] ;  /* 0x00009000fffa7b82 */ /* 0x000f220000000800 */
[----:B------:R-:W-:-:S04]  /*2e3b0*/  LEA R16, P3, R37, R4, 0x2 ;  /* 0x0000000425107211 */ /* 0x000fc800078610ff */
[----:B------:R-:W-:Y:S02]  /*2e3c0*/  LEA.HI.X.SX32 R17, R37, R244, 0x2, P3 ;  /* 0x000000f425117211 */ /* 0x000fe400018f16ff */
[----:B------:R-:W3:Y:S01]  /*2e3d0*/  LDL.LU R37, [R1+0x2e00] ;  /* 0x002e000001257983 */ /* 0x000ee20000300800 */
[----:B--2---:R-:W-:-:S03]  /*2e3e0*/  IMAD R251, R246, R251, RZ ;  /* 0x000000fbf6fb7224 */ /* 0x004fc600078e02ff */
[----:B------:R-:W2:Y:S04]  /*2e3f0*/  LDL.LU R246, [R1+0x13bc] ;  /* 0x0013bc0001f67983 */ /* 0x000ea80000300800 */
[----:B------:R1:W-:Y:S04]  /*2e400*/  STL.64 [R1+0x1340], R16 ;  /* 0x0013401001007387 */ /* 0x0003e80000100a00 */
[----:B------:R4:W-:Y:S01]  /*2e410*/  STL.64 [R1+0x1348], R18 ;  /* 0x0013481201007387 */ /* 0x0009e20000100a00 */
[----:B-1----:R-:W-:-:S04]  /*2e420*/  LEA R16, P3, R34, R4, 0x2 ;  /* 0x0000000422107211 */ /* 0x002fc800078610ff */
[----:B------:R-:W-:Y:S01]  /*2e430*/  LEA.HI.X.SX32 R17, R34, R244, 0x2, P3 ;  /* 0x000000f422117211 */ /* 0x000fe200018f16ff */
[----:B----4-:R-:W-:Y:S01]  /*2e440*/  IMAD R250, R247, R250, RZ ;  /* 0x000000faf7fa7224 */ /* 0x010fe200078e02ff */
[C---:B------:R-:W-:Y:S01]  /*2e450*/  LEA R18, P6, R35.reuse, R4, 0x2 ;  /* 0x0000000423127211 */ /* 0x040fe200078c10ff */
[----:B------:R-:W4:Y:S04]  /*2e460*/  LDL.LU R34, [R1+0x2dfc] ;  /* 0x002dfc0001227983 */ /* 0x000f280000300800 */
[----:B------:R-:W4:Y:S01]  /*2e470*/  LDL.LU R247, [R1+0x13cc] ;  /* 0x0013cc0001f77983 */ /* 0x000f220000300800 */
[----:B------:R-:W-:-:S03]  /*2e480*/  LEA.HI.X.SX32 R19, R35, R244, 0x2, P6 ;  /* 0x000000f423137211 */ /* 0x000fc600030f16ff */
[----:B------:R1:W-:Y:S04]  /*2e490*/  STL.64 [R1+0x1350], R16 ;  /* 0x0013501001007387 */ /* 0x0003e80000100a00 */
[----:B------:R-:W4:Y:S01]  /*2e4a0*/  LDL.LU R35, [R1+0x2df8] ;  /* 0x002df80001237983 */ /* 0x000f220000300800 */
[----:B-1----:R-:W-:-:S03]  /*2e4b0*/  LEA R16, P3, R32, R4, 0x2 ;  /* 0x0000000420107211 */ /* 0x002fc600078610ff */
[----:B------:R1:W-:Y:S01]  /*2e4c0*/  STL.64 [R1+0x1358], R18 ;  /* 0x0013581201007387 */ /* 0x0003e20000100a00 */
[----:B------:R-:W-:-:S03]  /*2e4d0*/  LEA.HI.X.SX32 R17, R32, R244, 0x2, P3 ;  /* 0x000000f420117211 */ /* 0x000fc600018f16ff */
[----:B------:R-:W4:Y:S01]  /*2e4e0*/  LDL.LU R32, [R1+0x2df4] ;  /* 0x002df40001207983 */ /* 0x000f220000300800 */
[----:B-1----:R-:W-:Y:S01]  /*2e4f0*/  IMAD.MOV.U32 R19, RZ, RZ, R249 ;  /* 0x000000ffff137224 */ /* 0x002fe200078e00f9 */
[----:B------:R-:W-:Y:S02]  /*2e500*/  LEA R18, P6, R249, R4, 0x2 ;  /* 0x00000004f9127211 */ /* 0x000fe400078c10ff */
[----:B------:R-:W4:Y:S02]  /*2e510*/  LDL.LU R249, [R1+0x13dc] ;  /* 0x0013dc0001f97983 */ /* 0x000f240000300800 */
[----:B------:R-:W-:Y:S02]  /*2e520*/  LEA.HI.X.SX32 R19, R19, R244, 0x2, P6 ;  /* 0x000000f413137211 */ /* 0x000fe400030f16ff */
[----:B------:R1:W-:Y:S04]  /*2e530*/  STL.64 [R1+0x1360], R16 ;  /* 0x0013601001007387 */ /* 0x0003e80000100a00 */
[----:B------:R3:W-:Y:S01]  /*2e540*/  STL.64 [R1+0x1368], R18 ;  /* 0x0013681201007387 */ /* 0x0007e20000100a00 */
[----:B-1----:R-:W-:-:S04]  /*2e550*/  LEA R16, P3, R33, R4, 0x2 ;  /* 0x0000000421107211 */ /* 0x002fc800078610ff */
[----:B------:R-:W-:Y:S02]  /*2e560*/  LEA.HI.X.SX32 R17, R33, R244, 0x2, P3 ;  /* 0x000000f421117211 */ /* 0x000fe400018f16ff */
[----:B---3--:R-:W-:Y:S01]  /*2e570*/  LEA R18, P6, R248, R4, 0x2 ;  /* 0x00000004f8127211 */ /* 0x008fe200078c10ff */
[----:B------:R-:W3:Y:S01]  /*2e580*/  LDL.LU R33, [R1+0x2df0] ;  /* 0x002df00001217983 */ /* 0x000ee20000300800 */
[----:B------:R-:W-:-:S03]  /*2e590*/  MOV R19, R248 ;  /* 0x000000f800137202 */ /* 0x000fc60000000f00 */
[----:B------:R-:W3:Y:S01]  /*2e5a0*/  LDL.LU R248, [R1+0x13ec] ;  /* 0x0013ec0001f87983 */ /* 0x000ee20000300800 */
[----:B------:R-:W-:-:S03]  /*2e5b0*/  LEA.HI.X.SX32 R19, R19, R244, 0x2, P6 ;  /* 0x000000f413137211 */ /* 0x000fc600030f16ff */
[----:B------:R1:W-:Y:S04]  /*2e5c0*/  STL.64 [R1+0x1370], R16 ;  /* 0x0013701001007387 */ /* 0x0003e80000100a00 */
[----:B------:R1:W-:Y:S02]  /*2e5d0*/  STL.64 [R1+0x1378], R18 ;  /* 0x0013781201007387 */ /* 0x0003e40000100a00 */
[----:B-1----:R-:W-:-:S04]  /*2e5e0*/  LEA R16, P3, R30, R4, 0x2 ;  /* 0x000000041e107211 */ /* 0x002fc800078610ff */
[----:B------:R-:W-:Y:S02]  /*2e5f0*/  LEA.HI.X.SX32 R17, R30, R244, 0x2, P3 ;  /* 0x000000f41e117211 */ /* 0x000fe400018f16ff */
[C---:B------:R-:W-:Y:S01]  /*2e600*/  LEA R18, P6, R31.reuse, R4, 0x2 ;  /* 0x000000041f127211 */ /* 0x040fe200078c10ff */
[----:B------:R-:W3:Y:S04]  /*2e610*/  LDL.LU R30, [R1+0x2dec] ;  /* 0x002dec00011e7983 */ /* 0x000ee80000300800 */
[----:B------:R1:W-:Y:S01]  /*2e620*/  STL.64 [R1+0x1380], R16 ;  /* 0x0013801001007387 */ /* 0x0003e20000100a00 */
[----:B------:R-:W-:-:S03]  /*2e630*/  LEA.HI.X.SX32 R19, R31, R244, 0x2, P6 ;  /* 0x000000f41f137211 */ /* 0x000fc600030f16ff */
[----:B------:R-:W3:Y:S01]  /*2e640*/  LDL.LU R31, [R1+0x2de8] ;  /* 0x002de800011f7983 */ /* 0x000ee20000300800 */
[----:B-1----:R-:W-:-:S03]  /*2e650*/  LEA R16, P3, R28, R4, 0x2 ;  /* 0x000000041c107211 */ /* 0x002fc600078610ff */
        /* <DEDUP_REMOVED lines=8> */
[----:B------:R-:W-:Y:S01]  /*2e6e0*/  STL.64 [R1+0x1398], R18 ;  /* 0x0013981201007387 */ /* 0x000fe20000100a00 */
[----:B------:R-:W-:-:S03]  /*2e6f0*/  LEA.HI.X.SX32 R17, R26, R244, 0x2, P3 ;  /* 0x000000f41a117211 */ /* 0x000fc600018f16ff */
[----:B------:R-:W3:Y:S04]  /*2e700*/  LDL.LU R26, [R1+0x2ddc] ;  /* 0x002ddc00011a7983 */ /* 0x000ee80000300800 */
[----:B------:R1:W-:Y:S04]  /*2e710*/  STL.64 [R1+0x13a0], R16 ;  /* 0x0013a01001007387 */ /* 0x0003e80000100a00 */
[----:B-1----:R-:W2:Y:S01]  /*2e720*/  LDL.LU R17, [R1+0x13c0] ;  /* 0x0013c00001117983 */ /* 0x002ea20000300800 */
[----:B------:R-:W-:-:S04]  /*2e730*/  LEA R18, P6, R245, R4, 0x2 ;  /* 0x00000004f5127211 */ /* 0x000fc800078c10ff */
[----:B------:R-:W-:Y:S02]  /*2e740*/  LEA.HI.X.SX32 R19, R245, R244, 0x2, P6 ;  /* 0x000000f4f5137211 */ /* 0x000fe400030f16ff */
[----:B------:R-:W2:Y:S01]  /*2e750*/  LDC R245, c[0x0][0x240] ;  /* 0x00009000fff57b82 */ /* 0x000ea20000000800 */
[----:B------:R-:W-:Y:S02]  /*2e760*/  LEA R16, P3, R27, R4, 0x2 ;  /* 0x000000041b107211 */ /* 0x000fe400078610ff */
[----:B------:R-:W-:Y:S01]  /*2e770*/  STL.64 [R1+0x13a8], R18 ;  /* 0x0013a81201007387 */ /* 0x000fe20000100a00 */
[----:B--2---:R-:W-:Y:S01]  /*2e780*/  IMAD R245, R17, R245, RZ ;  /* 0x000000f511f57224 */ /* 0x004fe200078e02ff */
[----:B------:R-:W-:Y:S02]  /*2e790*/  LEA.HI.X.SX32 R17, R27, R244, 0x2, P3 ;  /* 0x000000f41b117211 */ /* 0x000fe400018f16ff */
[----:B------:R-:W2:Y:S04]  /*2e7a0*/  LDL.LU R27, [R1+0x2dd8] ;  /* 0x002dd800011b7983 */ /* 0x000ea80000300800 */
[----:B------:R1:W-:Y:S04]  /*2e7b0*/  STL.64 [R1+0x13b0], R16 ;  /* 0x0013b01001007387 */ /* 0x0003e80000100a00 */
[----:B-1----:R-:W3:Y:S01]  /*2e7c0*/  LDL.LU R17, [R1+0x13d0] ;  /* 0x0013d00001117983 */ /* 0x002ee20000300800 */
[----:B------:R-:W-:-:S04]  /*2e7d0*/  LEA R18, P6, R246, R4, 0x2 ;  /* 0x00000004f6127211 */ /* 0x000fc800078c10ff */
[----:B------:R-:W-:Y:S02]  /*2e7e0*/  LEA.HI.X.SX32 R19, R246, R244, 0x2, P6 ;  /* 0x000000f4f6137211 */ /* 0x000fe400030f16ff */
[----:B------:R-:W3:Y:S01]  /*2e7f0*/  LDC R246, c[0x0][0x240] ;  /* 0x00009000fff67b82 */ /* 0x000ee20000000800 */
[CC--:B------:R-:W-:Y:S02]  /*2e800*/  LEA R16, P3, R24.reuse, R4.reuse, 0x2 ;  /* 0x0000000418107211 */ /* 0x0c0fe400078610ff */
[----:B------:R4:W-:Y:S02]  /*2e810*/  STL.64 [R1+0x13b8], R18 ;  /* 0x0013b81201007387 */ /* 0x0009e40000100a00 */
[----:B----4-:R-:W-:Y:S01]  /*2e820*/  LEA R18, P6, R247, R4, 0x2 ;  /* 0x00000004f7127211 */ /* 0x010fe200078c10ff */
[----:B---3--:R-:W-:Y:S01]  /*2e830*/  IMAD R246, R17, R246, RZ ;  /* 0x000000f611f67224 */ /* 0x008fe200078e02ff */
[-C--:B------:R-:W-:Y:S02]  /*2e840*/  LEA.HI.X.SX32 R17, R24, R244.reuse, 0x2, P3 ;  /* 0x000000f418117211 */ /* 0x080fe400018f16ff */
[----:B------:R-:W3:Y:S04]  /*2e850*/  LDL.LU R24, [R1+0x2dd4] ;  /* 0x002dd40001187983 */ /* 0x000ee80000300800 */
[----:B------:R1:W-:Y:S04]  /*2e860*/  STL.64 [R1+0x13c0], R16 ;  /* 0x0013c01001007387 */ /* 0x0003e80000100a00 */
[----:B-1----:R-:W4:Y:S01]  /*2e870*/  LDL.LU R17, [R1+0x13e0] ;  /* 0x0013e00001117983 */ /* 0x002f220000300800 */
[----:B------:R-:W-:-:S02]  /*2e880*/  LEA.HI.X.SX32 R19, R247, R244, 0x2, P6 ;  /* 0x000000f4f7137211 */ /* 0x000fc400030f16ff */
[----:B------:R-:W4:Y:S01]  /*2e890*/  LDC R247, c[0x0][0x240] ;  /* 0x00009000fff77b82 */ /* 0x000f220000000800 */
[-C--:B------:R-:W-:Y:S02]  /*2e8a0*/  LEA R16, P3, R25, R4.reuse, 0x2 ;  /* 0x0000000419107211 */ /* 0x080fe400078610ff */
[----:B------:R1:W-:Y:S02]  /*2e8b0*/  STL.64 [R1+0x13c8], R18 ;  /* 0x0013c81201007387 */ /* 0x0003e40000100a00 */
[----:B-1----:R-:W-:Y:S01]  /*2e8c0*/  LEA R18, P6, R249, R4, 0x2 ;  /* 0x00000004f9127211 */ /* 0x002fe200078c10ff */
[----:B----4-:R-:W-:Y:S01]  /*2e8d0*/  IMAD R247, R17, R247, RZ ;  /* 0x000000f711f77224 */ /* 0x010fe200078e02ff */
        /* <DEDUP_REMOVED lines=11> */
[----:B------:R-:W4:Y:S04]  /*2e990*/  LDL.LU R22, [R1+0x2dcc] ;  /* 0x002dcc0001167983 */ /* 0x000f280000300800 */
[----:B------:R1:W-:Y:S04]  /*2e9a0*/  STL.64 [R1+0x13e0], R16 ;  /* 0x0013e01001007387 */ /* 0x0003e80000100a00 */
[----:B-1----:R-:W2:Y:S01]  /*2e9b0*/  LDL.LU R17, [R1+0x1400] ;  /* 0x0014000001117983 */ /* 0x002ea20000300800 */
[----:B------:R-:W-:-:S02]  /*2e9c0*/  LEA.HI.X.SX32 R19, R248, R244, 0x2, P6 ;  /* 0x000000f4f8137211 */ /* 0x000fc400030f16ff */
[----:B------:R-:W2:Y:S01]  /*2e9d0*/  LDC R248, c[0x0][0x240] ;  /* 0x00009000fff87b82 */ /* 0x000ea20000000800 */
[CC--:B------:R-:W-:Y:S02]  /*2e9e0*/  LEA R16, P3, R20.reuse, R4.reuse, 0x2 ;  /* 0x0000000414107211 */ /* 0x0c0fe400078610ff */
[----:B------:R1:W-:Y:S02]  /*2e9f0*/  STL.64 [R1+0x13e8], R18 ;  /* 0x0013e81201007387 */ /* 0x0003e40000100a00 */
[----:B-1----:R-:W-:Y:S01]  /*2ea00*/  IMAD.MOV.U32 R19, RZ, RZ, R23 ;  /* 0x000000ffff137224 */ /* 0x002fe200078e0017 */
[----:B------:R-:W-:Y:S01]  /*2ea10*/  LEA R18, P6, R21, R4, 0x2 ;  /* 0x0000000415127211 */ /* 0x000fe200078c10ff */
[----:B------:R-:W4:Y:S01]  /*2ea20*/  LDL.LU R23, [R1+0x2dc8] ;  /* 0x002dc80001177983 */ /* 0x000f220000300800 */
[----:B--2---:R-:W-:Y:S01]  /*2ea30*/  IMAD R248, R17, R248, RZ ;  /* 0x000000f811f87224 */ /* 0x004fe200078e02ff */
[-C--:B------:R-:W-:Y:S02]  /*2ea40*/  LEA.HI.X.SX32 R17, R20, R244.reuse, 0x2, P3 ;  /* 0x000000f414117211 */ /* 0x080fe400018f16ff */
        /* <DEDUP_REMOVED lines=15> */
[----:B------:R-:W4:Y:S04]  /*2eb40*/  LDL.LU R11, [R1+0x2db8] ;  /* 0x002db800010b7983 */ /* 0x000f280000300800 */
        /* <DEDUP_REMOVED lines=8> */
[C---:B------:R-:W-:Y:S01]  /*2ebd0*/  LEA R16, P3, R13.reuse, R4, 0x2 ;  /* 0x000000040d107211 */ /* 0x040fe200078610ff */
[----:B------:R-:W3:Y:S04]  /*2ebe0*/  LDL.LU R9, [R1+0x2db0] ;  /* 0x002db00001097983 */ /* 0x000ee80000300800 */
[----:B------:R1:W-:Y:S02]  /*2ebf0*/  STL.64 [R1+0x1418], R18 ;  /* 0x0014181201007387 */ /* 0x0003e40000100a00 */
[----:B-1----:R-:W-:Y:S01]  /*2ec00*/  IMAD.MOV.U32 R19, RZ, RZ, R17 ;  /* 0x000000ffff137224 */ /* 0x002fe200078e0011 */
[----:B------:R-:W-:-:S02]  /*2ec10*/  LEA.HI.X.SX32 R17, R13, R244, 0x2, P3 ;  /* 0x000000f40d117211 */ /* 0x000fc400018f16ff */
[----:B------:R-:W4:Y:S01]  /*2ec20*/  LDL.LU R13, [R1+0x2dac] ;  /* 0x002dac00010d7983 */ /* 0x000f220000300800 */
[----:B------:R-:W-:-:S03]  /*2ec30*/  LEA R18, P6, R252, R4, 0x2 ;  /* 0x00000004fc127211 */ /* 0x000fc600078c10ff */
[----:B------:R1:W-:Y:S02]  /*2ec40*/  STL.64 [R1+0x1420], R16 ;  /* 0x0014201001007387 */ /* 0x0003e40000100a00 */
[----:B-1----:R-:W-:Y:S01]  /*2ec50*/  IMAD.MOV.U32 R17, RZ, RZ, R19 ;  /* 0x000000ffff117224 */ /* 0x002fe200078e0013 */
[----:B------:R-:W-:Y:S02]  /*2ec60*/  LEA R16, P3, R19, R4, 0x2 ;  /* 0x0000000413107211 */ /* 0x000fe400078610ff */
[-C--:B------:R-:W-:Y:S02]  /*2ec70*/  LEA.HI.X.SX32 R19, R252, R244.reuse, 0x2, P6 ;  /* 0x000000f4fc137211 */ /* 0x080fe400030f16ff */
[----:B------:R-:W-:Y:S01]  /*2ec80*/  LEA.HI.X.SX32 R17, R17, R244, 0x2, P3 ;  /* 0x000000f411117211 */ /* 0x000fe200018f16ff */
[----:B------:R-:W1:Y:S02]  /*2ec90*/  LDC R252, c[0x0][0x238] ;  /* 0x00008e00fffc7b82 */ /* 0x000e640000000800 */
[----:B------:R1:W-:Y:S04]  /*2eca0*/  STL.64 [R1+0x1428], R18 ;  /* 0x0014281201007387 */ /* 0x0003e80000100a00 */
[----:B------:R1:W-:Y:S02]  /*2ecb0*/  STL.64 [R1+0x1430], R16 ;  /* 0x0014301001007387 */ /* 0x0003e40000100a00 */
[----:B-1----:R-:W-:-:S02]  /*2ecc0*/  LEA R18, P6, R251, R4, 0x2 ;  /* 0x00000004fb127211 */ /* 0x002fc400078c10ff */
[C---:B------:R-:W-:Y:S02]  /*2ecd0*/  LEA R16, P3, R250.reuse, R4, 0x2 ;  /* 0x00000004fa107211 */ /* 0x040fe400078610ff */
[-C--:B------:R-:W-:Y:S02]  /*2ece0*/  LEA.HI.X.SX32 R19, R251, R244.reuse, 0x2, P6 ;  /* 0x000000f4fb137211 */ /* 0x080fe400030f16ff */
[----:B------:R-:W-:Y:S01]  /*2ecf0*/  LEA.HI.X.SX32 R17, R250, R244, 0x2, P3 ;  /* 0x000000f4fa117211 */ /* 0x000fe200018f16ff */
[----:B------:R-:W1:Y:S02]  /*2ed00*/  LDC R251, c[0x0][0x230] ;  /* 0x00008c00fffb7b82 */ /* 0x000e640000000800 */
[----:B------:R1:W-:Y:S04]  /*2ed10*/  STL.64 [R1+0x1438], R18 ;  /* 0x0014381201007387 */ /* 0x0003e80000100a00 */
[----:B------:R1:W-:Y:S02]  /*2ed20*/  STL.64 [R1+0x1440], R16 ;  /* 0x0014401001007387 */ /* 0x0003e40000100a00 */
[----:B------:R-:W2:Y:S01]  /*2ed30*/  LDC R250, c[0x0][0x22c] ;  /* 0x00008b00fffa7b82 */ /* 0x000ea20000000800 */
[----:B-1----:R-:W-:-:S02]  /*2ed40*/  LEA R18, P6, R245, R4, 0x2 ;  /* 0x00000004f5127211 */ /* 0x002fc400078c10ff */
[C---:B------:R-:W-:Y:S02]  /*2ed50*/  LEA R16, P3, R246.reuse, R4, 0x2 ;  /* 0x00000004f6107211 */ /* 0x040fe400078610ff */
[-C--:B------:R-:W-:Y:S02]  /*2ed60*/  LEA.HI.X.SX32 R19, R245, R244.reuse, 0x2, P6 ;  /* 0x000000f4f5137211 */ /* 0x080fe400030f16ff */
[----:B------:R-:W-:-:S03]  /*2ed70*/  LEA.HI.X.SX32 R17, R246, R244, 0x2, P3 ;  /* 0x000000f4f6117211 */ /* 0x000fc600018f16ff */
[----:B------:R-:W-:Y:S04]  /*2ed80*/  STL.64 [R1+0x1448], R18 ;  /* 0x0014481201007387 */ /* 0x000fe80000100a00 */
[----:B------:R1:W-:Y:S04]  /*2ed90*/  STL.64 [R1+0x1450], R16 ;  /* 0x0014501001007387 */ /* 0x0003e80000100a00 */
[----:B-1----:R-:W3:Y:S01]  /*2eda0*/  LDL.LU R17, [R1+0x2da8] ;  /* 0x002da80001117983 */ /* 0x002ee20000300800 */
[-C--:B------:R-:W-:Y:S02]  /*2edb0*/  LEA R18, P6, R247, R4.reuse, 0x2 ;  /* 0x00000004f7127211 */ /* 0x080fe400078c10ff */
[----:B------:R-:W-:-:S02]  /*2edc0*/  LEA R16, P3, R249, R4, 0x2 ;  /* 0x00000004f9107211 */ /* 0x000fc400078610ff */
[----:B------:R-:W-:-:S03]  /*2edd0*/  LEA.HI.X.SX32 R19, R247, R244, 0x2, P6 ;  /* 0x000000f4f7137211 */ /* 0x000fc600030f16ff */
[----:B------:R-:W-:Y:S02]  /*2ede0*/  IMAD.MOV.U32 R246, RZ, RZ, R16 ;  /* 0x000000fffff67224 */ /* 0x000fe400078e0010 */
[----:B------:R1:W-:Y:S04]  /*2edf0*/  STL.64 [R1+0x1458], R18 ;  /* 0x0014581201007387 */ /* 0x0003e80000100a00 */
[----:B-1----:R-:W4:Y:S04]  /*2ee00*/  LDL.LU.64 R18, [R1+0x2da0] ;  /* 0x002da00001127983 */ /* 0x002f280000300a00 */
[----:B------:R1:W-:Y:S02]  /*2ee10*/  STL [R1+0x1468], R16 ;  /* 0x0014681001007387 */ /* 0x0003e40000100800 */
[----:B-1----:R-:W-:Y:S01]  /*2ee20*/  LEA R16, P6, R248, R4, 0x2 ;  /* 0x00000004f8107211 */ /* 0x002fe200078c10ff */
[----:B------:R-:W-:Y:S01]  /*2ee30*/  IMAD R4, R252, 0x7e, RZ ;  /* 0x0000007efc047824 */ /* 0x000fe200078e02ff */
[----:B--2---:R-:W-:Y:S01]  /*2ee40*/  IADD3 R245, R6, 0x105, RZ ;  /* 0x0000010506f57810 */ /* 0x004fe20007ffe0ff */
[----:B---3--:R-:W-:Y:S01]  /*2ee50*/  IMAD.MOV.U32 R247, RZ, RZ, R17 ;  /* 0x000000fffff77224 */ /* 0x008fe200078e0011 */
[----:B------:R-:W-:-:S02]  /*2ee60*/  LEA.HI.X.SX32 R247, R249, R244, 0x2, P3 ;  /* 0x000000f4f9f77211 */ /* 0x000fc400018f16ff */
[----:B------:R-:W-:-:S03]  /*2ee70*/  LEA.HI.X.SX32 R17, R248, R244, 0x2, P6 ;  /* 0x000000f4f8117211 */ /* 0x000fc600030f16ff */
[----:B------:R-:W-:Y:S01]  /*2ee80*/  STL [R1+0x146c], R247 ;  /* 0x00146cf701007387 */ /* 0x000fe20000100800 */
[----:B------:R-:W-:Y:S01]  /*2ee90*/  ISETP.GE.AND P3, PT, R245, R250, PT ;  /* 0x000000faf500720c */ /* 0x000fe20003f66270 */
[C---:B------:R-:W-:Y:S01]  /*2eea0*/  IMAD.WIDE R244, R4.reuse, 0x4, R240 ;  /* 0x0000000404f47825 */ /* 0x040fe200078e02f0 */
[----:B------:R-:W1:Y:S01]  /*2eeb0*/  LDC R250, c[0x0][0x230] ;  /* 0x00008c00fffa7b82 */ /* 0x000e620000000800 */
[----:B------:R2:W-:Y:S02]  /*2eec0*/  STL.64 [R1+0x1460], R16 ;  /* 0x0014601001007387 */ /* 0x0005e40000100a00 */
[----:B--2---:R-:W-:-:S05]  /*2eed0*/  IMAD.WIDE R16, R4, 0x4, R242 ;  /* 0x0000000404107825 */ /* 0x004fca00078e02f2 */
[----:B------:R2:W-:Y:S04]  /*2eee0*/  STL.64 [R1+0x6d8], R16 ;  /* 0x0006d81001007387 */ /* 0x0005e80000100a00 */
[----:B------:R3:W-:Y:S04]  /*2eef0*/  STL.64 [R1+0x6e0], R244 ;  /* 0x0006e0f401007387 */ /* 0x0007e80000100a00 */
[----:B------:R-:W-:Y:S04]  /*2ef00*/  LDGSTS.E [R0+0x18008], desc[UR60][R16.64], !P5 ;  /* 0x1800800010007fae */ /* 0x000fe8000e92187c */
[----:B------:R3:W-:Y:S04]  /*2ef10*/  LDGSTS.E [R0+0x1c008], desc[UR60][R244.64], !P5 ;  /* 0x1c008000f4007fae */ /* 0x0007e8000e92187c */
[----:B--2---:R-:W2:Y:S01]  /*2ef20*/  LDL.LU.64 R16, [R1+0x2d98] ;  /* 0x002d980001107983 */ /* 0x004ea20000300a00 */
[----:B---3--:R-:W3:Y:S01]  /*2ef30*/  LDC R245, c[0x0][0x230] ;  /* 0x00008c00fff57b82 */ /* 0x008ee20000000800 */
[----:B-1----:R-:W-:-:S07]  /*2ef40*/  IADD3 R4, R250, -0x81, RZ ;  /* 0xffffff7ffa047810 */ /* 0x002fce0007ffe0ff */
[----:B------:R-:W1:Y:S01]  /*2ef50*/  LDC R250, c[0x0][0x230] ;  /* 0x00008c00fffa7b82 */ /* 0x000e620000000800 */
[----:B------:R-:W-:Y:S01]  /*2ef60*/  IMAD R252, R252, 0x7f, RZ ;  /* 0x0000007ffcfc7824 */ /* 0x000fe200078e02ff */
[----:B------:R-:W-:-:S03]  /*2ef70*/  ISETP.GE.U32.AND P5, PT, R4, 0x7fffff00, PT ;  /* 0x7fffff000400780c */ /* 0x000fc60003fa6070 */
[----:B------:R-:W-:-:S04]  /*2ef80*/  IMAD.WIDE R248, R252, 0x4, R242 ;  /* 0x00000004fcf87825 */ /* 0x000fc800078e02f2 */
[----:B------:R-:W-:Y:S01]  /*2ef90*/  IMAD.WIDE R246, R252, 0x4, R240 ;  /* 0x00000004fcf67825 */ /* 0x000fe200078e02f0 */
[----:B------:R4:W-:Y:S01]  /*2efa0*/  STL.64 [R1+0x6e8], R248 ;  /* 0x0006e8f801007387 */ /* 0x0009e20000100a00 */
[----:B------:R-:W2:Y:S02]  /*2efb0*/  LDC R252, c[0x0][0x238] ;  /* 0x00008e00fffc7b82 */ /* 0x000ea40000000800 */
[----:B---3--:R-:W-:Y:S01]  /*2efc0*/  VIADD R4, R245, 0xffffff7e ;  /* 0xffffff7ef5047836 */ /* 0x008fe20000000000 */
[----:B------:R3:W-:Y:S04]  /*2efd0*/  STL.64 [R1+0x6f0], R246 ;  /* 0x0006f0f601007387 */ /* 0x0007e80000100a00 */
[----:B------:R-:W-:Y:S01]  /*2efe0*/  ISETP.GE.U32.AND P6, PT, R4, 0x7ffffeff, PT ;  /* 0x7ffffeff0400780c */ /* 0x000fe20003fc6070 */
[----:B------:R-:W-:Y:S01]  /*2eff0*/  STL.64 [R1+0x2ed8], R190 ;  /* 0x002ed8be01007387 */ /* 0x000fe20000100a00 */
[----:B------:R-:W-:-:S03]  /*2f000*/  IADD3 R4, R251, -0x84, RZ ;  /* 0xffffff7cfb047810 */ /* 0x000fc60007ffe0ff */
[----:B------:R-:W-:Y:S01]  /*2f010*/  STL.64 [R1+0x2ed0], R204 ;  /* 0x002ed0cc01007387 */ /* 0x000fe20000100a00 */
[----:B-1----:R-:W-:-:S03]  /*2f020*/  VIADD R244, R250, 0xffffff7d ;  /* 0xffffff7dfaf47836 */ /* 0x002fc60000000000 */
[----:B------:R-:W-:Y:S04]  /*2f030*/  STL.64 [R1+0x2ec8], R218 ;  /* 0x002ec8da01007387 */ /* 0x000fe80000100a00 */
[----:B------:R-:W-:Y:S04]  /*2f040*/  STL.64 [R1+0x2ec0], R232 ;  /* 0x002ec0e801007387 */ /* 0x000fe80000100a00 */
[----:B------:R-:W-:Y:S01]  /*2f050*/  STL.64 [R1+0x2e88], R4 ;  /* 0x002e880401007387 */ /* 0x000fe20000100a00 */
[----:B----4-:R-:W-:-:S03]  /*2f060*/  LOP3.LUT R245, R13, 0x10, RZ, 0x3c, !PT ;  /* 0x000000100df57812 */ /* 0x010fc600078e3cff */
[----:B------:R-:W-:Y:S01]  /*2f070*/  STL.64 [R1+0x2e80], R242 ;  /* 0x002e80f201007387 */ /* 0x000fe20000100a00 */
[----:B------:R-:W-:-:S03]  /*2f080*/  LOP3.LUT R250, R13, 0x60, RZ, 0x3c, !PT ;  /* 0x000000600dfa7812 */ /* 0x000fc600078e3cff */
[----:B------:R1:W-:Y:S01]  /*2f090*/  LDGSTS.E [R0+0x1800c], desc[UR60][R248.64], !P2 ;  /* 0x1800c000f8007fae */ /* 0x0003e2000d12187c */
[----:B------:R-:W-:-:S03]  /*2f0a0*/  LOP3.LUT R251, R13, 0x70, RZ, 0x3c, !PT ;  /* 0x000000700dfb7812 */ /* 0x000fc600078e3cff */
[----:B------:R-:W-:Y:S04]  /*2f0b0*/  STL.64 [R1+0x2e78], R240 ;  /* 0x002e78f001007387 */ /* 0x000fe80000100a00 */
[----:B------:R3:W-:Y:S01]  /*2f0c0*/  LDGSTS.E [R0+0x1c00c], desc[UR60][R246.64], !P2 ;  /* 0x1c00c000f6007fae */ /* 0x0007e2000d12187c */
[----:B------:R-:W-:-:S03]  /*2f0d0*/  ISETP.GE.U32.AND P2, PT, R244, 0x7ffffefe, PT ;  /* 0x7ffffefef400780c */ /* 0x000fc60003f46070 */
[----:B------:R-:W-:Y:S01]  /*2f0e0*/  STL.64 [R1+0x2e70], R14 ;  /* 0x002e700e01007387 */ /* 0x000fe20000100a00 */
[C---:B-1----:R-:W-:Y:S02]  /*2f0f0*/  LOP3.LUT R248, R13.reuse, 0x40, RZ, 0x3c, !PT ;  /* 0x000000400df87812 */ /* 0x042fe400078e3cff */
[C---:B------:R-:W-:Y:S01]  /*2f100*/  LOP3.LUT R249, R13.reuse, 0x50, RZ, 0x3c, !PT ;  /* 0x000000500df97812 */ /* 0x040fe200078e3cff */
[----:B------:R-:W-:Y:S01]  /*2f110*/  STL.64 [R1+0x2e68], R10 ;  /* 0x002e680a01007387 */ /* 0x000fe20000100a00 */
[----:B------:R-:W-:Y:S01]  /*2f120*/  IMAD.IADD R244, R12, 0x1, R13 ;  /* 0x000000010cf47824 */ /* 0x000fe200078e020d */
[C---:B---3--:R-:W-:Y:S02]  /*2f130*/  LOP3.LUT R247, R13.reuse, 0x30, RZ, 0x3c, !PT ;  /* 0x000000300df77812 */ /* 0x048fe400078e3cff */
[----:B------:R1:W-:Y:S01]  /*2f140*/  STL.64 [R1+0x2e60], R8 ;  /* 0x002e600801007387 */ /* 0x0003e20000100a00 */
[----:B------:R-:W-:-:S03]  /*2f150*/  LOP3.LUT R246, R13, 0x20, RZ, 0x3c, !PT ;  /* 0x000000200df67812 */ /* 0x000fc600078e3cff */
[----:B------:R3:W-:Y:S01]  /*2f160*/  STL.64 [R1+0x2e58], R2 ;  /* 0x002e580201007387 */ /* 0x0007e20000100a00 */
[C---:B------:R-:W-:Y:S01]  /*2f170*/  IMAD.IADD R245, R12.reuse, 0x1, R245 ;  /* 0x000000010cf57824 */ /* 0x040fe200078e02f5 */
[C---:B------:R-:W-:Y:S02]  /*2f180*/  IADD3 R246, R12.reuse, R246, RZ ;  /* 0x000000f60cf67210 */ /* 0x040fe40007ffe0ff */
[----:B------:R-:W-:Y:S01]  /*2f190*/  STL.64 [R1+0x2d98], R6 ;  /* 0x002d980601007387 */ /* 0x000fe20000100a00 */
[C---:B------:R-:W-:Y:S01]  /*2f1a0*/  IMAD.IADD R247, R12.reuse, 0x1, R247 ;  /* 0x000000010cf77824 */ /* 0x040fe200078e02f7 */
[C---:B------:R-:W-:Y:S01]  /*2f1b0*/  IADD3 R249, R12.reuse, R249, RZ ;  /* 0x000000f90cf97210 */ /* 0x040fe20007ffe0ff */
[C---:B------:R-:W-:Y:S01]  /*2f1c0*/  IMAD.IADD R248, R12.reuse, 0x1, R248 ;  /* 0x000000010cf87824 */ /* 0x040fe200078e02f8 */
[----:B-1----:R-:W4:Y:S01]  /*2f1d0*/  LDL.64 R8, [R1+0x10f8] ;  /* 0x0010f80001087983 */ /* 0x002f220000100a00 */
[C---:B------:R-:W-:Y:S02]  /*2f1e0*/  IMAD.IADD R250, R12.reuse, 0x1, R250 ;  /* 0x000000010cfa7824 */ /* 0x040fe400078e02fa */
[----:B------:R-:W-:Y:S01]  /*2f1f0*/  IMAD.IADD R251, R12, 0x1, R251 ;  /* 0x000000010cfb7824 */ /* 0x000fe200078e02fb */
[----:B---3--:R-:W3:Y:S04]  /*2f200*/  LDL.64 R2, [R1+0x10b8] ;  /* 0x0010b80001027983 */ /* 0x008ee80000100a00 */
[----:B------:R-:W4:Y:S04]  /*2f210*/  LDL.64 R10, [R1+0x1138] ;  /* 0x00113800010a7983 */ /* 0x000f280000100a00 */
        /* <DEDUP_REMOVED lines=8> */
[----:B------:R1:W-:Y:S04]  /*2f2a0*/  STL.64 [R1+0x2da0], R12 ;  /* 0x002da00c01007387 */ /* 0x0003e80000100a00 */
[----:B------:R-:W0:Y:S04]  /*2f2b0*/  LDGDEPBAR ;  /* 0x00000000000079af */ /* 0x000e280000000000 */
[----:B-1----:R-:W4:Y:S04]  /*2f2c0*/  LDL.LU.64 R12, [R1+0x1468] ;  /* 0x00146800010c7983 */ /* 0x002f280000300a00 */
[----:B------:R-:W4:Y:S04]  /*2f2d0*/  LDL.LU.64 R6, [R1+0x1460] ;  /* 0x0014600001067983 */ /* 0x000f280000300a00 */
[----:B--2---:R-:W-:Y:S04]  /*2f2e0*/  LDGSTS.E [R244], desc[UR60][R16.64], P0 ;  /* 0x0000000010f47fae */ /* 0x004fe8000812187c */
[----:B------:R1:W-:Y:S04]  /*2f2f0*/  STL.64 [R1+0x2df8], R16 ;  /* 0x002df81001007387 */ /* 0x0003e80000100a00 */
[----:B------:R-:W-:Y:S04]  /*2f300*/  LDGSTS.E [R244+0x400], desc[UR60][R80.64], P0 ;  /* 0x0040000050f47fae */ /* 0x000fe8000812187c */
[----:B------:R-:W-:Y:S04]  /*2f310*/  LDGSTS.E [R244+0x800], desc[UR60][R78.64], P0 ;  /* 0x008000004ef47fae */ /* 0x000fe8000812187c */
[----:B-1----:R-:W2:Y:S04]  /*2f320*/  LDL.64 R16, [R1+0x1078] ;  /* 0x0010780001107983 */ /* 0x002ea80000100a00 */
[----:B------:R1:W-:Y:S04]  /*2f330*/  STL.64 [R1+0x2e00], R80 ;  /* 0x002e005001007387 */ /* 0x0003e80000100a00 */
[----:B------:R-:W-:Y:S04]  /*2f340*/  LDGSTS.E [R244+0xc00], desc[UR60][R76.64], P0 ;  /* 0x00c000004cf47fae */ /* 0x000fe8000812187c */
[----:B------:R-:W-:Y:S04]  /*2f350*/  LDGSTS.E [R244+0x1000], desc[UR60][R74.64], P0 ;  /* 0x010000004af47fae */ /* 0x000fe8000812187c */
[----:B-1----:R-:W3:Y:S04]  /*2f360*/  LDL.64 R80, [R1+0x1038] ;  /* 0x0010380001507983 */ /* 0x002ee80000100a00 */
[----:B------:R1:W-:Y:S04]  /*2f370*/  STL.64 [R1+0x2e08], R78 ;  /* 0x002e084e01007387 */ /* 0x0003e80000100a00 */
[----:B------:R-:W-:Y:S04]  /*2f380*/  LDGSTS.E [R244+0x1400], desc[UR60][R72.64], P0 ;  /* 0x0140000048f47fae */ /* 0x000fe8000812187c */
[----:B------:R-:W-:Y:S04]  /*2f390*/  LDGSTS.E [R244+0x1800], desc[UR60][R70.64], P0 ;  /* 0x0180000046f47fae */ /* 0x000fe8000812187c */
[----:B-1----:R-:W4:Y:S04]  /*2f3a0*/  LDL.64 R78, [R1+0xff8] ;  /* 0x000ff800014e7983 */ /* 0x002f280000100a00 */
        /* <DEDUP_REMOVED lines=28> */
[----:B------:R-:W-:Y:S04]  /*2f570*/  STL.64 [R1+0x2e38], R62 ;  /* 0x002e383e01007387 */ /* 0x000fe80000100a00 */
[----:B------:R-:W-:Y:S04]  /*2f580*/  STL.64 [R1+0x2e40], R60 ;  /* 0x002e403c01007387 */ /* 0x000fe80000100a00 */
[----:B------:R-:W-:Y:S04]  /*2f590*/  LDGSTS.E [R244+0x5400], desc[UR60][R40.64], P0 ;  /* 0x0540000028f47fae */ /* 0x000fe8000812187c */
        /* <DEDUP_REMOVED lines=14> */
[----:B------:R1:W-:Y:S04]  /*2f680*/  STL.64 [R1+0x2eb8], R44 ;  /* 0x002eb82c01007387 */ /* 0x0003e80000100a00 */
[----:B------:R-:W-:Y:S04]  /*2f690*/  LDGSTS.E [R244+0x7400], desc[UR60][R24.64], P0 ;  /* 0x0740000018f47fae */ /* 0x000fe8000812187c */
[----:B------:R-:W-:Y:S04]  /*2f6a0*/  LDGSTS.E [R244+0x7800], desc[UR60][R22.64], P0 ;  /* 0x0780000016f47fae */ /* 0x000fe8000812187c */
[----:B-1----:R-:W3:Y:S04]  /*2f6b0*/  LDL.64 R44, [R1+0x1378] ;  /* 0x00137800012c7983 */ /* 0x002ee80000100a00 */
[----:B------:R-:W-:Y:S04]  /*2f6c0*/  LDGSTS.E [R244+0x7c00], desc[UR60][R140.64], P0 ;  /* 0x07c000008cf47fae */ /* 0x000fe8000812187c */
[----:B------:R-:W3:Y:S04]  /*2f6d0*/  LDL.64 R46, [R1+0x13b8] ;  /* 0x0013b800012e7983 */ /* 0x000ee80000100a00 */
        /* <DEDUP_REMOVED lines=14> */
[----:B------:R-:W3:Y:S04]  /*2f7c0*/  LDL.64 R62, [R1+0x498] ;  /* 0x00049800013e7983 */ /* 0x000ee80000100a00 */
[----:B--2---:R-:W-:Y:S04]  /*2f7d0*/  LDGSTS.E [R244+0x21c00], desc[UR60][R64.64], P0 ;  /* 0x21c0000040f47fae */ /* 0x004fe8000812187c */
[----:B----4-:R-:W-:Y:S04]  /*2f7e0*/  LDGSTS.E [R244+0x22000], desc[UR60][R66.64], P0 ;  /* 0x2200000042f47fae */ /* 0x010fe8000812187c */
[----:B---3--:R-:W-:Y:S04]  /*2f7f0*/  LDGSTS.E [R244+0x22400], desc[UR60][R68.64], P0 ;  /* 0x2240000044f47fae */ /* 0x008fe8000812187c */
[----:B------:R-:W2:Y:S04]  /*2f800*/  LDL.64 R64, [R1+0x460] ;  /* 0x0004600001407983 */ /* 0x000ea80000100a00 */
[----:B------:R-:W3:Y:S04]  /*2f810*/  LDL.64 R66, [R1+0x428] ;  /* 0x0004280001427983 */ /* 0x000ee80000100a00 */
[----:B------:R-:W-:Y:S04]  /*2f820*/  LDGSTS.E [R244+0x22800], desc[UR60][R70.64], P0 ;  /* 0x2280000046f47fae */ /* 0x000fe8000812187c */
[----:B------:R-:W4:Y:S04]  /*2f830*/  LDL.64 R68, [R1+0x3f0] ;  /* 0x0003f00001447983 */ /* 0x000f280000100a00 */
        /* <DEDUP_REMOVED lines=35> */
[----:B------:R-:W4:Y:S04]  /*2fa70*/  LDL.64 R190, [R1] ;  /* 0x0000000001be7983 */ /* 0x000f280000100a00 */
[----:B------:R-:W-:Y:S04]  /*2fa80*/  LDGSTS.E [R244+0x27400], desc[UR60][R46.64], P0 ;  /* 0x274000002ef47fae */ /* 0x000fe8000812187c */
        /* <DEDUP_REMOVED lines=16> */
[----:B--2---:R-:W-:Y:S04]  /*2fb90*/  LDGSTS.E [R245+0x1880], desc[UR60][R64.64], P0 ;  /* 0x0188000040f57fae */ /* 0x004fe8000812187c */
[----:B---3--:R-:W-:Y:S04]  /*2fba0*/  LDGSTS.E [R245+0x1c80], desc[UR60][R66.64], P0 ;  /* 0x01c8000042f57fae */ /* 0x008fe8000812187c */
[----:B------:R-:W2:Y:S04]  /*2fbb0*/  LDL.64 R64, [R1+0x690] ;  /* 0x0006900001407983 */ /* 0x000ea80000100a00 */
[----:B----4-:R-:W-:Y:S04]  /*2fbc0*/  LDGSTS.E [R245+0x2080], desc[UR60][R68.64], P0 ;  /* 0x0208000044f57fae */ /* 0x010fe8000812187c */
        /* <DEDUP_REMOVED lines=101> */
[----:B------:R1:W-:Y:S04]  /*30220*/  STL.64 [R1+0x2da8], R244 ;  /* 0x002da8f401007387 */ /* 0x0003e80000100a00 */
[----:B-1----:R-:W4:Y:S04]  /*30230*/  LDL.LU.64 R244, [R1+0x1458] ;  /* 0x0014580001f47983 */ /* 0x002f280000300a00 */
[----:B------:R-:W4:Y:S04]  /*30240*/  LDL.64 R44, [R1+0x13c8] ;  /* 0x0013c800012c7983 */ /* 0x000f280000100a00 */
        /* <DEDUP_REMOVED lines=18> */
[----:B------:R-:W2:Y:S04]  /*30370*/  LDL.64 R70, [R1+0xec8] ;  /* 0x000ec80001467983 */ /* 0x000ea80000100a00 */
        /* <DEDUP_REMOVED lines=46> */
[----:B---3--:R-:W-:Y:S04]  /*30660*/  LDGSTS.E [R246+0x21d00], desc[UR60][R66.64], P0 ;  /* 0x21d0000042f67fae */ /* 0x008fe8000812187c */
[----:B----4-:R-:W-:Y:S04]  /*30670*/  LDGSTS.E [R246+0x22100], desc[UR60][R68.64], P0 ;  /* 0x2210000044f67fae */ /* 0x010fe8000812187c */
[----:B------:R-:W3:Y:S04]  /*30680*/  LDL.64 R66, [R1+0x3e0] ;  /* 0x0003e00001427983 */ /* 0x000ee80000100a00 */
[----:B--2---:R-:W-:Y:S04]  /*30690*/  LDGSTS.E [R246+0x22500], desc[UR60][R70.64], P0 ;  /* 0x2250000046f67fae */ /* 0x004fe8000812187c */
[----:B------:R-:W2:Y:S04]  /*306a0*/  LDL.64 R68, [R1+0x3a8] ;  /* 0x0003a80001447983 */ /* 0x000ea80000100a00 */
        /* <DEDUP_REMOVED lines=33> */
[----:B------:R-:W3:Y:S04]  /*308c0*/  LDL.64 R204, [R1+0x1388] ;  /* 0x0013880001cc7983 */ /* 0x000ee80000100a00 */
[----:B------:R-:W2:Y:S04]  /*308d0*/  LDL.64 R190, [R1+0x1348] ;  /* 0x0013480001be7983 */ /* 0x000ea80000100a00 */
[----:B--2---:R-:W-:Y:S04]  /*308e0*/  LDGSTS.E [R246+0x26d00], desc[UR60][R190.64], P0 ;  /* 0x26d00000bef67fae */ /* 0x004fe8000812187c */
[----:B---3--:R-:W-:Y:S04]  /*308f0*/  LDGSTS.E [R246+0x27100], desc[UR60][R204.64], P0 ;  /* 0x27100000ccf67fae */ /* 0x008fe8000812187c */
[----:B------:R-:W-:Y:S04]  /*30900*/  LDGSTS.E [R246+0x27500], desc[UR60][R44.64], P0 ;  /* 0x275000002cf67fae */ /* 0x000fe8000812187c */
[----:B------:R-:W-:Y:S04]  /*30910*/  LDGSTS.E [R246+0x27900], desc[UR60][R46.64], P0 ;  /* 0x279000002ef67fae */ /* 0x000fe8000812187c */
[----:B------:R-:W-:Y:S04]  /*30920*/  LDGSTS.E [R246+0x27d00], desc[UR60][R48.64], P0 ;  /* 0x27d0000030f67fae */ /* 0x000fe8000812187c */
[----:B------:R-:W-:Y:S04]  /*30930*/  LDGSTS.E [R247+0x180], desc[UR60][R50.64], P0 ;  /* 0x0018000032f77fae */ /* 0x000fe8000812187c */
[----:B------:R-:W-:Y:S04]  /*30940*/  LDGSTS.E [R247+0x580], desc[UR60][R52.64], P0 ;  /* 0x0058000034f77fae */ /* 0x000fe8000812187c */
[----:B------:R-:W2:Y:S04]  /*30950*/  LDL.LU.64 R190, [R1+0x2ed8] ;  /* 0x002ed80001be7983 */ /* 0x000ea80000300a00 */
[----:B------:R-:W-:Y:S04]  /*30960*/  LDGSTS.E [R247+0x980], desc[UR60][R54.64], P0 ;  /* 0x0098000036f77fae */ /* 0x000fe8000812187c */
[----:B------:R-:W3:Y:S04]  /*30970*/  LDL.LU.64 R204, [R1+0x2ed0] ;  /* 0x002ed00001cc7983 */ /* 0x000ee80000300a00 */
[----:B------:R-:W-:Y:S04]  /*30980*/  LDGSTS.E [R247+0xd80], desc[UR60][R56.64], P0 ;  /* 0x00d8000038f77fae */ /* 0x000fe8000812187c */
[----:B------:R-:W-:Y:S04]  /*30990*/  LDGSTS.E [R247+0x1180], desc[UR60][R58.64], P0 ;  /* 0x011800003af77fae */ /* 0x000fe8000812187c */
[----:B------:R-:W-:Y:S04]  /*309a0*/  LDGSTS.E [R247+0x1580], desc[UR60][R60.64], P0 ;  /* 0x015800003cf77fae */ /* 0x000fe8000812187c */
[----:B------:R-:W2:Y:S04]  /*309b0*/  LDL.64 R56, [R1+0x620] ;  /* 0x0006200001387983 */ /* 0x000ea80000100a00 */
        /* <DEDUP_REMOVED lines=9> */
[----:B----4-:R-:W-:Y:S04]  /*30a50*/  LDGSTS.E [R247+0x2980], desc[UR60][R70.64], P0 ;  /* 0x0298000046f77fae */ /* 0x010fe8000812187c */
        /* <DEDUP_REMOVED lines=49> */
[----:B------:R-:W4:Y:S04]  /*30d70*/  LDL.64 R54, [R1+0x528] ;  /* 0x0005280001367983 */ /* 0x000f280000100a00 */
[----:B--2---:R-:W-:Y:S04]  /*30d80*/  LDGSTS.E [R247+0x21980], desc[UR60][R56.64], P0 ;  /* 0x2198000038f77fae */ /* 0x004fe8000812187c */
[----:B---3--:R-:W-:Y:S04]  /*30d90*/  LDGSTS.E [R247+0x21d80], desc[UR60][R58.64], P0 ;  /* 0x21d800003af77fae */ /* 0x008fe8000812187c */
[----:B------:R-:W2:Y:S04]  /*30da0*/  LDL.64 R56, [R1+0x4f0] ;  /* 0x0004f00001387983 */ /* 0x000ea80000100a00 */
        /* <DEDUP_REMOVED lines=43> */
[----:B------:R1:W-:Y:S04]  /*31060*/  STL.64 [R1+0x2db0], R246 ;  /* 0x002db0f601007387 */ /* 0x0003e80000100a00 */
[----:B------:R-:W-:Y:S04]  /*31070*/  LDGSTS.E [R247+0x27580], desc[UR60][R44.64], P0 ;  /* 0x275800002cf77fae */ /* 0x000fe8000812187c */
[----:B------:R-:W-:Y:S04]  /*31080*/  LDGSTS.E [R247+0x27980], desc[UR60][R46.64], P0 ;  /* 0x279800002ef77fae */ /* 0x000fe8000812187c */
[----:B------:R-:W-:Y:S04]  /*31090*/  LDGSTS.E [R247+0x27d80], desc[UR60][R48.64], P0 ;  /* 0x27d8000030f77fae */ /* 0x000fe8000812187c */
[----:B------:R-:W-:Y:S04]  /*310a0*/  LDGSTS.E [R248+0x200], desc[UR60][R50.64], P0 ;  /* 0x0020000032f87fae */ /* 0x000fe8000812187c */
[----:B-1----:R-:W4:Y:S04]  /*310b0*/  LDL.LU.64 R246, [R1+0x1430] ;  /* 0x0014300001f67983 */ /* 0x002f280000300a00 */
        /* <DEDUP_REMOVED lines=14> */
[----:B------:R-:W2:Y:S04]  /*311a0*/  LDL.64 R60, [R1+0x668] ;  /* 0x00066800013c7983 */ /* 0x000ea80000100a00 */
[----:B------:R-:W-:Y:S04]  /*311b0*/  LDGSTS.E [R248+0x1e00], desc[UR60][R64.64], P0 ;  /* 0x01e0000040f87fae */ /* 0x000fe8000812187c */
[----:B------:R-:W2:Y:S04]  /*311c0*/  LDL.64 R62, [R1+0x6a8] ;  /* 0x0006a800013e7983 */ /* 0x000ea80000100a00 */
        /* <DEDUP_REMOVED lines=50> */
[----:B--2---:R-:W-:Y:S04]  /*314f0*/  LDGSTS.E [R248+0x21e00], desc[UR60][R60.64], P0 ;  /* 0x21e000003cf87fae */ /* 0x004fe8000812187c */
[----:B------:R-:W2:Y:S04]  /*31500*/  LDL.64 R58, [R1+0x440] ;  /* 0x00044000013a7983 */ /* 0x000ea80000100a00 */
        /* <DEDUP_REMOVED lines=33> */
[----:B------:R-:W-:Y:S04]  /*31720*/  LDGSTS.E [R248+0x26200], desc[UR60][R232.64], P0 ;  /* 0x26200000e8f87fae */ /* 0x000fe8000812187c */
[----:B------:R-:W-:Y:S04]  /*31730*/  LDGSTS.E [R248+0x26600], desc[UR60][R218.64], P0 ;  /* 0x26600000daf87fae */ /* 0x000fe8000812187c */
[----:B------:R-:W2:Y:S04]  /*31740*/  LDL.64 R232, [R1+0x13d8] ;  /* 0x0013d80001e87983 */ /* 0x000ea80000100a00 */
[----:B------:R-:W-:Y:S04]  /*31750*/  LDGSTS.E [R248+0x26a00], desc[UR60][R242.64], P0 ;  /* 0x26a00000f2f87fae */ /* 0x000fe8000812187c */
[----:B------:R-:W3:Y:S04]  /*31760*/  LDL.64 R218, [R1+0x1398] ;  /* 0x0013980001da7983 */ /* 0x000ee80000100a00 */
[----:B------:R-:W-:Y:S04]  /*31770*/  LDGSTS.E [R248+0x26e00], desc[UR60][R4.64], P0 ;  /* 0x26e0000004f87fae */ /* 0x000fe8000812187c */
[----:B------:R-:W4:Y:S04]  /*31780*/  LDL.64 R242, [R1+0x50] ;  /* 0x0000500001f27983 */ /* 0x000f280000100a00 */
[----:B------:R-:W4:Y:S04]  /*31790*/  LDL.64 R4, [R1+0x18] ;  /* 0x0000180001047983 */ /* 0x000f280000100a00 */
[----:B---3--:R-:W-:Y:S04]  /*317a0*/  LDGSTS.E [R248+0x27200], desc[UR60][R218.64], P0 ;  /* 0x27200000daf87fae */ /* 0x008fe8000812187c */
[----:B--2---:R-:W-:Y:S04]  /*317b0*/  LDGSTS.E [R248+0x27600], desc[UR60][R232.64], P0 ;  /* 0x27600000e8f87fae */ /* 0x004fe8000812187c */
[----:B------:R-:W-:Y:S04]  /*317c0*/  LDGSTS.E [R248+0x27a00], desc[UR60][R44.64], P0 ;  /* 0x27a000002cf87fae */ /* 0x000fe8000812187c */
[----:B------:R-:W2:Y:S04]  /*317d0*/  LDL.LU.64 R218, [R1+0x2ec8] ;  /* 0x002ec80001da7983 */ /* 0x000ea80000300a00 */
[----:B------:R-:W-:Y:S04]  /*317e0*/  LDGSTS.E [R248+0x27e00], desc[UR60][R244.64], P0 ;  /* 0x27e00000f4f87fae */ /* 0x000fe8000812187c */
[----:B------:R-:W3:Y:S04]  /*317f0*/  LDL.LU.64 R232, [R1+0x2ec0] ;  /* 0x002ec00001e87983 */ /* 0x000ee80000300a00 */
[----:B------:R-:W-:Y:S04]  /*31800*/  LDGSTS.E [R249+0x280], desc[UR60][R46.64], P0 ;  /* 0x002800002ef97fae */ /* 0x000fe8000812187c */
[----:B------:R1:W-:Y:S04]  /*31810*/  STL.64 [R1+0x2dc0], R244 ;  /* 0x002dc0f401007387 */ /* 0x0003e80000100a00 */
        /* <DEDUP_REMOVED lines=114> */
[----:B-1----:R-:W4:Y:S04]  /*31f40*/  LDL.LU.64 R244, [R1+0x13f0] ;  /* 0x0013f00001f47983 */ /* 0x002f280000300a00 */
[----:B------:R1:W-:Y:S04]  /*31f50*/  STL.64 [R1+0x2dc8], R12 ;  /* 0x002dc80c01007387 */ /* 0x0003e80000100a00 */
[----:B-1----:R-:W4:Y:S04]  /*31f60*/  LDL.LU.64 R12, [R1+0x13e8] ;  /* 0x0013e800010c7983 */ /* 0x002f280000300a00 */
[----:B------:R1:W-:Y:S04]  /*31f70*/  STL.64 [R1+0x2db8], R248 ;  /* 0x002db8f801007387 */ /* 0x0003e80000100a00 */
[----:B------:R-:W-:Y:S04]  /*31f80*/  LDGSTS.E [R250+0x300], desc[UR60][R46.64], P0 ;  /* 0x003000002efa7fae */ /* 0x000fe8000812187c */
[----:B-1----:R-:W4:Y:S04]  /*31f90*/  LDL.LU.64 R248, [R1+0x1428] ;  /* 0x0014280001f87983 */ /* 0x002f280000300a00 */
        /* <DEDUP_REMOVED lines=61> */
[----:B------:R-:W-:Y:S04]  /*32370*/  LDGSTS.E [R250+0x20f00], desc[UR60][R204.64], P0 ;  /* 0x20f00000ccfa7fae */ /* 0x000fe8000812187c */
[----:B------:R-:W-:Y:S04]  /*32380*/  LDGSTS.E [R250+0x21300], desc[UR60][R218.64], P0 ;  /* 0x21300000dafa7fae */ /* 0x000fe8000812187c */
[----:B------:R-:W-:Y:S04]  /*32390*/  LDGSTS.E [R250+0x21700], desc[UR60][R232.64], P0 ;  /* 0x21700000e8fa7fae */ /* 0x000fe8000812187c */
        /* <DEDUP_REMOVED lines=46> */
[----:B------:R-:W-:Y:S04]  /*32680*/  LDGSTS.E [R250+0x27b00], desc[UR60][R248.64], P0 ;  /* 0x27b00000f8fa7fae */ /* 0x000fe8000812187c */
[----:B------:R-:W4:Y:S04]  /*32690*/  LDL.64 R4, [R1+0x5b8] ;  /* 0x0005b80001047983 */ /* 0x000f280000100a00 */
[----:B------:R-:W-:Y:S04]  /*326a0*/  LDGSTS.E [R250+0x27f00], desc[UR60][R6.64], P0 ;  /* 0x27f0000006fa7fae */ /* 0x000fe8000812187c */
[----:B------:R-:W-:Y:S04]  /*326b0*/  LDGSTS.E [R251+0x380], desc[UR60][R44.64], P0 ;  /* 0x003800002cfb7fae */ /* 0x000fe8000812187c */
[----:B------:R-:W-:Y:S04]  /*326c0*/  LDGSTS.E [R251+0x780], desc[UR60][R46.64], P0 ;  /* 0x007800002efb7fae */ /* 0x000fe8000812187c */
[----:B------:R1:W-:Y:S04]  /*326d0*/  STL.64 [R1+0x2dd8], R12 ;  /* 0x002dd80c01007387 */ /* 0x0003e80000100a00 */
[----:B------:R-:W-:Y:S04]  /*326e0*/  LDGSTS.E [R251+0xb80], desc[UR60][R48.64], P0 ;  /* 0x00b8000030fb7fae */ /* 0x000fe8000812187c */
[----:B------:R-:W-:Y:S04]  /*326f0*/  LDGSTS.E [R251+0xf80], desc[UR60][R50.64], P0 ;  /* 0x00f8000032fb7fae */ /* 0x000fe8000812187c */
[----:B-1----:R-:W4:Y:S04]  /*32700*/  LDL.LU.64 R12, [R1+0x1370] ;  /* 0x00137000010c7983 */ /* 0x002f280000300a00 */
[----:B------:R1:W-:Y:S04]  /*32710*/  STL.64 [R1+0x2dd0], R248 ;  /* 0x002dd0f801007387 */ /* 0x0003e80000100a00 */
[----:B-1----:R-:W4:Y:S04]  /*32720*/  LDL.LU.64 R248, [R1+0x13b0] ;  /* 0x0013b00001f87983 */ /* 0x002f280000300a00 */
[----:B------:R1:W-:Y:S04]  /*32730*/  STL.64 [R1+0x2de0], R6 ;  /* 0x002de00601007387 */ /* 0x0003e80000100a00 */
[----:B-1----:R-:W4:Y:S04]  /*32740*/  LDL.LU.64 R6, [R1+0x1330] ;  /* 0x0013300001067983 */ /* 0x002f280000300a00 */
        /* <DEDUP_REMOVED lines=9> */
[----:B------:R-:W4:Y:S04]  /*327e0*/  LDL.64 R56, [R1+0x10b0] ;  /* 0x0010b00001387983 */ /* 0x000f280000100a00 */
[----:B------:R-:W-:Y:S04]  /*327f0*/  LDGSTS.E [R251+0x1f80], desc[UR60][R242.64], P0 ;  /* 0x01f80000f2fb7fae */ /* 0x000fe8000812187c */
[----:B------:R-:W-:Y:S04]  /*32800*/  LDGSTS.E [R251+0x2380], desc[UR60][R58.64], P0 ;  /* 0x023800003afb7fae */ /* 0x000fe8000812187c */
        /* <DEDUP_REMOVED lines=8> */
[----:B------:R-:W3:Y:S04]  /*32890*/  LDL.64 R74, [R1+0x5d0] ;  /* 0x0005d000014a7983 */ /* 0x000ee80000100a00 */
[----:B------:R-:W4:Y:S04]  /*328a0*/  LDL.64 R80, [R1+0x5c8] ;  /* 0x0005c80001507983 */ /* 0x000f280000100a00 */
[----:B------:R-:W3:Y:S04]  /*328b0*/  LDL.64 R2, [R1+0x5d8] ;  /* 0x0005d80001027983 */ /* 0x000ee80000100a00 */
        /* <DEDUP_REMOVED lines=11> */
[----:B------:R-:W3:Y:S04]  /*32970*/  LDL.64 R78, [R1+0x640] ;  /* 0x00064000014e7983 */ /* 0x000ee80000100a00 */
        /* <DEDUP_REMOVED lines=15> */
[----:B--2---:R-:W-:Y:S04]  /*32a70*/  LDGSTS.E [R251+0x6f80], desc[UR60][R242.64], P0 ;  /* 0x06f80000f2fb7fae */ /* 0x004fe8000812187c */
[----:B------:R-:W2:Y:S04]  /*32a80*/  LDL.64 R242, [R1+0x680] ;  /* 0x0006800001f27983 */ /* 0x000ea80000100a00 */
[----:B----4-:R-:W-:Y:S04]  /*32a90*/  LDGSTS.E [R251+0x7380], desc[UR60][R80.64], P0 ;  /* 0x0738000050fb7fae */ /* 0x010fe8000812187c */
[----:B---3--:R-:W-:Y:S04]  /*32aa0*/  LDGSTS.E [R251+0x7780], desc[UR60][R74.64], P0 ;  /* 0x077800004afb7fae */ /* 0x008fe8000812187c */
[----:B------:R-:W-:Y:S04]  /*32ab0*/  LDGSTS.E [R251+0x7b80], desc[UR60][R2.64], P0 ;  /* 0x07b8000002fb7fae */ /* 0x000fe8000812187c */
[----:B------:R-:W3:Y:S04]  /*32ac0*/  LDL.64 R80, [R1+0x1030] ;  /* 0x0010300001507983 */ /* 0x000ee80000100a00 */
[----:B------:R-:W4:Y:S04]  /*32ad0*/  LDL.64 R74, [R1+0x12f0] ;  /* 0x0012f000014a7983 */ /* 0x000f280000100a00 */
[----:B------:R-:W4:Y:S04]  /*32ae0*/  LDL.64 R2, [R1+0x1070] ;  /* 0x0010700001027983 */ /* 0x000f280000100a00 */
[----:B------:R-:W-:Y:S04]  /*32af0*/  LDGSTS.E [R251+0x7f80], desc[UR60][R44.64], P0 ;  /* 0x07f800002cfb7fae */ /* 0x000fe8000812187c */
[----:B------:R-:W-:Y:S04]  /*32b00*/  LDGSTS.E [R251+0x20380], desc[UR60][R46.64], P0 ;  /* 0x203800002efb7fae */ /* 0x000fe8000812187c */
[----:B------:R-:W-:Y:S04]  /*32b10*/  LDGSTS.E [R251+0x20780], desc[UR60][R48.64], P0 ;  /* 0x2078000030fb7fae */ /* 0x000fe8000812187c */
[----:B------:R-:W4:Y:S04]  /*32b20*/  LDL.LU.64 R44, [R1+0x2eb8] ;  /* 0x002eb800012c7983 */ /* 0x000f280000300a00 */
[----:B------:R-:W4:Y:S04]  /*32b30*/  LDL.LU.64 R46, [R1+0x2eb0] ;  /* 0x002eb000012e7983 */ /* 0x000f280000300a00 */
[----:B------:R-:W4:Y:S04]  /*32b40*/  LDL.LU.64 R48, [R1+0x2ea8] ;  /* 0x002ea80001307983 */ /* 0x000f280000300a00 */
        /* <DEDUP_REMOVED lines=8> */
[----:B------:R-:W4:Y:S04]  /*32bd0*/  LDL.LU.64 R4, [R1+0x2e88] ;  /* 0x002e880001047983 */ /* 0x000f280000300a00 */
[----:B------:R-:W4:Y:S04]  /*32be0*/  LDL.64 R78, [R1+0x618] ;  /* 0x00061800014e7983 */ /* 0x000f280000100a00 */
[----:B--2---:R-:W-:Y:S04]  /*32bf0*/  LDGSTS.E [R251+0x21f80], desc[UR60][R242.64], P0 ;  /* 0x21f80000f2fb7fae */ /* 0x004fe8000812187c */
[----:B------:R-:W-:Y:S04]  /*32c00*/  LDGSTS.E [R251+0x22380], desc[UR60][R240.64], P0 ;  /* 0x22380000f0fb7fae */ /* 0x000fe8000812187c */
[----:B------:R-:W-:Y:S04]  /*32c10*/  LDGSTS.E [R251+0x22780], desc[UR60][R14.64], P0 ;  /* 0x227800000efb7fae */ /* 0x000fe8000812187c */
[----:B------:R-:W2:Y:S04]  /*32c20*/  LDL.LU.64 R242, [R1+0x2e80] ;  /* 0x002e800001f27983 */ /* 0x000ea80000300a00 */
[----:B------:R-:W2:Y:S04]  /*32c30*/  LDL.LU.64 R240, [R1+0x2e78] ;  /* 0x002e780001f07983 */ /* 0x000ea80000300a00 */
[----:B------:R-:W-:Y:S04]  /*32c40*/  LDGSTS.E [R251+0x22b80], desc[UR60][R10.64], P0 ;  /* 0x22b800000afb7fae */ /* 0x000fe8000812187c */
[----:B------:R-:W2:Y:S04]  /*32c50*/  LDL.LU.64 R14, [R1+0x2e70] ;  /* 0x002e7000010e7983 */ /* 0x000ea80000300a00 */
[----:B------:R-:W-:Y:S04]  /*32c60*/  LDGSTS.E [R251+0x22f80], desc[UR60][R8.64], P0 ;  /* 0x22f8000008fb7fae */ /* 0x000fe8000812187c */
[----:B------:R-:W2:Y:S04]  /*32c70*/  LDL.LU.64 R10, [R1+0x2e68] ;  /* 0x002e6800010a7983 */ /* 0x000ea80000300a00 */
[----:B------:R-:W-:Y:S04]  /*32c80*/  LDGSTS.E [R251+0x23380], desc[UR60][R76.64], P0 ;  /* 0x233800004cfb7fae */ /* 0x000fe8000812187c */
[----:B------:R-:W2:Y:S04]  /*32c90*/  LDL.LU.64 R8, [R1+0x2e60] ;  /* 0x002e600001087983 */ /* 0x000ea80000300a00 */
[----:B------:R1:W-:Y:S04]  /*32ca0*/  LDGSTS.E [R251+0x23780], desc[UR60][R16.64], P0 ;  /* 0x2378000010fb7fae */ /* 0x0003e8000812187c */
[----:B---3--:R-:W-:Y:S04]  /*32cb0*/  LDGSTS.E [R251+0x23b80], desc[UR60][R80.64], P0 ;  /* 0x23b8000050fb7fae */ /* 0x008fe8000812187c */
[----:B----4-:R-:W-:Y:S04]  /*32cc0*/  LDGSTS.E [R251+0x23f80], desc[UR60][R2.64], P0 ;  /* 0x23f8000002fb7fae */ /* 0x010fe8000812187c */
[----:B------:R-:W3:Y:S01]  /*32cd0*/  LDL R17, [R1+0x1c40] ;  /* 0x001c400001117983 */ /* 0x000ee20000100800 */
[----:B------:R-:W-:Y:S01]  /*32ce0*/  SHF.L.U32 R252, R252, 0x7, RZ ;  /* 0x00000007fcfc7819 */ /* 0x000fe200000006ff */
[----:B-1----:R-:W1:Y:S02]  /*32cf0*/  LDC R16, c[0x0][0x230] ;  /* 0x00008c00ff107b82 */ /* 0x002e640000000800 */
[----:B------:R-:W4:Y:S04]  /*32d00*/  LDL.LU.64 R76, [R1+0xec0] ;  /* 0x000ec000014c7983 */ /* 0x000f280000300a00 */
[----:B------:R-:W4:Y:S04]  /*32d10*/  LDL.LU.64 R80, [R1+0x6f8] ;  /* 0x0006f80001507983 */ /* 0x000f280000300a00 */
[----:B------:R1:W-:Y:S04]  /*32d20*/  LDGSTS.E [R251+0x24380], desc[UR60][R56.64], P0 ;  /* 0x2438000038fb7fae */ /* 0x0003e8000812187c */
[----:B------:R1:W-:Y:S04]  /*32d30*/  LDGSTS.E [R251+0x24780], desc[UR60][R58.64], P0 ;  /* 0x247800003afb7fae */ /* 0x0003e8000812187c */
[----:B------:R-:W-:Y:S04]  /*32d40*/  LDGSTS.E [R251+0x24b80], desc[UR60][R60.64], P0 ;  /* 0x24b800003cfb7fae */ /* 0x000fe8000812187c */
[----:B------:R-:W-:Y:S01]  /*32d50*/  LDGSTS.E [R251+0x24f80], desc[UR60][R62.64], P0 ;  /* 0x24f800003efb7fae */ /* 0x000fe2000812187c */
[----:B-1----:R-:W1:Y:S03]  /*32d60*/  LDC R57, c[0x0][0x230] ;  /* 0x00008c00ff397b82 */ /* 0x002e660000000800 */
[----:B------:R-:W-:Y:S04]  /*32d70*/  LDGSTS.E [R251+0x25380], desc[UR60][R64.64], P0 ;  /* 0x2538000040fb7fae */ /* 0x000fe8000812187c */
[----:B------:R-:W-:Y:S01]  /*32d80*/  LDGSTS.E [R251+0x25780], desc[UR60][R66.64], P0 ;  /* 0x2578000042fb7fae */ /* 0x000fe2000812187c */
[----:B------:R-:W1:Y:S03]  /*32d90*/  LDC R58, c[0x0][0x230] ;  /* 0x00008c00ff3a7b82 */ /* 0x000e660000000800 */
        /* <DEDUP_REMOVED lines=9> */
[----:B------:R1:W-:Y:S04]  /*32e30*/  LDGSTS.E [R251+0x27f80], desc[UR60][R78.64], P0 ;  /* 0x27f800004efb7fae */ /* 0x0003e8000812187c */
[----:B------:R-:W4:Y:S04]  /*32e40*/  LDL.LU.64 R2, [R1+0x2e58] ;  /* 0x002e580001027983 */ /* 0x000f280000300a00 */
[----:B------:R-:W4:Y:S01]  /*32e50*/  LDL.LU.64 R70, [R1+0x700] ;  /* 0x0007000001467983 */ /* 0x000f220000300a00 */
[----:B-1----:R-:W1:Y:S03]  /*32e60*/  LDC R78, c[0x0][0x230] ;  /* 0x00008c00ff4e7b82 */ /* 0x002e660000000800 */
[----:B------:R-:W4:Y:S04]  /*32e70*/  LDL.LU.64 R64, [R1+0x708] ;  /* 0x0007080001407983 */ /* 0x000f280000300a00 */
[----:B------:R-:W0:Y:S01]  /*32e80*/  LDGDEPBAR ;  /* 0x00000000000079af */ /* 0x000e220000000000 */
[----:B------:R-:W1:Y:S03]  /*32e90*/  LDC R79, c[0x0][0x230] ;  /* 0x00008c00ff4f7b82 */ /* 0x000e660000000800 */
[----:B------:R-:W4:Y:S04]  /*32ea0*/  LDL.LU.64 R68, [R1+0x710] ;  /* 0x0007100001447983 */ /* 0x000f280000300a00 */
[----:B------:R-:W4:Y:S01]  /*32eb0*/  LDL.LU.64 R74, [R1+0x718] ;  /* 0x00071800014a7983 */ /* 0x000f220000300a00 */
[----:B------:R-:W-:Y:S01]  /*32ec0*/  BAR.SYNC.DEFER_BLOCKING 0x0 ;  /* 0x0000000000007b1d */ /* 0x000fe20000010000 */
[----:B------:R-:W-:Y:S01]  /*32ed0*/  ISETP.GE.U32.AND P0, PT, R4, 0x7ffffefd, PT ;  /* 0x7ffffefd0400780c */ /* 0x000fe20003f06070 */
[----:B-1----:R-:W-:-:S02]  /*32ee0*/  VIADD R4, R78, 0xffffff5f ;  /* 0xffffff5f4e047836 */ /* 0x002fc40000000000 */
[----:B------:R-:W-:Y:S02]  /*32ef0*/  VIADD R56, R79, 0xffffff5e ;  /* 0xffffff5e4f387836 */ /* 0x000fe40000000000 */
[C---:B--2---:R-:W-:Y:S02]  /*32f00*/  IMAD.WIDE R78, R252.reuse, 0x4, R242 ;  /* 0x00000004fc4e7825 */ /* 0x044fe400078e02f2 */
[----:B------:R-:W1:Y:S02]  /*32f10*/  LDC R243, c[0x0][0x230] ;  /* 0x00008c00fff37b82 */ /* 0x000e640000000800 */
[C---:B------:R-:W-:Y:S01]  /*32f20*/  IMAD.WIDE R66, R252.reuse, 0x4, R240 ;  /* 0x00000004fc427825 */ /* 0x040fe200078e02f0 */
[----:B------:R-:W-:Y:S04]  /*32f30*/  STL.64 [R1+0x1c38], R78 ;  /* 0x001c384e01007387 */ /* 0x000fe80000100a00 */
[----:B------:R-:W2:Y:S01]  /*32f40*/  LDL.LU.64 R72, [R1+0x720] ;  /* 0x0007200001487983 */ /* 0x000ea20000300a00 */
[----:B------:R-:W1:Y:S03]  /*32f50*/  LDC R241, c[0x0][0x230] ;  /* 0x00008c00fff17b82 */ /* 0x000e660000000800 */
[----:B------:R4:W-:Y:S05]  /*32f60*/  STL.64 [R1+0x1c30], R66 ;  /* 0x001c304201007387 */ /* 0x0009ea0000100a00 */
[----:B------:R-:W1:Y:S01]  /*32f70*/  LDC R242, c[0x0][0x230] ;  /* 0x00008c00fff27b82 */ /* 0x000e620000000800 */
[----:B------:R-:W-:Y:S01]  /*32f80*/  @!PT LDS RZ, [RZ] ;  /* 0x00000000fffff984 */ /* 0x000fe20000000800 */
[----:B------:R-:W-:Y:S01]  /*32f90*/  @!PT LDS RZ, [RZ] ;  /* 0x00000000fffff984 */ /* 0x000fe20000000800 */
[----:B------:R-:W-:Y:S01]  /*32fa0*/  @!PT LDS RZ, [RZ] ;  /* 0x00000000fffff984 */ /* 0x000fe20000000800 */
[----:B---3--:R-:W-:Y:S01]  /*32fb0*/  LDGSTS.E [R17+0x20000], desc[UR60][R78.64], !P5 ;  /* 0x200000004e117fae */ /* 0x008fe2000e92187c */
[----:B----4-:R-:W-:-:S03]  /*32fc0*/  IMAD.WIDE R62, R252, 0x4, R76 ;  /* 0x00000004fc3e7825 */ /* 0x010fc600078e024c */
[----:B------:R3:W-:Y:S01]  /*32fd0*/  LDGSTS.E [R17+0x24000], desc[UR60][R66.64], !P5 ;  /* 0x2400000042117fae */ /* 0x0007e2000e92187c */
[----:B------:R-:W-:-:S03]  /*32fe0*/  IMAD.WIDE R60, R252, 0x4, R80 ;  /* 0x00000004fc3c7825 */ /* 0x000fc600078e0250 */
[----:B------:R-:W4:Y:S04]  /*32ff0*/  LDL.LU.64 R76, [R1+0x728] ;  /* 0x00072800014c7983 */ /* 0x000f280000300a00 */
[----:B------:R1:W-:Y:S04]  /*33000*/  STL.64 [R1+0x1c28], R62 ;  /* 0x001c283e01007387 */ /* 0x0003e80000100a00 */
[----:B------:R1:W-:Y:S01]  /*33010*/  STL.64 [R1+0x1c20], R60 ;  /* 0x001c203c01007387 */ /* 0x0003e20000100a00 */
[----:B---3--:R-:W3:Y:S03]  /*33020*/  LDC R66, c[0x0][0x230] ;  /* 0x00008c00ff427b82 */ /* 0x008ee60000000800 */
[----:B------:R-:W4:Y:S04]  /*33030*/  LDL.LU.64 R78, [R1+0x730] ;  /* 0x00073000014e7983 */ /* 0x000f280000300a00 */
[----:B------:R-:W4:Y:S01]  /*33040*/  LDL.LU.64 R80, [R1+0x738] ;  /* 0x0007380001507983 */ /* 0x000f220000300a00 */
[----:B------:R-:W1:Y:S01]  /*33050*/  LDC R67, c[0x0][0x230] ;  /* 0x00008c00ff437b82 */ /* 0x000e620000000800 */
[----:B------:R-:W-:-:S02]  /*33060*/  ISETP.GE.U32.AND P5, PT, R4, 0x7ffffee0, PT ;  /* 0x7ffffee00400780c */ /* 0x000fc40003fa6070 */
[----:B------:R1:W-:Y:S04]  /*33070*/  LDGSTS.E [R17+0x20004], desc[UR60][R62.64], !P6 ;  /* 0x200040003e117fae */ /* 0x0003e8000f12187c */
[----:B------:R1:W-:Y:S01]  /*33080*/  LDGSTS.E [R17+0x24004], desc[UR60][R60.64], !P6 ;  /* 0x240040003c117fae */ /* 0x0003e2000f12187c */
[----:B---3--:R-:W-:Y:S01]  /*33090*/  IADD3 R240, R66, -0xa3, RZ ;  /* 0xffffff5d42f07810 */ /* 0x008fe20007ffe0ff */
[----:B-1----:R-:W-:Y:S02]  /*330a0*/  VIADD R4, R67, 0xffffff5c ;  /* 0xffffff5c43047836 */ /* 0x002fe40000000000 */
[----:B------:R-:W-:-:S04]  /*330b0*/  IMAD.WIDE R70, R252, 0x4, R70 ;  /* 0x00000004fc467825 */ /* 0x000fc800078e0246 */
[C---:B------:R-:W-:Y:S01]  /*330c0*/  IMAD.WIDE R64, R252.reuse, 0x4, R64 ;  /* 0x00000004fc407825 */ /* 0x040fe200078e0240 */
[----:B------:R1:W-:Y:S04]  /*330d0*/  STL.64 [R1+0x1c18], R70 ;  /* 0x001c184601007387 */ /* 0x0003e80000100a00 */
[----:B------:R2:W-:Y:S01]  /*330e0*/  STL.64 [R1+0x1c10], R64 ;  /* 0x001c104001007387 */ /* 0x0005e20000100a00 */
[----:B------:R-:W-:-:S03]  /*330f0*/  IMAD.WIDE R62, R252, 0x4, R68 ;  /* 0x00000004fc3e7825 */ /* 0x000fc600078e0244 */
[----:B------:R-:W3:Y:S01]  /*33100*/  LDL.LU.64 R66, [R1+0x740] ;  /* 0x0007400001427983 */ /* 0x000ee20000300a00 */
[----:B------:R-:W-:-:S03]  /*33110*/  IMAD.WIDE R60, R252, 0x4, R74 ;  /* 0x00000004fc3c7825 */ /* 0x000fc600078e024a */
[----:B------:R-:W3:Y:S04]  /*33120*/  LDL.LU.64 R68, [R1+0x748] ;  /* 0x0007480001447983 */ /* 0x000ee80000300a00 */
[----:B------:R4:W-:Y:S04]  /*33130*/  STL.64 [R1+0x1c08], R62 ;  /* 0x001c083e01007387 */ /* 0x0009e80000100a00 */
[----:B------:R-:W-:Y:S04]  /*33140*/  LDGSTS.E [R17+0x20008], desc[UR60][R70.64], !P2 ;  /* 0x2000800046117fae */ /* 0x000fe8000d12187c */
[----:B------:R4:W-:Y:S04]  /*33150*/  STL.64 [R1+0x1c00], R60 ;  /* 0x001c003c01007387 */ /* 0x0009e80000100a00 */
[----:B------:R2:W-:Y:S04]  /*33160*/  LDGSTS.E [R17+0x24008], desc[UR60][R64.64], !P2 ;  /* 0x2400800040117fae */ /* 0x0005e8000d12187c */
[----:B-1----:R-:W3:Y:S04]  /*33170*/  LDL.LU.64 R70, [R1+0x750] ;  /* 0x0007500001467983 */ /* 0x002ee80000300a00 */
[----:B------:R-:W3:Y:S04]  /*33180*/  LDL.LU.64 R74, [R1+0x758] ;  /* 0x00075800014a7983 */ /* 0x000ee80000300a00 */
[----:B------:R4:W-:Y:S01]  /*33190*/  LDGSTS.E [R17+0x2000c], desc[UR60][R62.64], !P0 ;  /* 0x2000c0003e117fae */ /* 0x0009e2000c12187c */
[----:B------:R-:W-:Y:S01]  /*331a0*/  ISETP.GE.U32.AND P2, PT, R240, 0x7ffffede, PT ;  /* 0x7ffffedef000780c */ /* 0x000fe20003f46070 */
[----:B------:R-:W-:-:S02]  /*331b0*/  VIADD R240, R58, 0xffffff3f ;  /* 0xffffff3f3af07836 */ /* 0x000fc40000000000 */
[----:B------:R1:W-:Y:S01]  /*331c0*/  LDGSTS.E [R17+0x2400c], desc[UR60][R60.64], !P0 ;  /* 0x2400c0003c117fae */ /* 0x0003e2000c12187c */
[----:B--2---:R-:W-:-:S05]  /*331d0*/  IMAD.WIDE R64, R252, 0x4, R72 ;  /* 0x00000004fc407825 */ /* 0x004fca00078e0248 */
[----:B------:R3:W-:Y:S01]  /*331e0*/  STL.64 [R1+0x1bf8], R64 ;  /* 0x001bf84001007387 */ /* 0x0007e20000100a00 */
[----:B------:R-:W-:Y:S01]  /*331f0*/  ISETP.GE.U32.AND P6, PT, R56, 0x7ffffedf, PT ;  /* 0x7ffffedf3800780c */ /* 0x000fe20003fc6070 */
[C---:B----4-:R-:W-:Y:S02]  /*33200*/  IMAD.WIDE R62, R252.reuse, 0x4, R76 ;  /* 0x00000004fc3e7825 */ /* 0x050fe400078e024c */
[----:B------:R3:W-:Y:S02]  /*33210*/  LDGSTS.E [R17+0x28000], desc[UR60][R64.64], !P5 ;  /* 0x2800000040117fae */ /* 0x0007e4000e92187c */
[C---:B-1----:R-:W-:Y:S02]  /*33220*/  IMAD.WIDE R60, R252.reuse, 0x4, R78 ;  /* 0x00000004fc3c7825 */ /* 0x042fe400078e024e */
[----:B------:R1:W-:Y:S02]  /*33230*/  STL.64 [R1+0x1bf0], R62 ;  /* 0x001bf03e01007387 */ /* 0x0003e40000100a00 */
[----:B------:R-:W-:-:S02]  /*33240*/  IMAD.WIDE R58, R252, 0x4, R80 ;  /* 0x00000004fc3a7825 */ /* 0x000fc400078e0250 */
[----:B------:R-:W2:Y:S01]  /*33250*/  LDL.LU.64 R72, [R1+0x760] ;  /* 0x0007600001487983 */ /* 0x000ea20000300a00 */
[----:B------:R-:W-:Y:S01]  /*33260*/  ISETP.GE.U32.AND P0, PT, R4, 0x7ffffedd, PT ;  /* 0x7ffffedd0400780c */ /* 0x000fe20003f06070 */
[----:B------:R-:W4:Y:S02]  /*33270*/  LDC R56, c[0x0][0x230] ;  /* 0x00008c00ff387b82 */ /* 0x000f240000000800 */
[----:B------:R-:W4:Y:S04]  /*33280*/  LDL.LU.64 R76, [R1+0x768] ;  /* 0x00076800014c7983 */ /* 0x000f280000300a00 */
[----:B------:R1:W-:Y:S04]  /*33290*/  STL.64 [R1+0x1be8], R60 ;  /* 0x001be83c01007387 */ /* 0x0003e80000100a00 */
[----:B------:R1:W-:Y:S04]  /*332a0*/  STL.64 [R1+0x1be0], R58 ;  /* 0x001be03a01007387 */ /* 0x0003e80000100a00 */
[----:B------:R-:W4:Y:S04]  /*332b0*/  LDL.LU.64 R78, [R1+0x770] ;  /* 0x00077000014e7983 */ /* 0x000f280000300a00 */
[----:B------:R-:W4:Y:S04]  /*332c0*/  LDL.LU.64 R80, [R1+0x778] ;  /* 0x0007780001507983 */ /* 0x000f280000300a00 */
[----:B------:R1:W-:Y:S04]  /*332d0*/  LDGSTS.E [R17+0x2c000], desc[UR60][R62.64], !P5 ;  /* 0x2c0000003e117fae */ /* 0x0003e8000e92187c */
[----:B------:R1:W-:Y:S04]  /*332e0*/  LDGSTS.E [R17+0x28004], desc[UR60][R60.64], !P6 ;  /* 0x280040003c117fae */ /* 0x0003e8000f12187c */
[----:B------:R1:W-:Y:S01]  /*332f0*/  LDGSTS.E [R17+0x2c004], desc[UR60][R58.64], !P6 ;  /* 0x2c0040003a117fae */ /* 0x0003e2000f12187c */
[----:B---3--:R-:W-:-:S04]  /*33300*/  IMAD.WIDE R64, R252, 0x4, R66 ;  /* 0x00000004fc407825 */ /* 0x008fc800078e0242 */
[C---:B-1----:R-:W-:Y:S01]  /*33310*/  IMAD.WIDE R62, R252.reuse, 0x4, R68 ;  /* 0x00000004fc3e7825 */ /* 0x042fe200078e0244 */
[----:B------:R2:W-:Y:S04]  /*33320*/  STL.64 [R1+0x1bd8], R64 ;  /* 0x001bd84001007387 */ /* 0x0005e80000100a00 */
[----:B------:R4:W-:Y:S04]  /*33330*/  STL.64 [R1+0x1bd0], R62 ;  /* 0x001bd03e01007387 */ /* 0x0009e80000100a00 */
[----:B------:R2:W-:Y:S04]  /*33340*/  LDGSTS.E [R17+0x28008], desc[UR60][R64.64], !P2 ;  /* 0x2800800040117fae */ /* 0x0005e8000d12187c */
[----:B------:R4:W-:Y:S01]  /*33350*/  LDGSTS.E [R17+0x2c008], desc[UR60][R62.64], !P2 ;  /* 0x2c0080003e117fae */ /* 0x0009e2000d12187c */
[----:B------:R-:W-:-:S03]  /*33360*/  IMAD.WIDE R60, R252, 0x4, R70 ;  /* 0x00000004fc3c7825 */ /* 0x000fc600078e0246 */
[----:B------:R-:W3:Y:S01]  /*33370*/  LDL.LU.64 R70, [R1+0x780] ;  /* 0x0007800001467983 */ /* 0x000ee20000300a00 */
[----:B------:R-:W-:-:S03]  /*33380*/  IMAD.WIDE R58, R252, 0x4, R74 ;  /* 0x00000004fc3a7825 */ /* 0x000fc600078e024a */
[----:B------:R-:W3:Y:S04]  /*33390*/  LDL.LU.64 R66, [R1+0x788] ;  /* 0x0007880001427983 */ /* 0x000ee80000300a00 */
[----:B------:R1:W-:Y:S04]  /*333a0*/  STL.64 [R1+0x1bc8], R60 ;  /* 0x001bc83c01007387 */ /* 0x0003e80000100a00 */
[----:B------:R1:W-:Y:S04]  /*333b0*/  STL.64 [R1+0x1bc0], R58 ;  /* 0x001bc03a01007387 */ /* 0x0003e80000100a00 */
[----:B------:R-:W3:Y:S04]  /*333c0*/  LDL.LU.64 R68, [R1+0x790] ;  /* 0x0007900001447983 */ /* 0x000ee80000300a00 */
[----:B------:R-:W3:Y:S04]  /*333d0*/  LDL.LU.64 R74, [R1+0x798] ;  /* 0x00079800014a7983 */ /* 0x000ee80000300a00 */
[----:B------:R1:W-:Y:S04]  /*333e0*/  LDGSTS.E [R17+0x2800c], desc[UR60][R60.64], !P0 ;  /* 0x2800c0003c117fae */ /* 0x0003e8000c12187c */
[----:B------:R1:W-:Y:S01]  /*333f0*/  LDGSTS.E [R17+0x2c00c], desc[UR60][R58.64], !P0 ;  /* 0x2c00c0003a117fae */ /* 0x0003e2000c12187c */
[----:B--2---:R-:W-:-:S04]  /*33400*/  IMAD.WIDE R64, R252, 0x4, R72 ;  /* 0x00000004fc407825 */ /* 0x004fc800078e0248 */
[C---:B----4-:R-:W-:Y:S01]  /*33410*/  IMAD.WIDE R62, R252.reuse, 0x4, R76 ;  /* 0x00000004fc3e7825 */ /* 0x050fe200078e024c */
[----:B------:R-:W-:Y:S04]  /*33420*/  STL.64 [R1+0x1bb8], R64 ;  /* 0x001bb84001007387 */ /* 0x000fe80000100a00 */
[----:B------:R-:W-:Y:S01]  /*33430*/  STL.64 [R1+0x1bb0], R62 ;  /* 0x001bb03e01007387 */ /* 0x000fe20000100a00 */
[----:B-1----:R-:W-:-:S03]  /*33440*/  IMAD.WIDE R60, R252, 0x4, R78 ;  /* 0x00000004fc3c7825 */ /* 0x002fc600078e024e */
[----:B------:R-:W2:Y:S01]  /*33450*/  LDL.LU.64 R78, [R1+0x7a0] ;  /* 0x0007a000014e7983 */ /* 0x000ea20000300a00 */
[----:B------:R-:W-:-:S03]  /*33460*/  IMAD.WIDE R58, R252, 0x4, R80 ;  /* 0x00000004fc3a7825 */ /* 0x000fc600078e0250 */
[----:B------:R-:W4:Y:S04]  /*33470*/  LDL.LU.64 R72, [R1+0x7a8] ;  /* 0x0007a80001487983 */ /* 0x000f280000300a00 */
[----:B------:R-:W-:Y:S04]  /*33480*/  STL.64 [R1+0x1ba8], R60 ;  /* 0x001ba83c01007387 */ /* 0x000fe80000100a00 */
[----:B------:R1:W-:Y:S04]  /*33490*/  STL.64 [R1+0x1ba0], R58 ;  /* 0x001ba03a01007387 */ /* 0x0003e80000100a00 */
[----:B------:R-:W4:Y:S04]  /*334a0*/  LDL.LU.64 R76, [R1+0x7b0] ;  /* 0x0007b000014c7983 */ /* 0x000f280000300a00 */
[----:B------:R-:W4:Y:S01]  /*334b0*/  LDL.LU.64 R80, [R1+0x7b8] ;  /* 0x0007b80001507983 */ /* 0x000f220000300a00 */
[----:B------:R-:W-:-:S02]  /*334c0*/  ISETP.GE.U32.AND P5, PT, R240, 0x7ffffec0, PT ;  /* 0x7ffffec0f000780c */ /* 0x000fc40003fa6070 */
[----:B------:R-:W-:Y:S01]  /*334d0*/  IADD3 R4, R16, -0xc2, RZ ;  /* 0xffffff3e10047810 */ /* 0x000fe20007ffe0ff */
[----:B------:R-:W-:Y:S01]  /*334e0*/  VIADD R240, R243, 0xffffff3d ;  /* 0xffffff3df3f07836 */ /* 0x000fe20000000000 */
[----:B------:R-:W4:Y:S02]  /*334f0*/  LDC R16, c[0x0][0x230] ;  /* 0x00008c00ff107b82 */ /* 0x000f240000000800 */
[----:B------:R-:W-:Y:S02]  /*33500*/  ISETP.GE.U32.AND P6, PT, R4, 0x7ffffebf, PT ;  /* 0x7ffffebf0400780c */ /* 0x000fe40003fc6070 */
[----:B------:R-:W-:-:S05]  /*33510*/  ISETP.GE.U32.AND P2, PT, R240, 0x7ffffebe, PT ;  /* 0x7ffffebef000780c */ /* 0x000fca0003f46070 */
[----:B------:R-:W-:Y:S01]  /*33520*/  LDGSTS.E [R17+0x30000], desc[UR60][R64.64], !P5 ;  /* 0x3000000040117fae */ /* 0x000fe2000e92187c */
[----:B------:R-:W4:Y:S03]  /*33530*/  LDC R243, c[0x0][0x230] ;  /* 0x00008c00fff37b82 */ /* 0x000f260000000800 */
[----:B------:R-:W-:Y:S04]  /*33540*/  LDGSTS.E [R17+0x34000], desc[UR60][R62.64], !P5 ;  /* 0x340000003e117fae */ /* 0x000fe8000e92187c */
[----:B------:R-:W-:Y:S01]  /*33550*/  LDGSTS.E [R17+0x30004], desc[UR60][R60.64], !P6 ;  /* 0x300040003c117fae */ /* 0x000fe2000f12187c */
[----:B------:R-:W-:Y:S01]  /*33560*/  VIADD R4, R56, 0xffffff3c ;  /* 0xffffff3c38047836 */ /* 0x000fe20000000000 */
[----:B------:R-:W-:Y:S01]  /*33570*/  IADD3 R240, R241, -0xe1, RZ ;  /* 0xffffff1ff1f07810 */ /* 0x000fe20007ffe0ff */
[----:B------:R-:W4:Y:S01]  /*33580*/  LDC R56, c[0x0][0x230] ;  /* 0x00008c00ff387b82 */ /* 0x000f220000000800 */
[----:B------:R1:W-:Y:S02]  /*33590*/  LDGSTS.E [R17+0x34004], desc[UR60][R58.64], !P6 ;  /* 0x340040003a117fae */ /* 0x0003e4000f12187c */
[----:B------:R-:W-:-:S02]  /*335a0*/  ISETP.GE.U32.AND P0, PT, R4, 0x7ffffebd, PT ;  /* 0x7ffffebd0400780c */ /* 0x000fc40003f06070 */
[----:B------:R-:W-:Y:S01]  /*335b0*/  ISETP.GE.U32.AND P5, PT, R240, 0x7ffffea0, PT ;  /* 0x7ffffea0f000780c */ /* 0x000fe20003fa6070 */
[C---:B---3--:R-:W-:Y:S02]  /*335c0*/  IMAD.WIDE R70, R252.reuse, 0x4, R70 ;  /* 0x00000004fc467825 */ /* 0x048fe400078e0246 */
[----:B-1----:R-:W1:Y:S02]  /*335d0*/  LDC R58, c[0x0][0x230] ;  /* 0x00008c00ff3a7b82 */ /* 0x002e640000000800 */
[C---:B------:R-:W-:Y:S01]  /*335e0*/  IMAD.WIDE R64, R252.reuse, 0x4, R66 ;  /* 0x00000004fc407825 */ /* 0x040fe200078e0242 */
[----:B------:R3:W-:Y:S04]  /*335f0*/  STL.64 [R1+0x1b98], R70 ;  /* 0x001b984601007387 */ /* 0x0007e80000100a00 */
[----:B------:R4:W-:Y:S01]  /*33600*/  STL.64 [R1+0x1b90], R64 ;  /* 0x001b904001007387 */ /* 0x0009e20000100a00 */
[----:B------:R-:W1:Y:S03]  /*33610*/  LDC R241, c[0x0][0x230] ;  /* 0x00008c00fff17b82 */ /* 0x000e660000000800 */
[----:B------:R-:W4:Y:S01]  /*33620*/  LDL.LU.64 R66, [R1+0x7c0] ;  /* 0x0007c00001427983 */ /* 0x000f220000300a00 */
[----:B------:R-:W-:-:S03]  /*33630*/  IMAD.WIDE R62, R252, 0x4, R68 ;  /* 0x00000004fc3e7825 */ /* 0x000fc600078e0244 */
[----:B------:R-:W-:Y:S01]  /*33640*/  LDGSTS.E [R17+0x30008], desc[UR60][R70.64], !P2 ;  /* 0x3000800046117fae */ /* 0x000fe2000d12187c */
[----:B------:R-:W-:-:S03]  /*33650*/  IMAD.WIDE R60, R252, 0x4, R74 ;  /* 0x00000004fc3c7825 */ /* 0x000fc600078e024a */
[----:B------:R-:W4:Y:S04]  /*33660*/  LDL.LU.64 R68, [R1+0x7c8] ;  /* 0x0007c80001447983 */ /* 0x000f280000300a00 */
[----:B------:R4:W-:Y:S04]  /*33670*/  STL.64 [R1+0x1b88], R62 ;  /* 0x001b883e01007387 */ /* 0x0009e80000100a00 */
[----:B------:R1:W-:Y:S04]  /*33680*/  STL.64 [R1+0x1b80], R60 ;  /* 0x001b803c01007387 */ /* 0x0003e80000100a00 */
[----:B---3--:R-:W3:Y:S04]  /*33690*/  LDL.LU.64 R70, [R1+0x7d0] ;  /* 0x0007d00001467983 */ /* 0x008ee80000300a00 */
[----:B------:R-:W3:Y:S04]  /*336a0*/  LDL.LU.64 R74, [R1+0x7d8] ;  /* 0x0007d800014a7983 */ /* 0x000ee80000300a00 */
[----:B------:R4:W-:Y:S04]  /*336b0*/  LDGSTS.E [R17+0x34008], desc[UR60][R64.64], !P2 ;  /* 0x3400800040117fae */ /* 0x0009e8000d12187c */
[----:B------:R1:W-:Y:S04]  /*336c0*/  LDGSTS.E [R17+0x3000c], desc[UR60][R62.64], !P0 ;  /* 0x3000c0003e117fae */ /* 0x0003e8000c12187c */
[----:B------:R1:W-:Y:S01]  /*336d0*/  LDGSTS.E [R17+0x3400c], desc[UR60][R60.64], !P0 ;  /* 0x3400c0003c117fae */ /* 0x0003e2000c12187c */
[----:B--2---:R-:W-:-:S04]  /*336e0*/  IMAD.WIDE R78, R252, 0x4, R78 ;  /* 0x00000004fc4e7825 */ /* 0x004fc800078e024e */
[C---:B----4-:R-:W-:Y:S01]  /*336f0*/  IMAD.WIDE R64, R252.reuse, 0x4, R72 ;  /* 0x00000004fc407825 */ /* 0x050fe200078e0248 */
[----:B------:R2:W-:Y:S04]  /*33700*/  STL.64 [R1+0x1b78], R78 ;  /* 0x001b784e01007387 */ /* 0x0005e80000100a00 */
[----:B------:R4:W-:Y:S04]  /*33710*/  STL.64 [R1+0x1b70], R64 ;  /* 0x001b704001007387 */ /* 0x0009e80000100a00 */
[----:B------:R-:W3:Y:S01]  /*33720*/  LDL.LU.64 R72, [R1+0x7e0] ;  /* 0x0007e00001487983 */ /* 0x000ee20000300a00 */
[----:B-1----:R-:W-:-:S03]  /*33730*/  IMAD.WIDE R62, R252, 0x4, R76 ;  /* 0x00000004fc3e7825 */ /* 0x002fc600078e024c */
[----:B------:R-:W-:Y:S01]  /*33740*/  LDGSTS.E [R17+0x38000], desc[UR60][R78.64], !P5 ;  /* 0x380000004e117fae */ /* 0x000fe2000e92187c */
[----:B------:R-:W-:-:S03]  /*33750*/  IMAD.WIDE R60, R252, 0x4, R80 ;  /* 0x00000004fc3c7825 */ /* 0x000fc600078e0250 */
[----:B------:R-:W3:Y:S04]  /*33760*/  LDL.LU.64 R76, [R1+0x7e8] ;  /* 0x0007e800014c7983 */ /* 0x000ee80000300a00 */
[----:B------:R1:W-:Y:S04]  /*33770*/  STL.64 [R1+0x1b68], R62 ;  /* 0x001b683e01007387 */ /* 0x0003e80000100a00 */
[----:B------:R3:W-:Y:S04]  /*33780*/  STL.64 [R1+0x1b60], R60 ;  /* 0x001b603c01007387 */ /* 0x0007e80000100a00 */
[----:B--2---:R-:W2:Y:S04]  /*33790*/  LDL.LU.64 R78, [R1+0x7f0] ;  /* 0x0007f000014e7983 */ /* 0x004ea80000300a00 */
[----:B------:R-:W2:Y:S01]  /*337a0*/  LDL.LU.64 R80, [R1+0x7f8] ;  /* 0x0007f80001507983 */ /* 0x000ea20000300a00 */
[----:B------:R-:W-:-:S02]  /*337b0*/  VIADD R4, R57, 0xffffff1e ;  /* 0xffffff1e39047836 */ /* 0x000fc40000000000 */
[----:B------:R-:W-:Y:S01]  /*337c0*/  VIADD R240, R242, 0xffffff1d ;  /* 0xffffff1df2f07836 */ /* 0x000fe20000000000 */
[----:B------:R4:W-:Y:S01]  /*337d0*/  LDGSTS.E [R17+0x3c000], desc[UR60][R64.64], !P5 ;  /* 0x3c00000040117fae */ /* 0x0009e2000e92187c */
[----:B------:R-:W2:Y:S01]  /*337e0*/  LDC R57, c[0x0][0x230] ;  /* 0x00008c00ff397b82 */ /* 0x000ea20000000800 */
[----:B------:R-:W-:Y:S02]  /*337f0*/  ISETP.GE.U32.AND P6, PT, R4, 0x7ffffe9f, PT ;  /* 0x7ffffe9f0400780c */ /* 0x000fe40003fc6070 */
[----:B------:R-:W-:Y:S01]  /*33800*/  ISETP.GE.U32.AND P2, PT, R240, 0x7ffffe9e, PT ;  /* 0x7ffffe9ef000780c */ /* 0x000fe20003f46070 */
[----:B------:R-:W-:Y:S01]  /*33810*/  VIADD R240, R243, 0xffffff7b ;  /* 0xffffff7bf3f07836 */ /* 0x000fe20000000000 */
[----:B------:R-:W-:-:S03]  /*33820*/  IADD3 R4, R16, -0xe4, RZ ;  /* 0xffffff1c10047810 */ /* 0x000fc60007ffe0ff */
[----:B------:R-:W2:Y:S06]  /*33830*/  LDC R16, c[0x0][0x230] ;  /* 0x00008c00ff107b82 */ /* 0x000eac0000000800 */
[----:B------:R1:W-:Y:S01]  /*33840*/  LDGSTS.E [R17+0x38004], desc[UR60][R62.64], !P6 ;  /* 0x380040003e117fae */ /* 0x0003e2000f12187c */
[----:B------:R-:W-:Y:S01]  /*33850*/  ISETP.GE.U32.AND P5, PT, R240, 0x7ffffefc, PT ;  /* 0x7ffffefcf000780c */ /* 0x000fe20003fa6070 */
[----:B------:R-:W2:Y:S01]  /*33860*/  LDC R242, c[0x0][0x230] ;  /* 0x00008c00fff27b82 */ /* 0x000ea20000000800 */
[----:B------:R-:W-:Y:S01]  /*33870*/  IADD3 R240, R58, -0x87, RZ ;  /* 0xffffff793af07810 */ /* 0x000fe20007ffe0ff */
[----:B------:R3:W-:Y:S01]  /*33880*/  LDGSTS.E [R17+0x3c004], desc[UR60][R60.64], !P6 ;  /* 0x3c0040003c117fae */ /* 0x0007e2000f12187c */
[----:B------:R-:W-:-:S05]  /*33890*/  ISETP.GE.U32.AND P0, PT, R4, 0x7ffffe9d, PT ;  /* 0x7ffffe9d0400780c */ /* 0x000fca0003f06070 */
[----:B------:R-:W2:Y:S01]  /*338a0*/  LDC R243, c[0x0][0x230] ;  /* 0x00008c00fff37b82 */ /* 0x000ea20000000800 */
[----:B----4-:R-:W-:-:S04]  /*338b0*/  IMAD.WIDE R64, R252, 0x4, R66 ;  /* 0x00000004fc407825 */ /* 0x010fc800078e0242 */
[C---:B-1----:R-:W-:Y:S01]  /*338c0*/  IMAD.WIDE R62, R252.reuse, 0x4, R68 ;  /* 0x00000004fc3e7825 */ /* 0x042fe200078e0244 */
[----:B------:R1:W-:Y:S04]  /*338d0*/  STL.64 [R1+0x1b58], R64 ;  /* 0x001b584001007387 */ /* 0x0003e80000100a00 */
[----:B------:R4:W-:Y:S04]  /*338e0*/  STL.64 [R1+0x1b50], R62 ;  /* 0x001b503e01007387 */ /* 0x0009e80000100a00 */
[----:B------:R-:W2:Y:S01]  /*338f0*/  LDL.LU.64 R66, [R1+0x800] ;  /* 0x0008000001427983 */ /* 0x000ea20000300a00 */
[----:B---3--:R-:W-:-:S03]  /*33900*/  IMAD.WIDE R60, R252, 0x4, R70 ;  /* 0x00000004fc3c7825 */ /* 0x008fc600078e0246 */
[----:B------:R-:W3:Y:S01]  /*33910*/  LDL.LU.64 R68, [R1+0x808] ;  /* 0x0008080001447983 */ /* 0x000ee20000300a00 */
[----:B------:R-:W-:-:S03]  /*33920*/  IMAD.WIDE R58, R252, 0x4, R74 ;  /* 0x00000004fc3a7825 */ /* 0x000fc600078e024a */
[----:B------:R2:W-:Y:S04]  /*33930*/  STL.64 [R1+0x1b48], R60 ;  /* 0x001b483c01007387 */ /* 0x0005e80000100a00 */
[----:B------:R2:W-:Y:S04]  /*33940*/  STL.64 [R1+0x1b40], R58 ;  /* 0x001b403a01007387 */ /* 0x0005e80000100a00 */
[----:B------:R-:W3:Y:S04]  /*33950*/  LDL.LU.64 R70, [R1+0x810] ;  /* 0x0008100001467983 */ /* 0x000ee80000300a00 */
[----:B------:R-:W3:Y:S04]  /*33960*/  LDL.LU.64 R74, [R1+0x818] ;  /* 0x00081800014a7983 */ /* 0x000ee80000300a00 */
[----:B------:R1:W-:Y:S04]  /*33970*/  LDGSTS.E [R17+0x38008], desc[UR60][R64.64], !P2 ;  /* 0x3800800040117fae */ /* 0x0003e8000d12187c */
[----:B------:R4:W-:Y:S04]  /*33980*/  LDGSTS.E [R17+0x3c008], desc[UR60][R62.64], !P2 ;  /* 0x3c0080003e117fae */ /* 0x0009e8000d12187c */
[----:B------:R2:W-:Y:S04]  /*33990*/  LDGSTS.E [R17+0x3800c], desc[UR60][R60.64], !P0 ;  /* 0x3800c0003c117fae */ /* 0x0005e8000c12187c */
[----:B------:R2:W-:Y:S01]  /*339a0*/  LDGSTS.E [R17+0x3c00c], desc[UR60][R58.64], !P0 ;  /* 0x3c00c0003a117fae */ /* 0x0005e2000c12187c */
[----:B-1----:R-:W-:-:S04]  /*339b0*/  IMAD.WIDE R64, R252, 0x4, R72 ;  /* 0x00000004fc407825 */ /* 0x002fc800078e0248 */
[----:B----4-:R-:W-:Y:S01]  /*339c0*/  IMAD.WIDE R62, R252, 0x4, R76 ;  /* 0x00000004fc3e7825 */ /* 0x010fe200078e024c */
[----:B------:R1:W-:Y:S03]  /*339d0*/  STL.64 [R1+0x1b38], R64 ;  /* 0x001b384001007387 */ /* 0x0003e60000100a00 */
[----:B------:R-:W-:Y:S01]  /*339e0*/  VIADD R4, R56, 0xffffff7a ;  /* 0xffffff7a38047836 */ /* 0x000fe20000000000 */
[----:B------:R3:W-:Y:S01]  /*339f0*/  STL.64 [R1+0x1b30], R62 ;  /* 0x001b303e01007387 */ /* 0x0007e20000100a00 */
[----:B------:R-:W-:Y:S01]  /*33a00*/  ISETP.GE.U32.AND P2, PT, R240, 0x7ffffefa, PT ;  /* 0x7ffffefaf000780c */ /* 0x000fe20003f46070 */
[----:B------:R-:W4:Y:S02]  /*33a10*/  LDC R56, c[0x0][0x230] ;  /* 0x00008c00ff387b82 */ /* 0x000f240000000800 */
[----:B------:R-:W4:Y:S01]  /*33a20*/  LDL.LU.64 R72, [R1+0x820] ;  /* 0x0008200001487983 */ /* 0x000f220000300a00 */
[----:B--2---:R-:W-:-:S03]  /*33a30*/  IMAD.WIDE R60, R252, 0x4, R78 ;  /* 0x00000004fc3c7825 */ /* 0x004fc600078e024e */
[----:B------:R-:W2:Y:S02]  /*33a40*/  LDL.LU.64 R76, [R1+0x828] ;  /* 0x00082800014c7983 */ /* 0x000ea40000300a00 */
[----:B------:R-:W2:Y:S01]  /*33a50*/  LDC R17, c[0x0][0x230] ;  /* 0x00008c00ff117b82 */ /* 0x000ea20000000800 */
[----:B------:R-:W-:Y:S01]  /*33a60*/  IMAD.WIDE R58, R252, 0x4, R80 ;  /* 0x00000004fc3a7825 */ /* 0x000fe200078e0250 */
[----:B------:R3:W-:Y:S04]  /*33a70*/  STL.64 [R1+0x1b28], R60 ;  /* 0x001b283c01007387 */ /* 0x0007e80000100a00 */
[----:B------:R3:W-:Y:S04]  /*33a80*/  STL.64 [R1+0x1b20], R58 ;  /* 0x001b203a01007387 */ /* 0x0007e80000100a00 */
[----:B------:R-:W2:Y:S04]  /*33a90*/  LDL.LU.64 R78, [R1+0x830] ;  /* 0x00083000014e7983 */ /* 0x000ea80000300a00 */
[----:B------:R-:W2:Y:S01]  /*33aa0*/  LDL.LU.64 R80, [R1+0x838] ;  /* 0x0008380001507983 */ /* 0x000ea20000300a00 */
[----:B------:R-:W-:-:S03]  /*33ab0*/  ISETP.GE.U32.AND P6, PT, R4, 0x7ffffefb, PT ;  /* 0x7ffffefb0400780c */ /* 0x000fc60003fc6070 */
[----:B------:R1:W-:Y:S04]  /*33ac0*/  LDGSTS.E [R15+0x20000], desc[UR60][R64.64], !P5 ;  /* 0x20000000400f7fae */ /* 0x0003e8000e92187c */
[----:B------:R3:W-:Y:S01]  /*33ad0*/  LDGSTS.E [R15+0x24000], desc[UR60][R62.64], !P5 ;  /* 0x240000003e0f7fae */ /* 0x0007e2000e92187c */
[----:B------:R-:W-:Y:S02]  /*33ae0*/  VIADD R4, R57, 0xffffff78 ;  /* 0xffffff7839047836 */ /* 0x000fe40000000000 */
[----:B------:R-:W-:Y:S01]  /*33af0*/  VIADD R240, R241, 0xffffff5b ;  /* 0xffffff5bf1f07836 */ /* 0x000fe20000000000 */
[----:B------:R-:W2:Y:S02]  /*33b00*/  LDC R57, c[0x0][0x230] ;  /* 0x00008c00ff397b82 */ /* 0x000ea40000000800 */
[----:B------:R3:W-:Y:S04]  /*33b10*/  LDGSTS.E [R15+0x20004], desc[UR60][R60.64], !P6 ;  /* 0x200040003c0f7fae */ /* 0x0007e8000f12187c */
[----:B------:R3:W-:Y:S01]  /*33b20*/  LDGSTS.E [R15+0x24004], desc[UR60][R58.64], !P6 ;  /* 0x240040003a0f7fae */ /* 0x0007e2000f12187c */
[----:B------:R-:W-:Y:S01]  /*33b30*/  ISETP.GE.U32.AND P0, PT, R4, 0x7ffffef9, PT ;  /* 0x7ffffef90400780c */ /* 0x000fe20003f06070 */
[----:B------:R-:W2:Y:S01]  /*33b40*/  LDC R241, c[0x0][0x230] ;  /* 0x00008c00fff17b82 */ /* 0x000ea20000000800 */
[----:B-1----:R-:W-:-:S04]  /*33b50*/  IMAD.WIDE R64, R252, 0x4, R66 ;  /* 0x00000004fc407825 */ /* 0x002fc800078e0242 */
[C---:B---3--:R-:W-:Y:S01]  /*33b60*/  IMAD.WIDE R62, R252.reuse, 0x4, R68 ;  /* 0x00000004fc3e7825 */ /* 0x048fe200078e0244 */
[----:B------:R4:W-:Y:S04]  /*33b70*/  STL.64 [R1+0x1b18], R64 ;  /* 0x001b184001007387 */ /* 0x0009e80000100a00 */
[----:B------:R2:W-:Y:S04]  /*33b80*/  STL.64 [R1+0x1b10], R62 ;  /* 0x001b103e01007387 */ /* 0x0005e80000100a00 */
[----:B------:R-:W3:Y:S01]  /*33b90*/  LDL.LU.64 R66, [R1+0x840] ;  /* 0x0008400001427983 */ /* 0x000ee20000300a00 */
[----:B------:R-:W-:-:S03]  /*33ba0*/  IMAD.WIDE R60, R252, 0x4, R70 ;  /* 0x00000004fc3c7825 */ /* 0x000fc600078e0246 */
        /* <DEDUP_REMOVED lines=10> */
[----:B----4-:R-:W-:-:S04]  /*33c50*/  IMAD.WIDE R64, R252, 0x4, R72 ;  /* 0x00000004fc407825 */ /* 0x010fc800078e0248 */
[C---:B--2---:R-:W-:Y:S01]  /*33c60*/  IMAD.WIDE R62, R252.reuse, 0x4, R76 ;  /* 0x00000004fc3e7825 */ /* 0x044fe200078e024c */
[----:B------:R3:W-:Y:S04]  /*33c70*/  STL.64 [R1+0x1af8], R64 ;  /* 0x001af84001007387 */ /* 0x0007e80000100a00 */
[----:B------:R2:W-:Y:S04]  /*33c80*/  STL.64 [R1+0x1af0], R62 ;  /* 0x001af03e01007387 */ /* 0x0005e80000100a00 */
[----:B------:R-:W4:Y:S01]  /*33c90*/  LDL.LU.64 R72, [R1+0x860] ;  /* 0x0008600001487983 */ /* 0x000f220000300a00 */
[----:B-1----:R-:W-:-:S03]  /*33ca0*/  IMAD.WIDE R60, R252, 0x4, R78 ;  /* 0x00000004fc3c7825 */ /* 0x002fc600078e024e */
[----:B------:R-:W4:Y:S01]  /*33cb0*/  LDL.LU.64 R76, [R1+0x868] ;  /* 0x00086800014c7983 */ /* 0x000f220000300a00 */
[----:B------:R-:W-:-:S03]  /*33cc0*/  IMAD.WIDE R58, R252, 0x4, R80 ;  /* 0x00000004fc3a7825 */ /* 0x000fc600078e0250 */
[----:B------:R1:W-:Y:S04]  /*33cd0*/  STL.64 [R1+0x1ae8], R60 ;  /* 0x001ae83c01007387 */ /* 0x0003e80000100a00 */
[----:B------:R1:W-:Y:S04]  /*33ce0*/  STL.64 [R1+0x1ae0], R58 ;  /* 0x001ae03a01007387 */ /* 0x0003e80000100a00 */
[----:B------:R-:W4:Y:S04]  /*33cf0*/  LDL.LU.64 R78, [R1+0x870] ;  /* 0x00087000014e7983 */ /* 0x000f280000300a00 */
[----:B------:R-:W4:Y:S01]  /*33d00*/  LDL.LU.64 R80, [R1+0x878] ;  /* 0x0008780001507983 */ /* 0x000f220000300a00 */
[----:B------:R-:W-:-:S02]  /*33d10*/  ISETP.GE.U32.AND P5, PT, R240, 0x7ffffedc, PT ;  /* 0x7ffffedcf000780c */ /* 0x000fc40003fa6070 */
[----:B------:R-:W-:Y:S01]  /*33d20*/  IADD3 R4, R16, -0xa6, RZ ;  /* 0xffffff5a10047810 */ /* 0x000fe20007ffe0ff */
[----:B------:R-:W-:Y:S01]  /*33d30*/  VIADD R240, R242, 0xffffff59 ;  /* 0xffffff59f2f07836 */ /* 0x000fe20000000000 */
[----:B------:R-:W4:Y:S02]  /*33d40*/  LDC R16, c[0x0][0x230] ;  /* 0x00008c00ff107b82 */ /* 0x000f240000000800 */
[----:B------:R-:W-:-:S07]  /*33d50*/  ISETP.GE.U32.AND P6, PT, R4, 0x7ffffedb, PT ;  /* 0x7ffffedb0400780c */ /* 0x000fce0003fc6070 */
[----:B------:R3:W-:Y:S01]  /*33d60*/  LDGSTS.E [R15+0x28000], desc[UR60][R64.64], !P5 ;  /* 0x28000000400f7fae */ /* 0x0007e2000e92187c */
[----:B------:R-:W4:Y:S03]  /*33d70*/  LDC R242, c[0x0][0x230] ;  /* 0x00008c00fff27b82 */ /* 0x000f260000000800 */
[----:B------:R2:W-:Y:S04]  /*33d80*/  LDGSTS.E [R15+0x2c000], desc[UR60][R62.64], !P5 ;  /* 0x2c0000003e0f7fae */ /* 0x0005e8000e92187c */
[----:B------:R1:W-:Y:S01]  /*33d90*/  LDGSTS.E [R15+0x28004], desc[UR60][R60.64], !P6 ;  /* 0x280040003c0f7fae */ /* 0x0003e2000f12187c */
[----:B------:R-:W-:-:S03]  /*33da0*/  ISETP.GE.U32.AND P2, PT, R240, 0x7ffffeda, PT ;  /* 0x7ffffedaf000780c */ /* 0x000fc60003f46070 */
[----:B------:R1:W-:Y:S01]  /*33db0*/  LDGSTS.E [R15+0x2c004], desc[UR60][R58.64], !P6 ;  /* 0x2c0040003a0f7fae */ /* 0x0003e2000f12187c */
[----:B------:R-:W-:Y:S02]  /*33dc0*/  VIADD R4, R56, 0xffffff58 ;  /* 0xffffff5838047836 */ /* 0x000fe40000000000 */
[----:B---3--:R-:W-:-:S04]  /*33dd0*/  IMAD.WIDE R64, R252, 0x4, R66 ;  /* 0x00000004fc407825 */ /* 0x008fc800078e0242 */
[C---:B--2---:R-:W-:Y:S01]  /*33de0*/  IMAD.WIDE R62, R252.reuse, 0x4, R68 ;  /* 0x00000004fc3e7825 */ /* 0x044fe200078e0244 */
[----:B------:R4:W-:Y:S03]  /*33df0*/  STL.64 [R1+0x1ad8], R64 ;  /* 0x001ad84001007387 */ /* 0x0009e60000100a00 */
[C---:B-1----:R-:W-:Y:S01]  /*33e00*/  IMAD.WIDE R60, R252.reuse, 0x4, R70 ;  /* 0x00000004fc3c7825 */ /* 0x042fe200078e0246 */
[----:B------:R1:W-:Y:S01]  /*33e10*/  STL.64 [R1+0x1ad0], R62 ;  /* 0x001ad03e01007387 */ /* 0x0003e20000100a00 */
[----:B------:R-:W-:Y:S01]  /*33e20*/  IADD3 R240, R57, -0xc5, RZ ;  /* 0xffffff3b39f07810 */ /* 0x000fe20007ffe0ff */
[----:B------:R-:W2:Y:S02]  /*33e30*/  LDC R56, c[0x0][0x230] ;  /* 0x00008c00ff387b82 */ /* 0x000ea40000000800 */
[----:B------:R-:W3:Y:S01]  /*33e40*/  LDL.LU.64 R66, [R1+0x880] ;  /* 0x0008800001427983 */ /* 0x000ee20000300a00 */
[----:B------:R-:W-:-:S03]  /*33e50*/  IMAD.WIDE R58, R252, 0x4, R74 ;  /* 0x00000004fc3a7825 */ /* 0x000fc600078e024a */
[----:B------:R-:W2:Y:S01]  /*33e60*/  LDL.LU.64 R68, [R1+0x888] ;  /* 0x0008880001447983 */ /* 0x000ea20000300a00 */
[----:B------:R-:W-:Y:S01]  /*33e70*/  ISETP.GE.U32.AND P0, PT, R4, 0x7ffffed9, PT ;  /* 0x7ffffed90400780c */ /* 0x000fe20003f06070 */
[----:B------:R-:W2:Y:S02]  /*33e80*/  LDC R57, c[0x0][0x230] ;  /* 0x00008c00ff397b82 */ /* 0x000ea40000000800 */
[----:B------:R1:W-:Y:S04]  /*33e90*/  STL.64 [R1+0x1ac8], R60 ;  /* 0x001ac83c01007387 */ /* 0x0003e80000100a00 */
[----:B------:R1:W-:Y:S04]  /*33ea0*/  STL.64 [R1+0x1ac0], R58 ;  /* 0x001ac03a01007387 */ /* 0x0003e80000100a00 */
[----:B------:R-:W2:Y:S04]  /*33eb0*/  LDL.LU.64 R70, [R1+0x890] ;  /* 0x0008900001467983 */ /* 0x000ea80000300a00 */
[----:B------:R-:W2:Y:S04]  /*33ec0*/  LDL.LU.64 R74, [R1+0x898] ;  /* 0x00089800014a7983 */ /* 0x000ea80000300a00 */
[----:B------:R4:W-:Y:S04]  /*33ed0*/  LDGSTS.E [R15+0x28008], desc[UR60][R64.64], !P2 ;  /* 0x28008000400f7fae */ /* 0x0009e8000d12187c */
[----:B------:R1:W-:Y:S04]  /*33ee0*/  LDGSTS.E [R15+0x2c008], desc[UR60][R62.64], !P2 ;  /* 0x2c0080003e0f7fae */ /* 0x0003e8000d12187c */
[----:B------:R1:W-:Y:S04]  /*33ef0*/  LDGSTS.E [R15+0x2800c], desc[UR60][R60.64], !P0 ;  /* 0x2800c0003c0f7fae */ /* 0x0003e8000c12187c */
[----:B------:R1:W-:Y:S01]  /*33f00*/  LDGSTS.E [R15+0x2c00c], desc[UR60][R58.64], !P0 ;  /* 0x2c00c0003a0f7fae */ /* 0x0003e2000c12187c */
[----:B----4-:R-:W-:-:S04]  /*33f10*/  IMAD.WIDE R64, R252, 0x4, R72 ;  /* 0x00000004fc407825 */ /* 0x010fc800078e0248 */
[C---:B-1----:R-:W-:Y:S01]  /*33f20*/  IMAD.WIDE R62, R252.reuse, 0x4, R76 ;  /* 0x00000004fc3e7825 */ /* 0x042fe200078e024c */
[----:B------:R3:W-:Y:S04]  /*33f30*/  STL.64 [R1+0x1ab8], R64 ;  /* 0x001ab84001007387 */ /* 0x0007e80000100a00 */
[----:B------:R2:W-:Y:S04]  /*33f40*/  STL.64 [R1+0x1ab0], R62 ;  /* 0x001ab03e01007387 */ /* 0x0005e80000100a00 */
[----:B------:R-:W4:Y:S01]  /*33f50*/  LDL.LU.64 R72, [R1+0x8a0] ;  /* 0x0008a00001487983 */ /* 0x000f220000300a00 */
[----:B------:R-:W-:-:S03]  /*33f60*/  IMAD.WIDE R60, R252, 0x4, R78 ;  /* 0x00000004fc3c7825 */ /* 0x000fc600078e024e */
[----:B------:R-:W4:Y:S01]  /*33f70*/  LDL.LU.64 R76, [R1+0x8a8] ;  /* 0x0008a800014c7983 */ /* 0x000f220000300a00 */
[----:B------:R-:W-:-:S03]  /*33f80*/  IMAD.WIDE R58, R252, 0x4, R80 ;  /* 0x00000004fc3a7825 */ /* 0x000fc600078e0250 */
[----:B------:R1:W-:Y:S04]  /*33f90*/  STL.64 [R1+0x1aa8], R60 ;  /* 0x001aa83c01007387 */ /* 0x0003e80000100a00 */
[----:B------:R1:W-:Y:S04]  /*33fa0*/  STL.64 [R1+0x1aa0], R58 ;  /* 0x001aa03a01007387 */ /* 0x0003e80000100a00 */
[----:B------:R-:W4:Y:S04]  /*33fb0*/  LDL.LU.64 R78, [R1+0x8b0] ;  /* 0x0008b000014e7983 */ /* 0x000f280000300a00 */
[----:B------:R-:W4:Y:S01]  /*33fc0*/  LDL.LU.64 R80, [R1+0x8b8] ;  /* 0x0008b80001507983 */ /* 0x000f220000300a00 */
[----:B------:R-:W-:Y:S01]  /*33fd0*/  ISETP.GE.U32.AND P5, PT, R240, 0x7ffffebc, PT ;  /* 0x7ffffebcf000780c */ /* 0x000fe20003fa6070 */
[----:B------:R-:W-:-:S02]  /*33fe0*/  VIADD R4, R17, 0xffffff3a ;  /* 0xffffff3a11047836 */ /* 0x000fc40000000000 */
        /* <DEDUP_REMOVED lines=9> */
[----:B------:R-:W-:Y:S01]  /*34080*/  IADD3 R4, R16, -0xc8, RZ ;  /* 0xffffff3810047810 */ /* 0x000fe20007ffe0ff */
[C---:B---3--:R-:W-:Y:S01]  /*34090*/  IMAD.WIDE R64, R252.reuse, 0x4, R66 ;  /* 0x00000004fc407825 */ /* 0x048fe200078e0242 */
[----:B------:R-:W3:Y:S03]  /*340a0*/  LDC R16, c[0x0][0x230] ;  /* 0x00008c00ff107b82 */ /* 0x000ee60000000800 */
[C---:B--2---:R-:W-:Y:S01]  /*340b0*/  IMAD.WIDE R62, R252.reuse, 0x4, R68 ;  /* 0x00000004fc3e7825 */ /* 0x044fe200078e0244 */
[----:B------:R4:W-:Y:S04]  /*340c0*/  STL.64 [R1+0x1a98], R64 ;  /* 0x001a984001007387 */ /* 0x0009e80000100a00 */
[----:B------:R2:W-:Y:S04]  /*340d0*/  STL.64 [R1+0x1a90], R62 ;  /* 0x001a903e01007387 */ /* 0x0005e80000100a00 */
[----:B------:R-:W3:Y:S01]  /*340e0*/  LDL.LU.64 R66, [R1+0x8c0] ;  /* 0x0008c00001427983 */ /* 0x000ee20000300a00 */
[----:B-1----:R-:W-:-:S03]  /*340f0*/  IMAD.WIDE R60, R252, 0x4, R70 ;  /* 0x00000004fc3c7825 */ /* 0x002fc600078e0246 */
[----:B------:R-:W3:Y:S01]  /*34100*/  LDL.LU.64 R68, [R1+0x8c8] ;  /* 0x0008c80001447983 */ /* 0x000ee20000300a00 */
[----:B------:R-:W-:-:S03]  /*34110*/  IMAD.WIDE R58, R252, 0x4, R74 ;  /* 0x00000004fc3a7825 */ /* 0x000fc600078e024a */
[----:B------:R1:W-:Y:S01]  /*34120*/  STL.64 [R1+0x1a88], R60 ;  /* 0x001a883c01007387 */ /* 0x0003e20000100a00 */
[----:B------:R-:W-:-:S03]  /*34130*/  ISETP.GE.U32.AND P0, PT, R4, 0x7ffffeb9, PT ;  /* 0x7ffffeb90400780c */ /* 0x000fc60003f06070 */
        /* <DEDUP_REMOVED lines=9> */
[----:B------:R-:W-:Y:S04]  /*341d0*/  STL.64 [R1+0x1a78], R64 ;  /* 0x001a784001007387 */ /* 0x000fe80000100a00 */
        /* <DEDUP_REMOVED lines=9> */
[----:B------:R-:W-:-:S02]  /*34270*/  VIADD R240, R241, 0xffffff1b ;  /* 0xffffff1bf1f07836 */ /* 0x000fc40000000000 */
[----:B------:R-:W-:Y:S01]  /*34280*/  VIADD R4, R56, 0xffffff1a ;  /* 0xffffff1a38047836 */ /* 0x000fe20000000000 */
[----:B------:R-:W4:Y:S02]  /*34290*/  LDC R241, c[0x0][0x230] ;  /* 0x00008c00fff17b82 */ /* 0x000f240000000800 */
[----:B------:R-:W-:Y:S02]  /*342a0*/  ISETP.GE.U32.AND P5, PT, R240, 0x7ffffe9c, PT ;  /* 0x7ffffe9cf000780c */ /* 0x000fe40003fa6070 */
[----:B------:R-:W-:-:S04]  /*342b0*/  ISETP.GE.U32.AND P6, PT, R4, 0x7ffffe9b, PT ;  /* 0x7ffffe9b0400780c */ /* 0x000fc80003fc6070 */
[----:B------:R-:W2:Y:S01]  /*342c0*/  LDC R56, c[0x0][0x230] ;  /* 0x00008c00ff387b82 */ /* 0x000ea20000000800 */
[----:B------:R-:W-:-:S06]  /*342d0*/  VIADD R4, R17, 0xffffff18 ;  /* 0xffffff1811047836 */ /* 0x000fcc0000000000 */
[----:B------:R-:W-:Y:S01]  /*342e0*/  LDGSTS.E [R15+0x38000], desc[UR60][R64.64], !P5 ;  /* 0x38000000400f7fae */ /* 0x000fe2000e92187c */
[----:B------:R-:W-:Y:S01]  /*342f0*/  ISETP.GE.U32.AND P0, PT, R4, 0x7ffffe99, PT ;  /* 0x7ffffe990400780c */ /* 0x000fe20003f06070 */
[----:B------:R-:W4:Y:S02]  /*34300*/  LDC R17, c[0x0][0x230] ;  /* 0x00008c00ff117b82 */ /* 0x000f240000000800 */
[----:B------:R1:W-:Y:S01]  /*34310*/  LDGSTS.E [R15+0x3c000], desc[UR60][R62.64], !P5 ;  /* 0x3c0000003e0f7fae */ /* 0x0003e2000e92187c */
[----:B---3--:R-:W-:-:S03]  /*34320*/  IADD3 R4, R16, -0x8a, RZ ;  /* 0xffffff7610047810 */ /* 0x008fc60007ffe0ff */
[----:B------:R3:W-:Y:S01]  /*34330*/  LDGSTS.E [R15+0x38004], desc[UR60][R60.64], !P6 ;  /* 0x380040003c0f7fae */ /* 0x0007e2000f12187c */
[----:B------:R-:W-:Y:S01]  /*34340*/  IADD3 R240, R57, -0xe7, RZ ;  /* 0xffffff1939f07810 */ /* 0x000fe20007ffe0ff */
[----:B------:R-:W4:Y:S02]  /*34350*/  LDC R16, c[0x0][0x230] ;  /* 0x00008c00ff107b82 */ /* 0x000f240000000800 */
[----:B------:R3:W-:Y:S01]  /*34360*/  LDGSTS.E [R15+0x3c004], desc[UR60][R58.64], !P6 ;  /* 0x3c0040003a0f7fae */ /* 0x0007e2000f12187c */
[----:B------:R-:W-:Y:S01]  /*34370*/  ISETP.GE.U32.AND P6, PT, R4, 0x7ffffef7, PT ;  /* 0x7ffffef70400780c */ /* 0x000fe20003fc6070 */
[----:B--2---:R-:W-:Y:S01]  /*34380*/  VIADD R4, R56, 0xffffff74 ;  /* 0xffffff7438047836 */ /* 0x004fe20000000000 */
[----:B------:R-:W-:Y:S01]  /*34390*/  ISETP.GE.U32.AND P2, PT, R240, 0x7ffffe9a, PT ;  /* 0x7ffffe9af000780c */ /* 0x000fe20003f46070 */
[----:B-1----:R-:W-:-:S04]  /*343a0*/  IMAD.WIDE R62, R252, 0x4, R66 ;  /* 0x00000004fc3e7825 */ /* 0x002fc800078e0242 */
[C---:B---3--:R-:W-:Y:S01]  /*343b0*/  IMAD.WIDE R60, R252.reuse, 0x4, R68 ;  /* 0x00000004fc3c7825 */ /* 0x048fe200078e0244 */
[----:B------:R1:W-:Y:S04]  /*343c0*/  STL.64 [R1+0x1a58], R62 ;  /* 0x001a583e01007387 */ /* 0x0003e80000100a00 */
[----:B------:R-:W-:Y:S04]  /*343d0*/  STL.64 [R1+0x1a50], R60 ;  /* 0x001a503c01007387 */ /* 0x000fe80000100a00 */
[----:B------:R-:W2:Y:S01]  /*343e0*/  LDL.LU.64 R66, [R1+0x900] ;  /* 0x0009000001427983 */ /* 0x000ea20000300a00 */
[----:B------:R-:W-:-:S03]  /*343f0*/  IMAD.WIDE R58, R252, 0x4, R70 ;  /* 0x00000004fc3a7825 */ /* 0x000fc600078e0246 */
[----:B------:R-:W3:Y:S01]  /*34400*/  LDL.LU.64 R68, [R1+0x908] ;  /* 0x0009080001447983 */ /* 0x000ee20000300a00 */
[----:B------:R-:W-:-:S03]  /*34410*/  IMAD.WIDE R56, R252, 0x4, R74 ;  /* 0x00000004fc387825 */ /* 0x000fc600078e024a */
[----:B------:R-:W-:Y:S04]  /*34420*/  STL.64 [R1+0x1a48], R58 ;  /* 0x001a483a01007387 */ /* 0x000fe80000100a00 */
[----:B------:R1:W-:Y:S04]  /*34430*/  STL.64 [R1+0x1a40], R56 ;  /* 0x001a403801007387 */ /* 0x0003e80000100a00 */
[----:B------:R-:W3:Y:S04]  /*34440*/  LDL.LU.64 R70, [R1+0x910] ;  /* 0x0009100001467983 */ /* 0x000ee80000300a00 */
[----:B------:R-:W3:Y:S04]  /*34450*/  LDL.LU.64 R74, [R1+0x918] ;  /* 0x00091800014a7983 */ /* 0x000ee80000300a00 */
[----:B------:R1:W-:Y:S04]  /*34460*/  LDGSTS.E [R15+0x38008], desc[UR60][R62.64], !P2 ;  /* 0x380080003e0f7fae */ /* 0x0003e8000d12187c */
[----:B------:R-:W-:Y:S04]  /*34470*/  LDGSTS.E [R15+0x3c008], desc[UR60][R60.64], !P2 ;  /* 0x3c0080003c0f7fae */ /* 0x000fe8000d12187c */
[----:B------:R-:W-:Y:S01]  /*34480*/  LDGSTS.E [R15+0x3800c], desc[UR60][R58.64], !P0 ;  /* 0x3800c0003a0f7fae */ /* 0x000fe2000c12187c */
[----:B----4-:R-:W-:-:S03]  /*34490*/  IMAD.WIDE R64, R252, 0x4, R72 ;  /* 0x00000004fc407825 */ /* 0x010fc600078e0248 */
[----:B------:R4:W-:Y:S01]  /*344a0*/  LDGSTS.E [R15+0x3c00c], desc[UR60][R56.64], !P0 ;  /* 0x3c00c000380f7fae */ /* 0x0009e2000c12187c */
[----:B-1----:R-:W-:-:S03]  /*344b0*/  IMAD.WIDE R62, R252, 0x4, R76 ;  /* 0x00000004fc3e7825 */ /* 0x002fc600078e024c */
[----:B------:R2:W-:Y:S04]  /*344c0*/  STL.64 [R1+0x1a38], R64 ;  /* 0x001a384001007387 */ /* 0x0005e80000100a00 */
[----:B------:R3:W-:Y:S04]  /*344d0*/  STL.64 [R1+0x1a30], R62 ;  /* 0x001a303e01007387 */ /* 0x0007e80000100a00 */
[----:B------:R-:W3:Y:S01]  /*344e0*/  LDL.LU.64 R72, [R1+0x920] ;  /* 0x0009200001487983 */ /* 0x000ee20000300a00 */
[----:B------:R-:W-:Y:S01]  /*344f0*/  VIADD R240, R242, 0xffffff77 ;  /* 0xffffff77f2f07836 */ /* 0x000fe20000000000 */
[----:B----4-:R-:W1:Y:S01]  /*34500*/  LDC R56, c[0x0][0x230] ;  /* 0x00008c00ff387b82 */ /* 0x010e620000000800 */
[C---:B------:R-:W-:Y:S01]  /*34510*/  IMAD.WIDE R60, R252.reuse, 0x4, R78 ;  /* 0x00000004fc3c7825 */ /* 0x040fe200078e024e */
[----:B------:R-:W4:Y:S03]  /*34520*/  LDL.LU.64 R76, [R1+0x928] ;  /* 0x00092800014c7983 */ /* 0x000f260000300a00 */
[----:B------:R-:W-:Y:S01]  /*34530*/  IMAD.WIDE R58, R252, 0x4, R80 ;  /* 0x00000004fc3a7825 */ /* 0x000fe200078e0250 */
[----:B------:R3:W-:Y:S01]  /*34540*/  STL.64 [R1+0x1a28], R60 ;  /* 0x001a283c01007387 */ /* 0x0007e20000100a00 */
[----:B------:R-:W-:Y:S01]  /*34550*/  ISETP.GE.U32.AND P0, PT, R4, 0x7ffffef5, PT ;  /* 0x7ffffef50400780c */ /* 0x000fe20003f06070 */
[----:B------:R-:W4:Y:S02]  /*34560*/  LDC R242, c[0x0][0x230] ;  /* 0x00008c00fff27b82 */ /* 0x000f240000000800 */
[----:B------:R3:W-:Y:S04]  /*34570*/  STL.64 [R1+0x1a20], R58 ;  /* 0x001a203a01007387 */ /* 0x0007e80000100a00 */
[----:B------:R-:W4:Y:S04]  /*34580*/  LDL.LU.64 R78, [R1+0x930] ;  /* 0x00093000014e7983 */ /* 0x000f280000300a00 */
[----:B------:R-:W4:Y:S01]  /*34590*/  LDL.LU.64 R80, [R1+0x938] ;  /* 0x0009380001507983 */ /* 0x000f220000300a00 */
[----:B------:R-:W-:Y:S01]  /*345a0*/  ISETP.GE.U32.AND P5, PT, R240, 0x7ffffef8, PT ;  /* 0x7ffffef8f000780c */ /* 0x000fe20003fa6070 */
[----:B------:R-:W-:-:S02]  /*345b0*/  VIADD R240, R241, 0xffffff75 ;  /* 0xffffff75f1f07836 */ /* 0x000fc40000000000 */
[----:B------:R-:W-:Y:S01]  /*345c0*/  VIADD R4, R17, 0xffffff56 ;  /* 0xffffff5611047836 */ /* 0x000fe20000000000 */
[----:B------:R-:W4:Y:S09]  /*345d0*/  LDC R241, c[0x0][0x230] ;  /* 0x00008c00fff17b82 */ /* 0x000f320000000800 */
[----:B------:R2:W-:Y:S01]  /*345e0*/  LDGSTS.E [R10+0x20000], desc[UR60][R64.64], !P5 ;  /* 0x20000000400a7fae */ /* 0x0005e2000e92187c */
[----:B------:R-:W-:Y:S01]  /*345f0*/  ISETP.GE.U32.AND P2, PT, R240, 0x7ffffef6, PT ;  /* 0x7ffffef6f000780c */ /* 0x000fe20003f46070 */
[----:B------:R-:W4:Y:S02]  /*34600*/  LDC R17, c[0x0][0x230] ;  /* 0x00008c00ff117b82 */ /* 0x000f240000000800 */
[----:B------:R3:W-:Y:S04]  /*34610*/  LDGSTS.E [R10+0x24000], desc[UR60][R62.64], !P5 ;  /* 0x240000003e0a7fae */ /* 0x0007e8000e92187c */
[----:B------:R1:W-:Y:S04]  /*34620*/  LDGSTS.E [R10+0x20004], desc[UR60][R60.64], !P6 ;  /* 0x200040003c0a7fae */ /* 0x0003e8000f12187c */
[----:B------:R1:W-:Y:S01]  /*34630*/  LDGSTS.E [R10+0x24004], desc[UR60][R58.64], !P6 ;  /* 0x240040003a0a7fae */ /* 0x0003e2000f12187c */
[----:B------:R-:W-:-:S02]  /*34640*/  ISETP.GE.U32.AND P6, PT, R4, 0x7ffffed7, PT ;  /* 0x7ffffed70400780c */ /* 0x000fc40003fc6070 */
[----:B------:R-:W-:Y:S01]  /*34650*/  IADD3 R4, R16, -0xac, RZ ;  /* 0xffffff5410047810 */ /* 0x000fe20007ffe0ff */
[C---:B--2---:R-:W-:Y:S01]  /*34660*/  IMAD.WIDE R64, R252.reuse, 0x4, R66 ;  /* 0x00000004fc407825 */ /* 0x044fe200078e0242 */
[----:B------:R-:W-:Y:S01]  /*34670*/  IADD3 R240, R243, -0xa9, RZ ;  /* 0xffffff57f3f07810 */ /* 0x000fe20007ffe0ff */
[----:B------:R-:W2:Y:S02]  /*34680*/  LDC R16, c[0x0][0x230] ;  /* 0x00008c00ff107b82 */ /* 0x000ea40000000800 */
[C---:B---3--:R-:W-:Y:S01]  /*34690*/  IMAD.WIDE R62, R252.reuse, 0x4, R68 ;  /* 0x00000004fc3e7825 */ /* 0x048fe200078e0244 */
[----:B------:R-:W-:Y:S04]  /*346a0*/  STL.64 [R1+0x1a18], R64 ;  /* 0x001a184001007387 */ /* 0x000fe80000100a00 */
[----:B------:R3:W-:Y:S01]  /*346b0*/  STL.64 [R1+0x1a10], R62 ;  /* 0x001a103e01007387 */ /* 0x0007e20000100a00 */
[----:B------:R-:W2:Y:S03]  /*346c0*/  LDC R243, c[0x0][0x230] ;  /* 0x00008c00fff37b82 */ /* 0x000ea60000000800 */
[----:B------:R-:W2:Y:S01]  /*346d0*/  LDL.LU.64 R66, [R1+0x940] ;  /* 0x0009400001427983 */ /* 0x000ea20000300a00 */
[----:B-1----:R-:W-:-:S03]  /*346e0*/  IMAD.WIDE R60, R252, 0x4, R70 ;  /* 0x00000004fc3c7825 */ /* 0x002fc600078e0246 */
[----:B------:R-:W2:Y:S01]  /*346f0*/  LDL.LU.64 R68, [R1+0x948] ;  /* 0x0009480001447983 */ /* 0x000ea20000300a00 */
[----:B------:R-:W-:-:S03]  /*34700*/  IMAD.WIDE R58, R252, 0x4, R74 ;  /* 0x00000004fc3a7825 */ /* 0x000fc600078e024a */
[----:B------:R4:W-:Y:S04]  /*34710*/  STL.64 [R1+0x1a08], R60 ;  /* 0x001a083c01007387 */ /* 0x0009e80000100a00 */
[----:B------:R1:W-:Y:S04]  /*34720*/  STL.64 [R1+0x1a00], R58 ;  /* 0x001a003a01007387 */ /* 0x0003e80000100a00 */
[----:B------:R-:W2:Y:S04]  /*34730*/  LDL.LU.64 R70, [R1+0x950] ;  /* 0x0009500001467983 */ /* 0x000ea80000300a00 */
[----:B------:R-:W2:Y:S04]  /*34740*/  LDL.LU.64 R74, [R1+0x958] ;  /* 0x00095800014a7983 */ /* 0x000ea80000300a00 */
[----:B------:R-:W-:Y:S04]  /*34750*/  LDGSTS.E [R10+0x20008], desc[UR60][R64.64], !P2 ;  /* 0x20008000400a7fae */ /* 0x000fe8000d12187c */
[----:B------:R3:W-:Y:S04]  /*34760*/  LDGSTS.E [R10+0x24008], desc[UR60][R62.64], !P2 ;  /* 0x240080003e0a7fae */ /* 0x0007e8000d12187c */
[----:B------:R4:W-:Y:S04]  /*34770*/  LDGSTS.E [R10+0x2000c], desc[UR60][R60.64], !P0 ;  /* 0x2000c0003c0a7fae */ /* 0x0009e8000c12187c */
[----:B------:R1:W-:Y:S01]  /*34780*/  LDGSTS.E [R10+0x2400c], desc[UR60][R58.64], !P0 ;  /* 0x2400c0003a0a7fae */ /* 0x0003e2000c12187c */
[----:B------:R-:W-:Y:S01]  /*34790*/  ISETP.GE.U32.AND P0, PT, R4, 0x7ffffed5, PT ;  /* 0x7ffffed50400780c */ /* 0x000fe20003f06070 */
[----:B------:R-:W-:-:S02]  /*347a0*/  VIADD R4, R56, 0xffffff36 ;  /* 0xffffff3638047836 */ /* 0x000fc40000000000 */
[----:B---3--:R-:W-:-:S04]  /*347b0*/  IMAD.WIDE R62, R252, 0x4, R72 ;  /* 0x00000004fc3e7825 */ /* 0x008fc800078e0248 */
[C---:B----4-:R-:W-:Y:S01]  /*347c0*/  IMAD.WIDE R60, R252.reuse, 0x4, R76 ;  /* 0x00000004fc3c7825 */ /* 0x050fe200078e024c */
[----:B------:R-:W-:Y:S04]  /*347d0*/  STL.64 [R1+0x19f8], R62 ;  /* 0x0019f83e01007387 */ /* 0x000fe80000100a00 */
[----:B------:R-:W-:Y:S04]  /*347e0*/  STL.64 [R1+0x19f0], R60 ;  /* 0x0019f03c01007387 */ /* 0x000fe80000100a00 */
[----:B------:R-:W3:Y:S01]  /*347f0*/  LDL.LU.64 R72, [R1+0x960] ;  /* 0x0009600001487983 */ /* 0x000ee20000300a00 */
[----:B-1----:R-:W-:-:S03]  /*34800*/  IMAD.WIDE R58, R252, 0x4, R78 ;  /* 0x00000004fc3a7825 */ /* 0x002fc600078e024e */
[----:B------:R-:W4:Y:S01]  /*34810*/  LDL.LU.64 R76, [R1+0x968] ;  /* 0x00096800014c7983 */ /* 0x000f220000300a00 */
[----:B------:R-:W-:-:S03]  /*34820*/  IMAD.WIDE R56, R252, 0x4, R80 ;  /* 0x00000004fc387825 */ /* 0x000fc600078e0250 */
[----:B------:R-:W-:Y:S04]  /*34830*/  STL.64 [R1+0x19e8], R58 ;  /* 0x0019e83a01007387 */ /* 0x000fe80000100a00 */
[----:B------:R1:W-:Y:S04]  /*34840*/  STL.64 [R1+0x19e0], R56 ;  /* 0x0019e03801007387 */ /* 0x0003e80000100a00 */
[----:B------:R-:W4:Y:S04]  /*34850*/  LDL.LU.64 R78, [R1+0x970] ;  /* 0x00097000014e7983 */ /* 0x000f280000300a00 */
[----:B------:R-:W4:Y:S01]  /*34860*/  LDL.LU.64 R80, [R1+0x978] ;  /* 0x0009780001507983 */ /* 0x000f220000300a00 */
[----:B------:R-:W-:Y:S01]  /*34870*/  ISETP.GE.U32.AND P5, PT, R240, 0x7ffffed8, PT ;  /* 0x7ffffed8f000780c */ /* 0x000fe20003fa6070 */
[----:B------:R-:W-:-:S02]  /*34880*/  VIADD R240, R242, 0xffffff55 ;  /* 0xffffff55f2f07836 */ /* 0x000fc40000000000 */
[----:B------:R-:W4:Y:S10]  /*34890*/  LDC R242, c[0x0][0x230] ;  /* 0x00008c00fff27b82 */ /* 0x000f340000000800 */
[----:B------:R-:W-:Y:S04]  /*348a0*/  LDGSTS.E [R10+0x28000], desc[UR60][R62.64], !P5 ;  /* 0x280000003e0a7fae */ /* 0x000fe8000e92187c */
[----:B------:R-:W-:Y:S01]  /*348b0*/  LDGSTS.E [R10+0x2c000], desc[UR60][R60.64], !P5 ;  /* 0x2c0000003c0a7fae */ /* 0x000fe2000e92187c */
[----:B------:R-:W-:-:S03]  /*348c0*/  ISETP.GE.U32.AND P2, PT, R240, 0x7ffffed6, PT ;  /* 0x7ffffed6f000780c */ /* 0x000fc60003f46070 */
[----:B------:R-:W-:Y:S04]  /*348d0*/  LDGSTS.E [R10+0x28004], desc[UR60][R58.64], !P6 ;  /* 0x280040003a0a7fae */ /* 0x000fe8000f12187c */
[----:B------:R1:W-:Y:S01]  /*348e0*/  LDGSTS.E [R10+0x2c004], desc[UR60][R56.64], !P6 ;  /* 0x2c004000380a7fae */ /* 0x0003e2000f12187c */
[C---:B--2---:R-:W-:Y:S01]  /*348f0*/  IMAD.WIDE R64, R252.reuse, 0x4, R66 ;  /* 0x00000004fc407825 */ /* 0x044fe200078e0242 */
[----:B-1----:R-:W1:Y:S03]  /*34900*/  LDC R56, c[0x0][0x230] ;  /* 0x00008c00ff387b82 */ /* 0x002e660000000800 */
[C---:B------:R-:W-:Y:S01]  /*34910*/  IMAD.WIDE R62, R252.reuse, 0x4, R68 ;  /* 0x00000004fc3e7825 */ /* 0x040fe200078e0244 */
[----:B------:R3:W-:Y:S04]  /*34920*/  STL.64 [R1+0x19d8], R64 ;  /* 0x0019d84001007387 */ /* 0x0007e80000100a00 */
[----:B------:R4:W-:Y:S04]  /*34930*/  STL.64 [R1+0x19d0], R62 ;  /* 0x0019d03e01007387 */ /* 0x0009e80000100a00 */
[----:B------:R-:W2:Y:S01]  /*34940*/  LDL.LU.64 R66, [R1+0x980] ;  /* 0x0009800001427983 */ /* 0x000ea20000300a00 */
[----:B------:R-:W-:-:S03]  /*34950*/  IMAD.WIDE R60, R252, 0x4, R70 ;  /* 0x00000004fc3c7825 */ /* 0x000fc600078e0246 */
[----:B------:R-:W2:Y:S01]  /*34960*/  LDL.LU.64 R68, [R1+0x988] ;  /* 0x0009880001447983 */ /* 0x000ea20000300a00 */
[----:B------:R-:W-:-:S03]  /*34970*/  IMAD.WIDE R58, R252, 0x4, R74 ;  /* 0x00000004fc3a7825 */ /* 0x000fc600078e024a */
        /* <DEDUP_REMOVED lines=8> */
[----:B---3--:R-:W-:-:S04]  /*34a00*/  IMAD.WIDE R64, R252, 0x4, R72 ;  /* 0x00000004fc407825 */ /* 0x008fc800078e0248 */
[C---:B----4-:R-:W-:Y:S01]  /*34a10*/  IMAD.WIDE R62, R252.reuse, 0x4, R76 ;  /* 0x00000004fc3e7825 */ /* 0x050fe200078e024c */
[----:B------:R-:W-:Y:S04]  /*34a20*/  STL.64 [R1+0x19b8], R64 ;  /* 0x0019b84001007387 */ /* 0x000fe80000100a00 */
[----:B------:R2:W-:Y:S04]  /*34a30*/  STL.64 [R1+0x19b0], R62 ;  /* 0x0019b03e01007387 */ /* 0x0005e80000100a00 */
[----:B------:R-:W3:Y:S01]  /*34a40*/  LDL.LU.64 R72, [R1+0x9a0] ;  /* 0x0009a00001487983 */ /* 0x000ee20000300a00 */
[----:B-1----:R-:W-:-:S03]  /*34a50*/  IMAD.WIDE R60, R252, 0x4, R78 ;  /* 0x00000004fc3c7825 */ /* 0x002fc600078e024e */
[----:B------:R-:W4:Y:S01]  /*34a60*/  LDL.LU.64 R76, [R1+0x9a8] ;  /* 0x0009a800014c7983 */ /* 0x000f220000300a00 */
[----:B------:R-:W-:-:S03]  /*34a70*/  IMAD.WIDE R58, R252, 0x4, R80 ;  /* 0x00000004fc3a7825 */ /* 0x000fc600078e0250 */
[----:B------:R1:W-:Y:S04]  /*34a80*/  STL.64 [R1+0x19a8], R60 ;  /* 0x0019a83c01007387 */ /* 0x0003e80000100a00 */
[----:B------:R1:W-:Y:S04]  /*34a90*/  STL.64 [R1+0x19a0], R58 ;  /* 0x0019a03a01007387 */ /* 0x0003e80000100a00 */
[----:B------:R-:W4:Y:S04]  /*34aa0*/  LDL.LU.64 R78, [R1+0x9b0] ;  /* 0x0009b000014e7983 */ /* 0x000f280000300a00 */
[----:B------:R-:W4:Y:S01]  /*34ab0*/  LDL.LU.64 R80, [R1+0x9b8] ;  /* 0x0009b80001507983 */ /* 0x000f220000300a00 */
[----:B------:R-:W-:Y:S01]  /*34ac0*/  VIADD R240, R241, 0xffffff37 ;  /* 0xffffff37f1f07836 */ /* 0x000fe20000000000 */
[----:B------:R-:W-:Y:S01]  /*34ad0*/  ISETP.GE.U32.AND P6, PT, R4, 0x7ffffeb7, PT ;  /* 0x7ffffeb70400780c */ /* 0x000fe20003fc6070 */
[----:B------:R-:W4:Y:S03]  /*34ae0*/  LDC R241, c[0x0][0x230] ;  /* 0x00008c00fff17b82 */ /* 0x000f260000000800 */
[----:B------:R-:W-:Y:S01]  /*34af0*/  ISETP.GE.U32.AND P5, PT, R240, 0x7ffffeb8, PT ;  /* 0x7ffffeb8f000780c */ /* 0x000fe20003fa6070 */
[----:B------:R-:W-:Y:S01]  /*34b00*/  VIADD R4, R17, 0xffffff34 ;  /* 0xffffff3411047836 */ /* 0x000fe20000000000 */
[----:B------:R-:W-:-:S03]  /*34b10*/  IADD3 R240, R243, -0xcb, RZ ;  /* 0xffffff35f3f07810 */ /* 0x000fc60007ffe0ff */
[----:B------:R-:W4:Y:S01]  /*34b20*/  LDC R17, c[0x0][0x230] ;  /* 0x00008c00ff117b82 */ /* 0x000f220000000800 */
[----:B------:R-:W-:Y:S02]  /*34b30*/  ISETP.GE.U32.AND P0, PT, R4, 0x7ffffeb5, PT ;  /* 0x7ffffeb50400780c */ /* 0x000fe40003f06070 */
[----:B------:R-:W-:-:S05]  /*34b40*/  IADD3 R4, R16, -0xea, RZ ;  /* 0xffffff1610047810 */ /* 0x000fca0007ffe0ff */
[----:B------:R-:W-:Y:S01]  /*34b50*/  LDGSTS.E [R10+0x30000], desc[UR60][R64.64], !P5 ;  /* 0x30000000400a7fae */ /* 0x000fe2000e92187c */
[----:B------:R-:W-:Y:S01]  /*34b60*/  ISETP.GE.U32.AND P2, PT, R240, 0x7ffffeb6, PT ;  /* 0x7ffffeb6f000780c */ /* 0x000fe20003f46070 */
[----:B------:R-:W4:Y:S02]  /*34b70*/  LDC R16, c[0x0][0x230] ;  /* 0x00008c00ff107b82 */ /* 0x000f240000000800 */
[----:B------:R2:W-:Y:S04]  /*34b80*/  LDGSTS.E [R10+0x34000], desc[UR60][R62.64], !P5 ;  /* 0x340000003e0a7fae */ /* 0x0005e8000e92187c */
[----:B------:R1:W-:Y:S02]  /*34b90*/  LDGSTS.E [R10+0x30004], desc[UR60][R60.64], !P6 ;  /* 0x300040003c0a7fae */ /* 0x0003e4000f12187c */
[----:B------:R-:W4:Y:S02]  /*34ba0*/  LDC R243, c[0x0][0x230] ;  /* 0x00008c00fff37b82 */ /* 0x000f240000000800 */
[----:B------:R1:W-:Y:S01]  /*34bb0*/  LDGSTS.E [R10+0x34004], desc[UR60][R58.64], !P6 ;  /* 0x340040003a0a7fae */ /* 0x0003e2000f12187c */
[----:B------:R-:W-:Y:S01]  /*34bc0*/  ISETP.GE.U32.AND P6, PT, R4, 0x7ffffe97, PT ;  /* 0x7ffffe970400780c */ /* 0x000fe20003fc6070 */
[----:B------:R-:W-:-:S02]  /*34bd0*/  VIADD R4, R56, 0xffffff14 ;  /* 0xffffff1438047836 */ /* 0x000fc40000000000 */
[----:B--2---:R-:W-:-:S04]  /*34be0*/  IMAD.WIDE R62, R252, 0x4, R66 ;  /* 0x00000004fc3e7825 */ /* 0x004fc800078e0242 */
[C---:B-1----:R-:W-:Y:S01]  /*34bf0*/  IMAD.WIDE R60, R252.reuse, 0x4, R68 ;  /* 0x00000004fc3c7825 */ /* 0x042fe200078e0244 */
[----:B------:R4:W-:Y:S04]  /*34c00*/  STL.64 [R1+0x1998], R62 ;  /* 0x0019983e01007387 */ /* 0x0009e80000100a00 */
[----:B------:R-:W-:Y:S04]  /*34c10*/  STL.64 [R1+0x1990], R60 ;  /* 0x0019903c01007387 */ /* 0x000fe80000100a00 */
[----:B------:R-:W2:Y:S01]  /*34c20*/  LDL.LU.64 R66, [R1+0x9c0] ;  /* 0x0009c00001427983 */ /* 0x000ea20000300a00 */
[----:B------:R-:W-:-:S03]  /*34c30*/  IMAD.WIDE R58, R252, 0x4, R70 ;  /* 0x00000004fc3a7825 */ /* 0x000fc600078e0246 */
[----:B------:R-:W2:Y:S01]  /*34c40*/  LDL.LU.64 R68, [R1+0x9c8] ;  /* 0x0009c80001447983 */ /* 0x000ea20000300a00 */
[----:B------:R-:W-:-:S03]  /*34c50*/  IMAD.WIDE R56, R252, 0x4, R74 ;  /* 0x00000004fc387825 */ /* 0x000fc600078e024a */
[----:B------:R-:W-:Y:S04]  /*34c60*/  STL.64 [R1+0x1988], R58 ;  /* 0x0019883a01007387 */ /* 0x000fe80000100a00 */
[----:B------:R1:W-:Y:S04]  /*34c70*/  STL.64 [R1+0x1980], R56 ;  /* 0x0019803801007387 */ /* 0x0003e80000100a00 */
[----:B------:R-:W2:Y:S04]  /*34c80*/  LDL.LU.64 R70, [R1+0x9d0] ;  /* 0x0009d00001467983 */ /* 0x000ea80000300a00 */
[----:B------:R-:W2:Y:S04]  /*34c90*/  LDL.LU.64 R74, [R1+0x9d8] ;  /* 0x0009d800014a7983 */ /* 0x000ea80000300a00 */
[----:B------:R4:W-:Y:S04]  /*34ca0*/  LDGSTS.E [R10+0x30008], desc[UR60][R62.64], !P2 ;  /* 0x300080003e0a7fae */ /* 0x0009e8000d12187c */
[----:B------:R-:W-:Y:S04]  /*34cb0*/  LDGSTS.E [R10+0x34008], desc[UR60][R60.64], !P2 ;  /* 0x340080003c0a7fae */ /* 0x000fe8000d12187c */
[----:B------:R-:W-:Y:S01]  /*34cc0*/  LDGSTS.E [R10+0x3000c], desc[UR60][R58.64], !P0 ;  /* 0x3000c0003a0a7fae */ /* 0x000fe2000c12187c */
[----:B---3--:R-:W-:-:S03]  /*34cd0*/  IMAD.WIDE R64, R252, 0x4, R72 ;  /* 0x00000004fc407825 */ /* 0x008fc600078e0248 */
[----:B------:R1:W-:Y:S01]  /*34ce0*/  LDGSTS.E [R10+0x3400c], desc[UR60][R56.64], !P0 ;  /* 0x3400c000380a7fae */ /* 0x0003e2000c12187c */
[----:B----4-:R-:W-:-:S03]  /*34cf0*/  IMAD.WIDE R62, R252, 0x4, R76 ;  /* 0x00000004fc3e7825 */ /* 0x010fc600078e024c */
[----:B------:R2:W-:Y:S04]  /*34d00*/  STL.64 [R1+0x1978], R64 ;  /* 0x0019784001007387 */ /* 0x0005e80000100a00 */
[----:B------:R3:W-:Y:S04]  /*34d10*/  STL.64 [R1+0x1970], R62 ;  /* 0x0019703e01007387 */ /* 0x0007e80000100a00 */
[----:B------:R-:W4:Y:S01]  /*34d20*/  LDL.LU.64 R72, [R1+0x9e0] ;  /* 0x0009e00001487983 */ /* 0x000f220000300a00 */
[----:B------:R-:W-:Y:S01]  /*34d30*/  VIADD R240, R242, 0xffffff17 ;  /* 0xffffff17f2f07836 */ /* 0x000fe20000000000 */
[----:B-1----:R-:W1:Y:S01]  /*34d40*/  LDC R56, c[0x0][0x230] ;  /* 0x00008c00ff387b82 */ /* 0x002e620000000800 */
        /* <DEDUP_REMOVED lines=27> */
[----:B------:R-:W3:Y:S03]  /*34f00*/  LDC R243, c[0x0][0x230] ;  /* 0x00008c00fff37b82 */ /* 0x000ee60000000800 */
[----:B------:R-:W2:Y:S01]  /*34f10*/  LDL.LU.64 R66, [R1+0xa00] ;  /* 0x000a000001427983 */ /* 0x000ea20000300a00 */
[----:B-1----:R-:W-:-:S03]  /*34f20*/  IMAD.WIDE R60, R252, 0x4, R70 ;  /* 0x00000004fc3c7825 */ /* 0x002fc600078e0246 */
[----:B------:R-:W3:Y:S01]  /*34f30*/  LDL.LU.64 R68, [R1+0xa08] ;  /* 0x000a080001447983 */ /* 0x000ee20000300a00 */
[----:B------:R-:W-:-:S03]  /*34f40*/  IMAD.WIDE R58, R252, 0x4, R74 ;  /* 0x00000004fc3a7825 */ /* 0x000fc600078e024a */
[----:B------:R1:W-:Y:S04]  /*34f50*/  STL.64 [R1+0x1948], R60 ;  /* 0x0019483c01007387 */ /* 0x0003e80000100a00 */
[----:B------:R1:W-:Y:S04]  /*34f60*/  STL.64 [R1+0x1940], R58 ;  /* 0x0019403a01007387 */ /* 0x0003e80000100a00 */
[----:B------:R-:W3:Y:S04]  /*34f70*/  LDL.LU.64 R70, [R1+0xa10] ;  /* 0x000a100001467983 */ /* 0x000ee80000300a00 */
[----:B------:R-:W3:Y:S04]  /*34f80*/  LDL.LU.64 R74, [R1+0xa18] ;  /* 0x000a1800014a7983 */ /* 0x000ee80000300a00 */
[----:B------:R-:W-:Y:S04]  /*34f90*/  LDGSTS.E [R10+0x38008], desc[UR60][R64.64], !P2 ;  /* 0x38008000400a7fae */ /* 0x000fe8000d12187c */
[----:B------:R4:W-:Y:S04]  /*34fa0*/  LDGSTS.E [R10+0x3c008], desc[UR60][R62.64], !P2 ;  /* 0x3c0080003e0a7fae */ /* 0x0009e8000d12187c */
[----:B------:R1:W-:Y:S04]  /*34fb0*/  LDGSTS.E [R10+0x3800c], desc[UR60][R60.64], !P0 ;  /* 0x3800c0003c0a7fae */ /* 0x0003e8000c12187c */
[----:B------:R1:W-:Y:S01]  /*34fc0*/  LDGSTS.E [R10+0x3c00c], desc[UR60][R58.64], !P0 ;  /* 0x3c00c0003a0a7fae */ /* 0x0003e2000c12187c */
[----:B------:R-:W-:Y:S01]  /*34fd0*/  ISETP.GE.U32.AND P0, PT, R4, 0x7ffffef1, PT ;  /* 0x7ffffef10400780c */ /* 0x000fe20003f06070 */
[----:B------:R-:W-:-:S02]  /*34fe0*/  VIADD R4, R56, 0xffffff52 ;  /* 0xffffff5238047836 */ /* 0x000fc40000000000 */
[----:B----4-:R-:W-:-:S04]  /*34ff0*/  IMAD.WIDE R62, R252, 0x4, R72 ;  /* 0x00000004fc3e7825 */ /* 0x010fc800078e0248 */
[C---:B-1----:R-:W-:Y:S01]  /*35000*/  IMAD.WIDE R60, R252.reuse, 0x4, R76 ;  /* 0x00000004fc3c7825 */ /* 0x042fe200078e024c */
[----:B------:R-:W-:Y:S04]  /*35010*/  STL.64 [R1+0xec0], R62 ;  /* 0x000ec03e01007387 */ /* 0x000fe80000100a00 */
[----:B------:R-:W-:Y:S04]  /*35020*/  STL.64 [R1+0x1938], R60 ;  /* 0x0019383c01007387 */ /* 0x000fe80000100a00 */
[----:B------:R-:W4:Y:S01]  /*35030*/  LDL.LU.64 R72, [R1+0xa20] ;  /* 0x000a200001487983 */ /* 0x000f220000300a00 */
[----:B------:R-:W-:-:S03]  /*35040*/  IMAD.WIDE R58, R252, 0x4, R78 ;  /* 0x00000004fc3a7825 */ /* 0x000fc600078e024e */
        /* <DEDUP_REMOVED lines=35> */
[----:B------:R-:W2:Y:S01]  /*35280*/  LDL.LU.64 R72, [R1+0xa60] ;  /* 0x000a600001487983 */ /* 0x000ea20000300a00 */
        /* <DEDUP_REMOVED lines=25> */
[----:B---3--:R-:W-:-:S04]  /*35420*/  IMAD.WIDE R62, R252, 0x4, R66 ;  /* 0x00000004fc3e7825 */ /* 0x008fc800078e0242 */
[C---:B-1----:R-:W-:Y:S01]  /*35430*/  IMAD.WIDE R60, R252.reuse, 0x4, R68 ;  /* 0x00000004fc3c7825 */ /* 0x042fe200078e0244 */
[----:B------:R4:W-:Y:S04]  /*35440*/  STL.64 [R1+0x18e0], R62 ;  /* 0x0018e03e01007387 */ /* 0x0009e80000100a00 */
[----:B------:R-:W-:Y:S04]  /*35450*/  STL.64 [R1+0x18d8], R60 ;  /* 0x0018d83c01007387 */ /* 0x000fe80000100a00 */
[----:B------:R-:W3:Y:S01]  /*35460*/  LDL.LU.64 R66, [R1+0xa80] ;  /* 0x000a800001427983 */ /* 0x000ee20000300a00 */
        /* <DEDUP_REMOVED lines=10> */
[----:B--2---:R-:W-:-:S03]  /*35510*/  IMAD.WIDE R64, R252, 0x4, R72 ;  /* 0x00000004fc407825 */ /* 0x004fc600078e0248 */
        /* <DEDUP_REMOVED lines=28> */
[C---:B---3--:R-:W-:Y:S01]  /*356e0*/  IMAD.WIDE R64, R252.reuse, 0x4, R66 ;  /* 0x00000004fc407825 */ /* 0x048fe200078e0242 */
[----:B------:R-:W-:Y:S01]  /*356f0*/  IADD3 R240, R243, -0xed, RZ ;  /* 0xffffff13f3f07810 */ /* 0x000fe20007ffe0ff */
[----:B------:R-:W3:Y:S02]  /*35700*/  LDC R16, c[0x0][0x230] ;  /* 0x00008c00ff107b82 */ /* 0x000ee40000000800 */
[C---:B--2---:R-:W-:Y:S01]  /*35710*/  IMAD.WIDE R62, R252.reuse, 0x4, R68 ;  /* 0x00000004fc3e7825 */ /* 0x044fe200078e0244 */
[----:B------:R-:W-:Y:S04]  /*35720*/  STL.64 [R1+0x18a0], R64 ;  /* 0x0018a04001007387 */ /* 0x000fe80000100a00 */
[----:B------:R4:W-:Y:S01]  /*35730*/  STL.64 [R1+0x1898], R62 ;  /* 0x0018983e01007387 */ /* 0x0009e20000100a00 */
[----:B------:R-:W2:Y:S03]  /*35740*/  LDC R243, c[0x0][0x230] ;  /* 0x00008c00fff37b82 */ /* 0x000ea60000000800 */
[----:B------:R-:W3:Y:S01]  /*35750*/  LDL.LU.64 R66, [R1+0xac0] ;  /* 0x000ac00001427983 */ /* 0x000ee20000300a00 */
        /* <DEDUP_REMOVED lines=33> */
[C---:B---3--:R-:W-:Y:S01]  /*35970*/  IMAD.WIDE R64, R252.reuse, 0x4, R66 ;  /* 0x00000004fc407825 */ /* 0x048fe200078e0242 */
[----:B-1----:R-:W1:Y:S03]  /*35980*/  LDC R56, c[0x0][0x230] ;  /* 0x00008c00ff387b82 */ /* 0x002e660000000800 */
[C---:B--2---:R-:W-:Y:S01]  /*35990*/  IMAD.WIDE R62, R252.reuse, 0x4, R68 ;  /* 0x00000004fc3e7825 */ /* 0x044fe200078e0244 */
        /* <DEDUP_REMOVED lines=237> */
[----:B------:R1:W-:Y:S01]  /*36870*/  LDGSTS.E [R3+0x2000c], desc[UR60][R60.64], !P0 ;  /* 0x2000c0003c037fae */ /* 0x0003e2000c12187c */
[----:B------:R-:W-:Y:S01]  /*36880*/  ISETP.GE.U32.AND P2, PT, R4, 0x7ffffecb, PT ;  /* 0x7ffffecb0400780c */ /* 0x000fe20003f46070 */
[----:B------:R-:W-:-:S02]  /*36890*/  VIADD R4, R56, 0xffffff48 ;  /* 0xffffff4838047836 */ /* 0x000fc40000000000 */
[----:B------:R1:W-:Y:S01]  /*368a0*/  LDGSTS.E [R3+0x2400c], desc[UR60][R58.64], !P0 ;  /* 0x2400c0003a037fae */ /* 0x0003e2000c12187c */
        /* <DEDUP_REMOVED lines=18> */
[----:B------:R-:W-:Y:S01]  /*369d0*/  LDGSTS.E [R3+0x28004], desc[UR60][R58.64], !P2 ;  /* 0x280040003a037fae */ /* 0x000fe2000d12187c */
[----:B------:R-:W-:-:S03]  /*369e0*/  ISETP.GE.U32.AND P5, PT, R4, 0x7ffffec9, PT ;  /* 0x7ffffec90400780c */ /* 0x000fc60003fa6070 */
        /* <DEDUP_REMOVED lines=34> */
[----:B------:R-:W-:Y:S02]  /*36c10*/  ISETP.GE.U32.AND P0, PT, R4, 0x7ffffeab, PT ;  /* 0x7ffffeab0400780c */ /* 0x000fe40003f06070 */
[----:B------:R-:W-:Y:S02]  /*36c20*/  IADD3 R4, R16, -0xd8, RZ ;  /* 0xffffff2810047810 */ /* 0x000fe40007ffe0ff */
[----:B------:R-:W-:Y:S01]  /*36c30*/  IADD3 R240, R243, -0xd7, RZ ;  /* 0xffffff29f3f07810 */ /* 0x000fe20007ffe0ff */
[----:B------:R-:W4:Y:S06]  /*36c40*/  LDC R17, c[0x0][0x230] ;  /* 0x00008c00ff117b82 */ /* 0x000f2c0000000800 */
[----:B------:R-:W-:Y:S02]  /*36c50*/  LDGSTS.E [R3+0x30000], desc[UR60][R64.64], !P2 ;  /* 0x3000000040037fae */ /* 0x000fe4000d12187c */
[----:B------:R-:W4:Y:S02]  /*36c60*/  LDC R16, c[0x0][0x230] ;  /* 0x00008c00ff107b82 */ /* 0x000f240000000800 */
[----:B------:R3:W-:Y:S04]  /*36c70*/  LDGSTS.E [R3+0x34000], desc[UR60][R62.64], !P2 ;  /* 0x340000003e037fae */ /* 0x0007e8000d12187c */
[----:B------:R1:W-:Y:S01]  /*36c80*/  LDGSTS.E [R3+0x30004], desc[UR60][R60.64], !P0 ;  /* 0x300040003c037fae */ /* 0x0003e2000c12187c */
[----:B------:R-:W-:Y:S01]  /*36c90*/  ISETP.GE.U32.AND P2, PT, R4, 0x7ffffea9, PT ;  /* 0x7ffffea90400780c */ /* 0x000fe20003f46070 */
[----:B------:R-:W-:Y:S01]  /*36ca0*/  VIADD R4, R56, 0xffffff0a ;  /* 0xffffff0a38047836 */ /* 0x000fe20000000000 */
[----:B------:R-:W4:Y:S01]  /*36cb0*/  LDC R243, c[0x0][0x230] ;  /* 0x00008c00fff37b82 */ /* 0x000f220000000800 */
[----:B------:R1:W-:Y:S01]  /*36cc0*/  LDGSTS.E [R3+0x34004], desc[UR60][R58.64], !P0 ;  /* 0x340040003a037fae */ /* 0x0003e2000c12187c */
[----:B------:R-:W-:Y:S01]  /*36cd0*/  ISETP.GE.U32.AND P5, PT, R240, 0x7ffffeaa, PT ;  /* 0x7ffffeaaf000780c */ /* 0x000fe20003fa6070 */
[----:B---3--:R-:W-:-:S04]  /*36ce0*/  IMAD.WIDE R62, R252, 0x4, R66 ;  /* 0x00000004fc3e7825 */ /* 0x008fc800078e0242 */
[C---:B-1----:R-:W-:Y:S01]  /*36cf0*/  IMAD.WIDE R60, R252.reuse, 0x4, R68 ;  /* 0x00000004fc3c7825 */ /* 0x042fe200078e0244 */
        /* <DEDUP_REMOVED lines=27> */
[----:B------:R-:W4:Y:S01]  /*36eb0*/  LDC R242, c[0x0][0x230] ;  /* 0x00008c00fff27b82 */ /* 0x000f220000000800 */
[----:B------:R2:W-:Y:S02]  /*36ec0*/  LDGSTS.E [R3+0x3400c], desc[UR60][R56.64], !P2 ;  /* 0x3400c00038037fae */ /* 0x0005e4000d12187c */
[----:B------:R-:W-:Y:S01]  /*36ed0*/  ISETP.GE.U32.AND P0, PT, R240, 0x7ffffe8c, PT ;  /* 0x7ffffe8cf000780c */ /* 0x000fe20003f06070 */
[----:B------:R-:W-:-:S02]  /*36ee0*/  VIADD R240, R241, 0xffffff09 ;  /* 0xffffff09f1f07836 */ /* 0x000fc40000000000 */
[----:B------:R-:W-:Y:S02]  /*36ef0*/  VIADD R4, R17, 0xffffff08 ;  /* 0xffffff0811047836 */ /* 0x000fe40000000000 */
[----:B------:R-:W4:Y:S08]  /*36f00*/  LDC R241, c[0x0][0x230] ;  /* 0x00008c00fff17b82 */ /* 0x000f300000000800 */
[----:B------:R3:W-:Y:S01]  /*36f10*/  LDGSTS.E [R3+0x38000], desc[UR60][R64.64], !P0 ;  /* 0x3800000040037fae */ /* 0x0007e2000c12187c */
[----:B--2---:R-:W2:Y:S03]  /*36f20*/  LDC R56, c[0x0][0x230] ;  /* 0x00008c00ff387b82 */ /* 0x004ea60000000800 */
[----:B------:R1:W-:Y:S01]  /*36f30*/  LDGSTS.E [R3+0x3c000], desc[UR60][R62.64], !P0 ;  /* 0x3c0000003e037fae */ /* 0x0003e2000c12187c */
[----:B------:R-:W-:-:S03]  /*36f40*/  ISETP.GE.U32.AND P2, PT, R240, 0x7ffffe8a, PT ;  /* 0x7ffffe8af000780c */ /* 0x000fc60003f46070 */
[----:B------:R1:W-:Y:S01]  /*36f50*/  LDGSTS.E [R3+0x38004], desc[UR60][R60.64], !P5 ;  /* 0x380040003c037fae */ /* 0x0003e2000e92187c */
[----:B------:R-:W4:Y:S03]  /*36f60*/  LDC R17, c[0x0][0x230] ;  /* 0x00008c00ff117b82 */ /* 0x000f260000000800 */
[----:B------:R1:W-:Y:S01]  /*36f70*/  LDGSTS.E [R3+0x3c004], desc[UR60][R58.64], !P5 ;  /* 0x3c0040003a037fae */ /* 0x0003e2000e92187c */
[----:B------:R-:W-:Y:S02]  /*36f80*/  ISETP.GE.U32.AND P0, PT, R4, 0x7ffffe89, PT ;  /* 0x7ffffe890400780c */ /* 0x000fe40003f06070 */
[----:B------:R-:W-:Y:S01]  /*36f90*/  IADD3 R4, R16, -0x9a, RZ ;  /* 0xffffff6610047810 */ /* 0x000fe20007ffe0ff */
[----:B---3--:R-:W-:-:S04]  /*36fa0*/  IMAD.WIDE R64, R252, 0x4, R66 ;  /* 0x00000004fc407825 */ /* 0x008fc800078e0242 */
[C---:B-1----:R-:W-:Y:S01]  /*36fb0*/  IMAD.WIDE R62, R252.reuse, 0x4, R68 ;  /* 0x00000004fc3e7825 */ /* 0x042fe200078e0244 */
[----:B------:R-:W-:Y:S01]  /*36fc0*/  STL.64 [R1+0x1660], R64 ;  /* 0x0016604001007387 */ /* 0x000fe20000100a00 */
[----:B------:R-:W-:Y:S01]  /*36fd0*/  IADD3 R240, R243, -0x99, RZ ;  /* 0xffffff67f3f07810 */ /* 0x000fe20007ffe0ff */
[----:B------:R-:W1:Y:S02]  /*36fe0*/  LDC R16, c[0x0][0x230] ;  /* 0x00008c00ff107b82 */ /* 0x000e640000000800 */
[----:B------:R4:W-:Y:S04]  /*36ff0*/  STL.64 [R1+0x1658], R62 ;  /* 0x0016583e01007387 */ /* 0x0009e80000100a00 */
[----:B------:R-:W3:Y:S02]  /*37000*/  LDL.LU.64 R66, [R1+0xd00] ;  /* 0x000d000001427983 */ /* 0x000ee40000300a00 */
[----:B------:R-:W1:Y:S01]  /*37010*/  LDC R243, c[0x0][0x230] ;  /* 0x00008c00fff37b82 */ /* 0x000e620000000800 */
[C---:B------:R-:W-:Y:S01]  /*37020*/  IMAD.WIDE R60, R252.reuse, 0x4, R70 ;  /* 0x00000004fc3c7825 */ /* 0x040fe200078e0246 */
[----:B------:R-:W3:Y:S03]  /*37030*/  LDL.LU.64 R68, [R1+0xd08] ;  /* 0x000d080001447983 */ /* 0x000ee60000300a00 */
[----:B------:R-:W-:Y:S01]  /*37040*/  IMAD.WIDE R58, R252, 0x4, R74 ;  /* 0x00000004fc3a7825 */ /* 0x000fe200078e024a */
[----:B------:R4:W-:Y:S04]  /*37050*/  STL.64 [R1+0x1650], R60 ;  /* 0x0016503c01007387 */ /* 0x0009e80000100a00 */
[----:B------:R4:W-:Y:S04]  /*37060*/  STL.64 [R1+0x1648], R58 ;  /* 0x0016483a01007387 */ /* 0x0009e80000100a00 */
[----:B------:R-:W3:Y:S04]  /*37070*/  LDL.LU.64 R70, [R1+0xd10] ;  /* 0x000d100001467983 */ /* 0x000ee80000300a00 */
[----:B------:R-:W3:Y:S04]  /*37080*/  LDL.LU.64 R74, [R1+0xd18] ;  /* 0x000d1800014a7983 */ /* 0x000ee80000300a00 */
[----:B------:R-:W-:Y:S04]  /*37090*/  LDGSTS.E [R3+0x38008], desc[UR60][R64.64], !P2 ;  /* 0x3800800040037fae */ /* 0x000fe8000d12187c */
[----:B------:R4:W-:Y:S04]  /*370a0*/  LDGSTS.E [R3+0x3c008], desc[UR60][R62.64], !P2 ;  /* 0x3c0080003e037fae */ /* 0x0009e8000d12187c */
[----:B------:R1:W-:Y:S01]  /*370b0*/  LDGSTS.E [R3+0x3800c], desc[UR60][R60.64], !P0 ;  /* 0x3800c0003c037fae */ /* 0x0003e2000c12187c */
[----:B------:R-:W-:Y:S01]  /*370c0*/  ISETP.GE.U32.AND P2, PT, R4, 0x7ffffee7, PT ;  /* 0x7ffffee70400780c */ /* 0x000fe20003f46070 */
[----:B--2---:R-:W-:-:S02]  /*370d0*/  VIADD R4, R56, 0xffffff64 ;  /* 0xffffff6438047836 */ /* 0x004fc40000000000 */
[----:B------:R2:W-:Y:S01]  /*370e0*/  LDGSTS.E [R3+0x3c00c], desc[UR60][R58.64], !P0 ;  /* 0x3c00c0003a037fae */ /* 0x0005e2000c12187c */
[----:B----4-:R-:W-:-:S04]  /*370f0*/  IMAD.WIDE R62, R252, 0x4, R72 ;  /* 0x00000004fc3e7825 */ /* 0x010fc800078e0248 */
[C---:B-1----:R-:W-:Y:S01]  /*37100*/  IMAD.WIDE R60, R252.reuse, 0x4, R76 ;  /* 0x00000004fc3c7825 */ /* 0x042fe200078e024c */
[----:B------:R-:W-:Y:S04]  /*37110*/  STL.64 [R1+0x1640], R62 ;  /* 0x0016403e01007387 */ /* 0x000fe80000100a00 */
[----:B------:R-:W-:Y:S04]  /*37120*/  STL.64 [R1+0x1638], R60 ;  /* 0x0016383c01007387 */ /* 0x000fe80000100a00 */
[----:B------:R-:W4:Y:S01]  /*37130*/  LDL.LU.64 R72, [R1+0xd20] ;  /* 0x000d200001487983 */ /* 0x000f220000300a00 */
[----:B--2---:R-:W-:-:S03]  /*37140*/  IMAD.WIDE R58, R252, 0x4, R78 ;  /* 0x00000004fc3a7825 */ /* 0x004fc600078e024e */
[----:B------:R-:W2:Y:S01]  /*37150*/  LDL.LU.64 R76, [R1+0xd28] ;  /* 0x000d2800014c7983 */ /* 0x000ea20000300a00 */
[----:B------:R-:W-:-:S03]  /*37160*/  IMAD.WIDE R56, R252, 0x4, R80 ;  /* 0x00000004fc387825 */ /* 0x000fc600078e0250 */
[----:B------:R-:W-:Y:S04]  /*37170*/  STL.64 [R1+0x1630], R58 ;  /* 0x0016303a01007387 */ /* 0x000fe80000100a00 */
[----:B------:R1:W-:Y:S04]  /*37180*/  STL.64 [R1+0x1628], R56 ;  /* 0x0016283801007387 */ /* 0x0003e80000100a00 */
[----:B------:R-:W2:Y:S04]  /*37190*/  LDL.LU.64 R78, [R1+0xd30] ;  /* 0x000d3000014e7983 */ /* 0x000ea80000300a00 */
[----:B------:R-:W2:Y:S01]  /*371a0*/  LDL.LU.64 R80, [R1+0xd38] ;  /* 0x000d380001507983 */ /* 0x000ea20000300a00 */
[----:B------:R-:W-:Y:S01]  /*371b0*/  ISETP.GE.U32.AND P5, PT, R240, 0x7ffffee8, PT ;  /* 0x7ffffee8f000780c */ /* 0x000fe20003fa6070 */
[----:B------:R-:W-:-:S02]  /*371c0*/  VIADD R240, R242, 0xffffff65 ;  /* 0xffffff65f2f07836 */ /* 0x000fc40000000000 */
[----:B------:R-:W2:Y:S10]  /*371d0*/  LDC R242, c[0x0][0x230] ;  /* 0x00008c00fff27b82 */ /* 0x000eb40000000800 */
        /* <DEDUP_REMOVED lines=8> */
[C---:B------:R-:W-:Y:S01]  /*37260*/  IMAD.WIDE R62, R252.reuse, 0x4, R68 ;  /* 0x00000004fc3e7825 */ /* 0x040fe200078e0244 */
        /* <DEDUP_REMOVED lines=149> */
[----:B------:R3:W-:Y:S01]  /*37bc0*/  STL.64 [R1+0x1538], R62 ;  /* 0x0015383e01007387 */ /* 0x0007e20000100a00 */
[----:B-1----:R-:W-:-:S03]  /*37bd0*/  IMAD.WIDE R60, R252, 0x4, R78 ;  /* 0x00000004fc3c7825 */ /* 0x002fc600078e024e */
[----:B------:R-:W2:Y:S01]  /*37be0*/  LDL.LU.64 R78, [R1+0xe20] ;  /* 0x000e2000014e7983 */ /* 0x000ea20000300a00 */
[----:B------:R-:W-:-:S03]  /*37bf0*/  IMAD.WIDE R58, R252, 0x4, R80 ;  /* 0x00000004fc3a7825 */ /* 0x000fc600078e0250 */
[----:B------:R-:W4:Y:S04]  /*37c00*/  LDL.LU.64 R80, [R1+0xe28] ;  /* 0x000e280001507983 */ /* 0x000f280000300a00 */
[----:B------:R1:W-:Y:S04]  /*37c10*/  STL.64 [R1+0x1530], R60 ;  /* 0x0015303c01007387 */ /* 0x0003e80000100a00 */
[----:B------:R1:W-:Y:S04]  /*37c20*/  STL.64 [R1+0x1528], R58 ;  /* 0x0015283a01007387 */ /* 0x0003e80000100a00 */
[----:B------:R-:W2:Y:S04]  /*37c30*/  LDL.LU.64 R72, [R1+0xe30] ;  /* 0x000e300001487983 */ /* 0x000ea80000300a00 */
[----:B------:R-:W4:Y:S01]  /*37c40*/  LDL.LU.64 R76, [R1+0xe38] ;  /* 0x000e3800014c7983 */ /* 0x000f220000300a00 */
[----:B------:R-:W-:-:S02]  /*37c50*/  VIADD R240, R241, 0xffffff63 ;  /* 0xffffff63f1f07836 */ /* 0x000fc40000000000 */
[----:B------:R-:W-:Y:S01]  /*37c60*/  VIADD R4, R17, 0xffffff62 ;  /* 0xffffff6211047836 */ /* 0x000fe20000000000 */
[----:B------:R-:W2:Y:S02]  /*37c70*/  LDC R241, c[0x0][0x230] ;  /* 0x00008c00fff17b82 */ /* 0x000ea40000000800 */
[----:B------:R-:W-:Y:S02]  /*37c80*/  ISETP.GE.U32.AND P2, PT, R240, 0x7ffffee4, PT ;  /* 0x7ffffee4f000780c */ /* 0x000fe40003f46070 */
[----:B------:R-:W-:Y:S02]  /*37c90*/  ISETP.GE.U32.AND P0, PT, R4, 0x7ffffee3, PT ;  /* 0x7ffffee30400780c */ /* 0x000fe40003f06070 */
[----:B------:R-:W-:Y:S02]  /*37ca0*/  IADD3 R4, R16, -0xa0, RZ ;  /* 0xffffff6010047810 */ /* 0x000fe40007ffe0ff */
[----:B------:R-:W-:Y:S01]  /*37cb0*/  IADD3 R240, R243, -0x9f, RZ ;  /* 0xffffff61f3f07810 */ /* 0x000fe20007ffe0ff */
[----:B------:R-:W2:Y:S06]  /*37cc0*/  LDC R17, c[0x0][0x230] ;  /* 0x00008c00ff117b82 */ /* 0x000eac0000000800 */
[----:B------:R-:W-:Y:S02]  /*37cd0*/  LDGSTS.E [R0+0x20000], desc[UR60][R64.64], !P2 ;  /* 0x2000000040007fae */ /* 0x000fe4000d12187c */
[----:B------:R-:W2:Y:S02]  /*37ce0*/  LDC R16, c[0x0][0x230] ;  /* 0x00008c00ff107b82 */ /* 0x000ea40000000800 */
[----:B------:R3:W-:Y:S04]  /*37cf0*/  LDGSTS.E [R0+0x24000], desc[UR60][R62.64], !P2 ;  /* 0x240000003e007fae */ /* 0x0007e8000d12187c */
[----:B------:R1:W-:Y:S01]  /*37d00*/  LDGSTS.E [R0+0x20004], desc[UR60][R60.64], !P0 ;  /* 0x200040003c007fae */ /* 0x0003e2000c12187c */
[----:B------:R-:W-:Y:S01]  /*37d10*/  ISETP.GE.U32.AND P2, PT, R4, 0x7ffffee1, PT ;  /* 0x7ffffee10400780c */ /* 0x000fe20003f46070 */
[----:B------:R-:W-:Y:S01]  /*37d20*/  VIADD R4, R56, 0xffffff42 ;  /* 0xffffff4238047836 */ /* 0x000fe20000000000 */
[----:B------:R-:W-:Y:S01]  /*37d30*/  ISETP.GE.U32.AND P5, PT, R240, 0x7ffffee2, PT ;  /* 0x7ffffee2f000780c */ /* 0x000fe20003fa6070 */
[----:B------:R1:W-:Y:S01]  /*37d40*/  LDGSTS.E [R0+0x24004], desc[UR60][R58.64], !P0 ;  /* 0x240040003a007fae */ /* 0x0003e2000c12187c */
[----:B------:R-:W2:Y:S01]  /*37d50*/  LDC R243, c[0x0][0x230] ;  /* 0x00008c00fff37b82 */ /* 0x000ea20000000800 */
[----:B---3--:R-:W-:-:S04]  /*37d60*/  IMAD.WIDE R62, R252, 0x4, R66 ;  /* 0x00000004fc3e7825 */ /* 0x008fc800078e0242 */
[C---:B-1----:R-:W-:Y:S01]  /*37d70*/  IMAD.WIDE R60, R252.reuse, 0x4, R68 ;  /* 0x00000004fc3c7825 */ /* 0x042fe200078e0244 */
[----:B------:R1:W-:Y:S04]  /*37d80*/  STL.64 [R1+0x1520], R62 ;  /* 0x0015203e01007387 */ /* 0x0003e80000100a00 */
[----:B------:R4:W-:Y:S04]  /*37d90*/  STL.64 [R1+0x1518], R60 ;  /* 0x0015183c01007387 */ /* 0x0009e80000100a00 */
[----:B------:R-:W3:Y:S01]  /*37da0*/  LDL.LU.64 R68, [R1+0xe40] ;  /* 0x000e400001447983 */ /* 0x000ee20000300a00 */
[----:B------:R-:W-:-:S03]  /*37db0*/  IMAD.WIDE R58, R252, 0x4, R70 ;  /* 0x00000004fc3a7825 */ /* 0x000fc600078e0246 */
[----:B------:R1:W-:Y:S01]  /*37dc0*/  LDGSTS.E [R0+0x20008], desc[UR60][R62.64], !P5 ;  /* 0x200080003e007fae */ /* 0x0003e2000e92187c */
[----:B------:R-:W-:-:S03]  /*37dd0*/  IMAD.WIDE R56, R252, 0x4, R74 ;  /* 0x00000004fc387825 */ /* 0x000fc600078e024a */
[----:B------:R4:W-:Y:S04]  /*37de0*/  LDGSTS.E [R0+0x24008], desc[UR60][R60.64], !P5 ;  /* 0x240080003c007fae */ /* 0x0009e8000e92187c */
[----:B------:R-:W3:Y:S04]  /*37df0*/  LDL.LU.64 R74, [R1+0xe48] ;  /* 0x000e4800014a7983 */ /* 0x000ee80000300a00 */
[----:B------:R2:W-:Y:S01]  /*37e00*/  STL.64 [R1+0x1510], R58 ;  /* 0x0015103a01007387 */ /* 0x0005e20000100a00 */
[----:B------:R-:W-:Y:S01]  /*37e10*/  VIADD R240, R242, 0xffffff43 ;  /* 0xffffff43f2f07836 */ /* 0x000fe20000000000 */
[----:B-1----:R-:W1:Y:S02]  /*37e20*/  LDC R62, c[0x0][0x230] ;  /* 0x00008c00ff3e7b82 */ /* 0x002e640000000800 */
[----:B------:R2:W-:Y:S04]  /*37e30*/  STL.64 [R1+0x1508], R56 ;  /* 0x0015083801007387 */ /* 0x0005e80000100a00 */
[----:B------:R-:W3:Y:S01]  /*37e40*/  LDL.LU.64 R66, [R1+0xe50] ;  /* 0x000e500001427983 */ /* 0x000ee20000300a00 */
[----:B----4-:R-:W-:-:S03]  /*37e50*/  IMAD.WIDE R60, R252, 0x4, R76 ;  /* 0x00000004fc3c7825 */ /* 0x010fc600078e024c */
[----:B------:R-:W4:Y:S04]  /*37e60*/  LDL.LU.64 R64, [R1+0xe58] ;  /* 0x000e580001407983 */ /* 0x000f280000300a00 */
[----:B------:R1:W-:Y:S01]  /*37e70*/  LDGSTS.E [R0+0x2000c], desc[UR60][R58.64], !P2 ;  /* 0x2000c0003a007fae */ /* 0x0003e2000d12187c */
[----:B------:R-:W-:Y:S01]  /*37e80*/  ISETP.GE.U32.AND P5, PT, R4, 0x7ffffec3, PT ;  /* 0x7ffffec30400780c */ /* 0x000fe20003fa6070 */
[C---:B--2---:R-:W-:Y:S01]  /*37e90*/  IMAD.WIDE R72, R252.reuse, 0x4, R72 ;  /* 0x00000004fc487825 */ /* 0x044fe200078e0248 */
[----:B------:R-:W2:Y:S01]  /*37ea0*/  LDC R242, c[0x0][0x230] ;  /* 0x00008c00fff27b82 */ /* 0x000ea20000000800 */
[----:B------:R1:W-:Y:S02]  /*37eb0*/  LDGSTS.E [R0+0x2400c], desc[UR60][R56.64], !P2 ;  /* 0x2400c00038007fae */ /* 0x0003e4000d12187c */
[----:B-1----:R-:W-:-:S04]  /*37ec0*/  IMAD.WIDE R58, R252, 0x4, R80 ;  /* 0x00000004fc3a7825 */ /* 0x002fc800078e0250 */
[----:B------:R-:W-:Y:S02]  /*37ed0*/  IMAD.WIDE R56, R252, 0x4, R78 ;  /* 0x00000004fc387825 */ /* 0x000fe400078e024e */
[----:B------:R-:W2:Y:S04]  /*37ee0*/  LDL.LU.64 R78, [R1+0xe60] ;  /* 0x000e6000014e7983 */ /* 0x000ea80000300a00 */
[----:B------:R1:W-:Y:S04]  /*37ef0*/  STL.64 [R1+0x1500], R56 ;  /* 0x0015003801007387 */ /* 0x0003e80000100a00 */
[----:B------:R-:W2:Y:S04]  /*37f00*/  LDL.LU.64 R80, [R1+0xe68] ;  /* 0x000e680001507983 */ /* 0x000ea80000300a00 */
[----:B------:R1:W-:Y:S04]  /*37f10*/  STL.64 [R1+0x14f8], R58 ;  /* 0x0014f83a01007387 */ /* 0x0003e80000100a00 */
[----:B------:R-:W2:Y:S04]  /*37f20*/  LDL.LU.64 R70, [R1+0xe70] ;  /* 0x000e700001467983 */ /* 0x000ea80000300a00 */
[----:B------:R-:W2:Y:S01]  /*37f30*/  LDL.LU.64 R76, [R1+0xe78] ;  /* 0x000e7800014c7983 */ /* 0x000ea20000300a00 */
[----:B------:R-:W-:Y:S01]  /*37f40*/  ISETP.GE.U32.AND P0, PT, R240, 0x7ffffec4, PT ;  /* 0x7ffffec4f000780c */ /* 0x000fe20003f06070 */
[----:B------:R-:W-:-:S02]  /*37f50*/  VIADD R240, R241, 0xffffff41 ;  /* 0xffffff41f1f07836 */ /* 0x000fc40000000000 */
[----:B------:R1:W-:Y:S01]  /*37f60*/  STL.64 [R1+0x14f0], R72 ;  /* 0x0014f04801007387 */ /* 0x0003e20000100a00 */
[----:B------:R-:W-:Y:S01]  /*37f70*/  VIADD R4, R17, 0xffffff40 ;  /* 0xffffff4011047836 */ /* 0x000fe20000000000 */
[----:B------:R-:W2:Y:S01]  /*37f80*/  LDC R241, c[0x0][0x230] ;  /* 0x00008c00fff17b82 */ /* 0x000ea20000000800 */
[----:B------:R-:W-:-:S07]  /*37f90*/  ISETP.GE.U32.AND P2, PT, R240, 0x7ffffec2, PT ;  /* 0x7ffffec2f000780c */ /* 0x000fce0003f46070 */
[----:B------:R-:W-:Y:S04]  /*37fa0*/  LDGSTS.E [R0+0x28000], desc[UR60][R56.64], !P0 ;  /* 0x2800000038007fae */ /* 0x000fe8000c12187c */
[----:B------:R-:W-:Y:S04]  /*37fb0*/  LDGSTS.E [R0+0x2c000], desc[UR60][R58.64], !P0 ;  /* 0x2c0000003a007fae */ /* 0x000fe8000c12187c */
[----:B------:R1:W-:Y:S04]  /*37fc0*/  LDGSTS.E [R0+0x28004], desc[UR60][R72.64], !P5 ;  /* 0x2800400048007fae */ /* 0x0003e8000e92187c */
[----:B-1----:R-:W2:Y:S04]  /*37fd0*/  LDL.LU.64 R56, [R1+0x2e50] ;  /* 0x002e500001387983 */ /* 0x002ea80000300a00 */
[----:B------:R-:W2:Y:S04]  /*37fe0*/  LDL.LU.64 R58, [R1+0x2e48] ;  /* 0x002e4800013a7983 */ /* 0x000ea80000300a00 */
[----:B------:R3:W-:Y:S01]  /*37ff0*/  STL.64 [R1+0x14e8], R60 ;  /* 0x0014e83c01007387 */ /* 0x0007e20000100a00 */
[----:B------:R-:W-:Y:S01]  /*38000*/  ISETP.GE.U32.AND P0, PT, R4, 0x7ffffec1, PT ;  /* 0x7ffffec10400780c */ /* 0x000fe20003f06070 */
[----:B------:R-:W1:Y:S02]  /*38010*/  LDC R72, c[0x0][0x230] ;  /* 0x00008c00ff487b82 */ /* 0x000e640000000800 */
[----:B------:R3:W-:Y:S01]  /*38020*/  LDGSTS.E [R0+0x2c004], desc[UR60][R60.64], !P5 ;  /* 0x2c0040003c007fae */ /* 0x0007e2000e92187c */
[----:B------:R-:W-:Y:S01]  /*38030*/  IADD3 R4, R16, -0xde, RZ ;  /* 0xffffff2210047810 */ /* 0x000fe20007ffe0ff */
[----:B---3--:R-:W-:-:S04]  /*38040*/  IMAD.WIDE R60, R252, 0x4, R68 ;  /* 0x00000004fc3c7825 */ /* 0x008fc800078e0244 */
[C---:B------:R-:W-:Y:S01]  /*38050*/  IMAD.WIDE R68, R252.reuse, 0x4, R74 ;  /* 0x00000004fc447825 */ /* 0x040fe200078e024a */
[----:B------:R-:W-:Y:S04]  /*38060*/  LDGSTS.E [R0+0x28008], desc[UR60][R60.64], !P2 ;  /* 0x280080003c007fae */ /* 0x000fe8000d12187c */
[----:B------:R-:W3:Y:S04]  /*38070*/  LDL.LU.64 R74, [R1+0xe80] ;  /* 0x000e8000014a7983 */ /* 0x000ee80000300a00 */
[----:B------:R1:W-:Y:S04]  /*38080*/  STL.64 [R1+0x14e0], R60 ;  /* 0x0014e03c01007387 */ /* 0x0003e80000100a00 */
[----:B------:R-:W3:Y:S01]  /*38090*/  LDL.LU.64 R16, [R1+0xe88] ;  /* 0x000e880001107983 */ /* 0x000ee20000300a00 */
[----:B------:R-:W-:Y:S01]  /*380a0*/  IMAD.WIDE R66, R252, 0x4, R66 ;  /* 0x00000004fc427825 */ /* 0x000fe200078e0242 */
[----:B------:R-:W-:-:S02]  /*380b0*/  IADD3 R240, R243, -0xdd, RZ ;  /* 0xffffff23f3f07810 */ /* 0x000fc40007ffe0ff */
[----:B------:R-:W-:Y:S01]  /*380c0*/  STL.64 [R1+0x14d8], R68 ;  /* 0x0014d84401007387 */ /* 0x000fe20000100a00 */
[----:B------:R-:W2:Y:S03]  /*380d0*/  LDC R243, c[0x0][0x230] ;  /* 0x00008c00fff37b82 */ /* 0x000ea60000000800 */
[----:B-1----:R-:W3:Y:S01]  /*380e0*/  LDL.LU.64 R60, [R1+0x2e40] ;  /* 0x002e4000013c7983 */ /* 0x002ee20000300a00 */
[----:B------:R-:W-:-:S03]  /*380f0*/  ISETP.GE.U32.AND P5, PT, R240, 0x7ffffea4, PT ;  /* 0x7ffffea4f000780c */ /* 0x000fc60003fa6070 */
[----:B------:R-:W-:Y:S04]  /*38100*/  LDGSTS.E [R0+0x2c008], desc[UR60][R68.64], !P2 ;  /* 0x2c00800044007fae */ /* 0x000fe8000d12187c */
[----:B------:R1:W-:Y:S04]  /*38110*/  STL.64 [R1+0x14d0], R66 ;  /* 0x0014d04201007387 */ /* 0x0003e80000100a00 */
[----:B------:R-:W-:Y:S01]  /*38120*/  LDGSTS.E [R0+0x2800c], desc[UR60][R66.64], !P0 ;  /* 0x2800c00042007fae */ /* 0x000fe2000c12187c */
[----:B------:R-:W-:Y:S01]  /*38130*/  ISETP.GE.U32.AND P2, PT, R4, 0x7ffffea3, PT ;  /* 0x7ffffea30400780c */ /* 0x000fe20003f46070 */
[----:B------:R-:W-:-:S02]  /*38140*/  VIADD R4, R62, 0xffffff21 ;  /* 0xffffff213e047836 */ /* 0x000fc40000000000 */
[----:B----4-:R-:W-:-:S05]  /*38150*/  IMAD.WIDE R64, R252, 0x4, R64 ;  /* 0x00000004fc407825 */ /* 0x010fca00078e0240 */
[----:B------:R4:W-:Y:S04]  /*38160*/  STL.64 [R1+0x14c8], R64 ;  /* 0x0014c84001007387 */ /* 0x0009e80000100a00 */
[----:B-1----:R-:W3:Y:S04]  /*38170*/  LDL.LU.64 R66, [R1+0xe90] ;  /* 0x000e900001427983 */ /* 0x002ee80000300a00 */
[----:B------:R-:W3:Y:S04]  /*38180*/  LDL.LU.64 R68, [R1+0xe98] ;  /* 0x000e980001447983 */ /* 0x000ee80000300a00 */
[----:B------:R4:W-:Y:S01]  /*38190*/  LDGSTS.E [R0+0x2c00c], desc[UR60][R64.64], !P0 ;  /* 0x2c00c00040007fae */ /* 0x0009e2000c12187c */
[----:B--2---:R-:W-:-:S04]  /*381a0*/  IMAD.WIDE R78, R252, 0x4, R78 ;  /* 0x00000004fc4e7825 */ /* 0x004fc800078e024e */
[C---:B------:R-:W-:Y:S01]  /*381b0*/  IMAD.WIDE R80, R252.reuse, 0x4, R80 ;  /* 0x00000004fc507825 */ /* 0x040fe200078e0250 */
[----:B------:R1:W-:Y:S04]  /*381c0*/  STL.64 [R1+0x14c0], R78 ;  /* 0x0014c04e01007387 */ /* 0x0003e80000100a00 */
[----:B------:R2:W-:Y:S01]  /*381d0*/  STL.64 [R1+0x14b8], R80 ;  /* 0x0014b85001007387 */ /* 0x0005e20000100a00 */
[----:B----4-:R-:W-:-:S03]  /*381e0*/  IMAD.WIDE R64, R252, 0x4, R70 ;  /* 0x00000004fc407825 */ /* 0x010fc600078e0246 */
[----:B------:R-:W-:Y:S01]  /*381f0*/  LDGSTS.E [R0+0x30000], desc[UR60][R78.64], !P5 ;  /* 0x300000004e007fae */ /* 0x000fe2000e92187c */
[----:B------:R-:W-:-:S03]  /*38200*/  IMAD.WIDE R62, R252, 0x4, R76 ;  /* 0x00000004fc3e7825 */ /* 0x000fc600078e024c */
[----:B------:R-:W4:Y:S04]  /*38210*/  LDL.LU.64 R70, [R1+0xea0] ;  /* 0x000ea00001467983 */ /* 0x000f280000300a00 */
[----:B------:R-:W4:Y:S04]  /*38220*/  LDL.LU.64 R76, [R1+0xea8] ;  /* 0x000ea800014c7983 */ /* 0x000f280000300a00 */
[----:B------:R-:W-:Y:S04]  /*38230*/  STL.64 [R1+0x14b0], R64 ;  /* 0x0014b04001007387 */ /* 0x000fe80000100a00 */
[----:B------:R3:W-:Y:S04]  /*38240*/  STL.64 [R1+0x14a8], R62 ;  /* 0x0014a83e01007387 */ /* 0x0007e80000100a00 */
[----:B-1----:R-:W4:Y:S04]  /*38250*/  LDL.LU.64 R78, [R1+0xeb0] ;  /* 0x000eb000014e7983 */ /* 0x002f280000300a00 */
[----:B------:R-:W-:Y:S04]  /*38260*/  LDGSTS.E [R0+0x34000], desc[UR60][R80.64], !P5 ;  /* 0x3400000050007fae */ /* 0x000fe8000e92187c */
[----:B--2---:R-:W2:Y:S01]  /*38270*/  LDL.LU.64 R80, [R1+0xeb8] ;  /* 0x000eb80001507983 */ /* 0x004ea20000300a00 */
[----:B------:R-:W-:Y:S01]  /*38280*/  VIADD R240, R242, 0xffffff03 ;  /* 0xffffff03f2f07836 */ /* 0x000fe20000000000 */
[----:B------:R-:W-:Y:S01]  /*38290*/  ISETP.GE.U32.AND P5, PT, R4, 0x7ffffea2, PT ;  /* 0x7ffffea20400780c */ /* 0x000fe20003fa6070 */
[----:B------:R-:W1:Y:S01]  /*382a0*/  LDC R242, c[0x0][0x230] ;  /* 0x00008c00fff27b82 */ /* 0x000e620000000800 */
[----:B------:R-:W-:Y:S02]  /*382b0*/  LDGSTS.E [R0+0x30004], desc[UR60][R64.64], !P2 ;  /* 0x3000400040007fae */ /* 0x000fe4000d12187c */
[----:B------:R-:W-:Y:S01]  /*382c0*/  ISETP.GE.U32.AND P0, PT, R240, 0x7ffffe84, PT ;  /* 0x7ffffe84f000780c */ /* 0x000fe20003f06070 */
[----:B------:R-:W-:Y:S01]  /*382d0*/  VIADD R240, R241, 0xffffff20 ;  /* 0xffffff20f1f07836 */ /* 0x000fe20000000000 */
[----:B------:R-:W-:Y:S01]  /*382e0*/  IADD3 R4, R243, -0xfe, RZ ;  /* 0xffffff02f3047810 */ /* 0x000fe20007ffe0ff */
[----:B------:R-:W1:Y:S02]  /*382f0*/  S2R R241, SR_TID.X ;  /* 0x0000000000f17919 */ /* 0x000e640000002100 */
[----:B------:R-:W1:Y:S01]  /*38300*/  LDC R243, c[0x0][0x230] ;  /* 0x00008c00fff37b82 */ /* 0x000e620000000800 */
[----:B------:R3:W-:Y:S01]  /*38310*/  LDGSTS.E [R0+0x34004], desc[UR60][R62.64], !P2 ;  /* 0x340040003e007fae */ /* 0x0007e2000d12187c */
[----:B------:R-:W-:Y:S01]  /*38320*/  ISETP.GE.U32.AND P2, PT, R240, 0x7ffffea1, PT ;  /* 0x7ffffea1f000780c */ /* 0x000fe20003f46070 */
[----:B------:R-:W-:-:S02]  /*38330*/  VIADD R240, R72, 0xffffff00 ;  /* 0xffffff0048f07836 */ /* 0x000fc40000000000 */
[----:B---3--:R-:W-:-:S05]  /*38340*/  IMAD.WIDE R62, R252, 0x4, R74 ;  /* 0x00000004fc3e7825 */ /* 0x008fca00078e024a */
[----:B------:R-:W-:Y:S01]  /*38350*/  LDGSTS.E [R0+0x30008], desc[UR60][R62.64], !P5 ;  /* 0x300080003e007fae */ /* 0x000fe2000e92187c */
[----:B------:R-:W-:-:S03]  /*38360*/  IMAD.WIDE R64, R252, 0x4, R16 ;  /* 0x00000004fc407825 */ /* 0x000fc600078e0210 */
[----:B------:R-:W3:Y:S04]  /*38370*/  LDL.LU.64 R16, [R1+0x6d8] ;  /* 0x0006d80001107983 */ /* 0x000ee80000300a00 */
[----:B------:R-:W-:Y:S01]  /*38380*/  LDGSTS.E [R0+0x34008], desc[UR60][R64.64], !P5 ;  /* 0x3400800040007fae */ /* 0x000fe2000e92187c */
[----:B-1----:R-:W-:Y:S01]  /*38390*/  LOP3.LUT R241, R241, 0x7f, RZ, 0xc0, !PT ;  /* 0x0000007ff1f17812 */ /* 0x002fe200078ec0ff */
[----:B------:R-:W-:Y:S02]  /*383a0*/  VIADD R243, R243, 0x7f ;  /* 0x0000007ff3f37836 */ /* 0x000fe40000000000 */
[----:B------:R-:W3:Y:S01]  /*383b0*/  LDL.LU.64 R74, [R1+0x6e8] ;  /* 0x0006e800014a7983 */ /* 0x000ee20000300a00 */
[----:B------:R-:W-:Y:S02]  /*383c0*/  ISETP.GE.AND P5, PT, R241, R240, PT ;  /* 0x000000f0f100720c */ /* 0x000fe40003fa6270 */
[----:B------:R-:W1:Y:S01]  /*383d0*/  LDC R241, c[0x0][0x230] ;  /* 0x00008c00fff17b82 */ /* 0x000e620000000800 */
[----:B------:R1:W-:Y:S04]  /*383e0*/  STL.64 [R1+0x14a0], R62 ;  /* 0x0014a03e01007387 */ /* 0x0003e80000100a00 */
[----:B------:R1:W-:Y:S04]  /*383f0*/  STL.64 [R1+0x1498], R64 ;  /* 0x0014984001007387 */ /* 0x0003e80000100a00 */
[----:B------:R-:W3:Y:S04]  /*38400*/  LDL.LU.64 R72, [R1+0x6f0] ;  /* 0x0006f00001487983 */ /* 0x000ee80000300a00 */
[----:B-1----:R-:W3:Y:S04]  /*38410*/  LDL.LU.64 R62, [R1+0x2e38] ;  /* 0x002e3800013e7983 */ /* 0x002ee80000300a00 */
[----:B------:R-:W3:Y:S01]  /*38420*/  LDL.LU.64 R64, [R1+0x2e30] ;  /* 0x002e300001407983 */ /* 0x000ee20000300a00 */
[----:B------:R-:W-:-:S04]  /*38430*/  IMAD.WIDE R66, R252, 0x4, R66 ;  /* 0x00000004fc427825 */ /* 0x000fc800078e0242 */
[----:B------:R-:W-:Y:S01]  /*38440*/  IMAD.WIDE R68, R252, 0x4, R68 ;  /* 0x00000004fc447825 */ /* 0x000fe200078e0244 */
[----:B------:R-:W-:Y:S04]  /*38450*/  LDGSTS.E [R0+0x3000c], desc[UR60][R66.64], !P2 ;  /* 0x3000c00042007fae */ /* 0x000fe8000d12187c */
[----:B------:R-:W-:Y:S01]  /*38460*/  LDGSTS.E [R0+0x3400c], desc[UR60][R68.64], !P2 ;  /* 0x3400c00044007fae */ /* 0x000fe2000d12187c */
[----:B------:R-:W-:Y:S02]  /*38470*/  ISETP.GE.U32.AND P2, PT, R4, 0x7ffffe83, PT ;  /* 0x7ffffe830400780c */ /* 0x000fe40003f46070 */
[----:B------:R-:W-:Y:S01]  /*38480*/  SEL R4, RZ, 0x4, P5 ;  /* 0x00000004ff047807 */ /* 0x000fe20002800000 */
[----:B------:R1:W-:Y:S01]  /*38490*/  STL.64 [R1+0x1490], R66 ;  /* 0x0014904201007387 */ /* 0x0003e20000100a00 */
[----:B------:R-:W-:-:S03]  /*384a0*/  ISETP.GT.AND P5, PT, R243, 0x17f, PT ;  /* 0x0000017ff300780c */ /* 0x000fc60003fa4270 */
[----:B------:R1:W-:Y:S01]  /*384b0*/  STL.64 [R1+0x1488], R68 ;  /* 0x0014884401007387 */ /* 0x0003e20000100a00 */
[----:B------:R-:W-:Y:S02]  /*384c0*/  SEL R4, R4, RZ, P5 ;  /* 0x000000ff04047207 */ /* 0x000fe40002800000 */
[----:B------:R-:W-:Y:S01]  /*384d0*/  ISETP.GE.U32.AND P5, PT, R240, 0x7ffffe81, PT ;  /* 0x7ffffe81f000780c */ /* 0x000fe20003fa6070 */
[----:B-1----:R-:W3:Y:S01]  /*384e0*/  LDL.LU.64 R66, [R1+0x2e28] ;  /* 0x002e280001427983 */ /* 0x002ee20000300a00 */
[----:B------:R-:W-:Y:S02]  /*384f0*/  IADD3 R240, R241, -0x101, RZ ;  /* 0xfffffefff1f07810 */ /* 0x000fe40007ffe0ff */
[----:B------:R-:W1:Y:S01]  /*38500*/  LDC R241, c[0x0][0x230] ;  /* 0x00008c00fff17b82 */ /* 0x000e620000000800 */
[----:B------:R-:W3:Y:S01]  /*38510*/  LDL.LU.64 R68, [R1+0x2e20] ;  /* 0x002e200001447983 */ /* 0x000ee20000300a00 */
[----:B----4-:R-:W-:-:S04]  /*38520*/  IMAD.WIDE R70, R252, 0x4, R70 ;  /* 0x00000004fc467825 */ /* 0x010fc800078e0246 */
[C---:B------:R-:W-:Y:S01]  /*38530*/  IMAD.WIDE R76, R252.reuse, 0x4, R76 ;  /* 0x00000004fc4c7825 */ /* 0x040fe200078e024c */
[----:B------:R4:W-:Y:S04]  /*38540*/  STL.64 [R1+0x1480], R70 ;  /* 0x0014804601007387 */ /* 0x0009e80000100a00 */
[----:B------:R4:W-:Y:S04]  /*38550*/  STL.64 [R1+0x1478], R76 ;  /* 0x0014784c01007387 */ /* 0x0009e80000100a00 */
[----:B------:R-:W-:Y:S01]  /*38560*/  LDGSTS.E [R0+0x38000], desc[UR60][R70.64], !P0 ;  /* 0x3800000046007fae */ /* 0x000fe2000c12187c */
[----:B------:R-:W-:-:S03]  /*38570*/  IMAD.WIDE R78, R252, 0x4, R78 ;  /* 0x00000004fc4e7825 */ /* 0x000fc600078e024e */
[----:B------:R-:W-:Y:S04]  /*38580*/  LDGSTS.E [R0+0x3c000], desc[UR60][R76.64], !P0 ;  /* 0x3c0000004c007fae */ /* 0x000fe8000c12187c */
[----:B------:R-:W-:Y:S04]  /*38590*/  LDGSTS.E [R0+0x38004], desc[UR60][R78.64], !P2 ;  /* 0x380040004e007fae */ /* 0x000fe8000d12187c */
[----:B----4-:R-:W4:Y:S04]  /*385a0*/  LDL.LU.64 R70, [R1+0x2e18] ;  /* 0x002e180001467983 */ /* 0x010f280000300a00 */
[----:B------:R-:W4:Y:S01]  /*385b0*/  LDL.LU.64 R76, [R1+0x2e10] ;  /* 0x002e1000014c7983 */ /* 0x000f220000300a00 */
[----:B--2---:R-:W-:-:S03]  /*385c0*/  IMAD.WIDE R80, R252, 0x4, R80 ;  /* 0x00000004fc507825 */ /* 0x004fc600078e0250 */
[----:B------:R2:W-:Y:S04]  /*385d0*/  STL.64 [R1+0x1470], R78 ;  /* 0x0014704e01007387 */ /* 0x0005e80000100a00 */
[----:B------:R1:W-:Y:S04]  /*385e0*/  STL.64 [R1+0xdf8], R80 ;  /* 0x000df85001007387 */ /* 0x0003e80000100a00 */
[----:B------:R-:W-:Y:S01]  /*385f0*/  LDGSTS.E [R0+0x3c004], desc[UR60][R80.64], !P2 ;  /* 0x3c00400050007fae */ /* 0x000fe2000d12187c */
[----:B------:R-:W-:Y:S01]  /*38600*/  ISETP.GE.U32.AND P2, PT, R240, 0x7ffffe80, PT ;  /* 0x7ffffe80f000780c */ /* 0x000fe20003f46070 */
[----:B------:R-:W-:-:S02]  /*38610*/  VIADD R240, R242, 0xfffffefe ;  /* 0xfffffefef2f07836 */ /* 0x000fc40000000000 */
[----:B--2---:R-:W2:Y:S04]  /*38620*/  LDL.LU.64 R78, [R1+0x2e08] ;  /* 0x002e0800014e7983 */ /* 0x004ea80000300a00 */
[----:B-1----:R-:W4:Y:S04]  /*38630*/  LDL.LU.64 R80, [R1+0x2e00] ;  /* 0x002e000001507983 */ /* 0x002f280000300a00 */
[----:B------:R-:W2:Y:S01]  /*38640*/  LDL.LU.64 R242, [R1+0x6e0] ;  /* 0x0006e00001f27983 */ /* 0x000ea20000300a00 */
[----:B---3--:R-:W-:-:S05]  /*38650*/  IMAD.WIDE R16, R252, 0x4, R16 ;  /* 0x00000004fc107825 */ /* 0x008fca00078e0210 */
[----:B------:R1:W-:Y:S01]  /*38660*/  STL.64 [R1+0xdf0], R16 ;  /* 0x000df01001007387 */ /* 0x0003e20000100a00 */
[----:B------:R-:W-:-:S03]  /*38670*/  IMAD.WIDE R74, R252, 0x4, R74 ;  /* 0x00000004fc4a7825 */ /* 0x000fc600078e024a */
[----:B------:R-:W-:Y:S01]  /*38680*/  LDGSTS.E [R0+0x38008], desc[UR60][R16.64], !P6 ;  /* 0x3800800010007fae */ /* 0x000fe2000f12187c */
[----:B------:R-:W-:-:S04]  /*38690*/  IMAD.WIDE R72, R252, 0x4, R72 ;  /* 0x00000004fc487825 */ /* 0x000fc800078e0248 */
[----:B--2---:R-:W-:-:S05]  /*386a0*/  IMAD.WIDE R242, R252, 0x4, R242 ;  /* 0x00000004fcf27825 */ /* 0x004fca00078e02f2 */
[----:B------:R2:W-:Y:S04]  /*386b0*/  STL.64 [R1+0xde8], R242 ;  /* 0x000de8f201007387 */ /* 0x0005e80000100a00 */
[----:B-1----:R-:W3:Y:S04]  /*386c0*/  LDL.LU.64 R16, [R1+0x2df8] ;  /* 0x002df80001107983 */ /* 0x002ee80000300a00 */
[----:B------:R2:W-:Y:S04]  /*386d0*/  LDGSTS.E [R0+0x3c008], desc[UR60][R242.64], !P6 ;  /* 0x3c008000f2007fae */ /* 0x0005e8000f12187c */
[----:B------:R1:W-:Y:S04]  /*386e0*/  STL.64 [R1+0xde0], R74 ;  /* 0x000de04a01007387 */ /* 0x0003e80000100a00 */
[----:B------:R4:W-:Y:S04]  /*386f0*/  STL.64 [R1+0xdd8], R72 ;  /* 0x000dd84801007387 */ /* 0x0009e80000100a00 */
[----:B------:R-:W-:Y:S01]  /*38700*/  LDGSTS.E [R0+0x3800c], desc[UR60][R74.64], !P5 ;  /* 0x3800c0004a007fae */ /* 0x000fe2000e92187c */
[----:B--2---:R-:W2:Y:S03]  /*38710*/  LDC R243, c[0x0][0x23c] ;  /* 0x00008f00fff37b82 */ /* 0x004ea60000000800 */
[----:B------:R3:W-:Y:S01]  /*38720*/  LDGSTS.E [R0+0x3c00c], desc[UR60][R72.64], !P5 ;  /* 0x3c00c00048007fae */ /* 0x0007e2000e92187c */
[----:B------:R-:W-:-:S03]  /*38730*/  ISETP.NE.U32.AND P0, PT, R4, RZ, PT ;  /* 0x000000ff0400720c */ /* 0x000fc60003f05070 */
[----:B-1----:R-:W3:Y:S04]  /*38740*/  LDL.LU.64 R74, [R1+0x2df0] ;  /* 0x002df000014a7983 */ /* 0x002ee80000300a00 */
[----:B----4-:R-:W4:Y:S01]  /*38750*/  LDL.LU.64 R72, [R1+0x2de8] ;  /* 0x002de80001487983 */ /* 0x010f220000300a00 */
[----:B------:R-:W-:Y:S01]  /*38760*/  VIADD R4, R241, 0xfffffefd ;  /* 0xfffffefdf1047836 */ /* 0x000fe20000000000 */
[----:B------:R-:W-:Y:S02]  /*38770*/  ISETP.GE.U32.AND P6, PT, R240, 0x7ffffe7f, PT ;  /* 0x7ffffe7ff000780c */ /* 0x000fe40003fc6070 */
[----:B------:R-:W0:Y:S02]  /*38780*/  LDGDEPBAR ;  /* 0x00000000000079af */ /* 0x000e240000000000 */
[----:B------:R-:W-:-:S02]  /*38790*/  ISETP.GE.U32.AND P5, PT, R4, 0x7ffffe7e, PT ;  /* 0x7ffffe7e0400780c */ /* 0x000fc40003fa6070 */
[----:B--2---:R-:W-:-:S05]  /*387a0*/  SHF.L.U32 R4, R243, 0x7, RZ ;  /* 0x00000007f3047819 */ /* 0x004fca00000006ff */
[----:B------:R-:W-:-:S04]  /*387b0*/  IMAD.WIDE R78, R4, 0x4, R78 ;  /* 0x00000004044e7825 */ /* 0x000fc800078e024e */
        /* <DEDUP_REMOVED lines=20> */
[----:B---3--:R-:W-:-:S04]  /*38900*/  IMAD.WIDE R240, R4, 0x4, R16 ;  /* 0x0000000404f07825 */ /* 0x008fc800078e0210 */
[C---:B------:R-:W-:Y:S01]  /*38910*/  IMAD.WIDE R16, R4.reuse, 0x4, R80 ;  /* 0x0000000404107825 */ /* 0x040fe200078e0250 */
[----:B------:R-:W-:Y:S04]  /*38920*/  STL.64 [R1+0xdd0], R240 ;  /* 0x000dd0f001007387 */ /* 0x000fe80000100a00 */
[----:B------:R1:W-:Y:S04]  /*38930*/  STL.64 [R1+0xdc8], R16 ;  /* 0x000dc81001007387 */ /* 0x0003e80000100a00 */
[----:B------:R-:W-:Y:S04]  /*38940*/  STL.64 [R1+0xdc0], R78 ;  /* 0x000dc04e01007387 */ /* 0x000fe80000100a00 */
[----:B------:R-:W-:Y:S01]  /*38950*/  STL.64 [R1+0xdb8], R76 ;  /* 0x000db84c01007387 */ /* 0x000fe20000100a00 */
[----:B-1----:R-:W-:-:S04]  /*38960*/  IMAD.WIDE R16, R4, 0x4, R74 ;  /* 0x0000000404107825 */ /* 0x002fc800078e024a */
[C---:B----4-:R-:W-:Y:S01]  /*38970*/  IMAD.WIDE R72, R4.reuse, 0x4, R72 ;  /* 0x0000000404487825 */ /* 0x050fe200078e0248 */
[----:B------:R1:W-:Y:S04]  /*38980*/  STL.64 [R1+0xdb0], R16 ;  /* 0x000db01001007387 */ /* 0x0003e80000100a00 */
[----:B------:R-:W-:Y:S04]  /*38990*/  STL.64 [R1+0xda8], R72 ;  /* 0x000da84801007387 */ /* 0x000fe80000100a00 */
[----:B------:R-:W-:Y:S01]  /*389a0*/  STL.64 [R1+0xda0], R70 ;  /* 0x000da04601007387 */ /* 0x000fe20000100a00 */
[----:B-1----:R-:W-:-:S05]  /*389b0*/  IMAD.WIDE R16, R4, 0x4, R68 ;  /* 0x0000000404107825 */ /* 0x002fca00078e0244 */
        /* <DEDUP_REMOVED lines=34> */
[----:B------:R-:W2:Y:S01]  /*38be0*/  LDL.LU.64 R34, [R1+0x5b0] ;  /* 0x0005b00001227983 */ /* 0x000ea20000300a00 */
[----:B-1----:R-:W-:-:S03]  /*38bf0*/  IMAD.WIDE R16, R4, 0x4, R178 ;  /* 0x0000000404107825 */ /* 0x002fc600078e02b2 */
[----:B------:R-:W-:Y:S04]  /*38c00*/  STL.64 [R1+0xcc8], R18 ;  /* 0x000cc81201007387 */ /* 0x000fe80000100a00 */
[----:B------:R-:W3:Y:S04]  /*38c10*/  LDL.LU.64 R36, [R1+0x578] ;  /* 0x0005780001247983 */ /* 0x000ee80000300a00 */
[----:B------:R1:W-:Y:S04]  /*38c20*/  STL.64 [R1+0xcc0], R16 ;  /* 0x000cc01001007387 */ /* 0x0003e80000100a00 */
[----:B------:R-:W4:Y:S04]  /*38c30*/  LDL.LU.64 R38, [R1+0x540] ;  /* 0x0005400001267983 */ /* 0x000f280000300a00 */
        /* <DEDUP_REMOVED lines=21> */
[----:B-1----:R-:W4:Y:S04]  /*38d90*/  LDL.LU.64 R16, [R1+0x70] ;  /* 0x0000700001107983 */ /* 0x002f280000300a00 */
[----:B------:R-:W4:Y:S04]  /*38da0*/  LDL.LU.64 R242, [R1+0x38] ;  /* 0x0000380001f27983 */ /* 0x000f280000300a00 */
[----:B------:R-:W4:Y:S01]  /*38db0*/  LDL.LU.64 R240, [R1] ;  /* 0x0000000001f07983 */ /* 0x000f220000300a00 */
[----:B------:R-:W-:-:S04]  /*38dc0*/  IMAD.WIDE R18, R4, 0x4, R192 ;  /* 0x0000000404127825 */ /* 0x000fc800078e02c0 */
[C---:B------:R-:W-:Y:S01]  /*38dd0*/  IMAD.WIDE R22, R4.reuse, 0x4, R206 ;  /* 0x0000000404167825 */ /* 0x040fe200078e02ce */
[----:B------:R1:W-:Y:S03]  /*38de0*/  STL.64 [R1+0xcb8], R18 ;  /* 0x000cb81201007387 */ /* 0x0003e60000100a00 */
[C---:B------:R-:W-:Y:S01]  /*38df0*/  IMAD.WIDE R20, R4.reuse, 0x4, R220 ;  /* 0x0000000404147825 */ /* 0x040fe200078e02dc */
[----:B------:R2:W-:Y:S04]  /*38e00*/  STL.64 [R1+0xcb0], R22 ;  /* 0x000cb01601007387 */ /* 0x0005e80000100a00 */
[----:B------:R3:W-:Y:S01]  /*38e10*/  STL.64 [R1+0xca8], R20 ;  /* 0x000ca81401007387 */ /* 0x0007e20000100a00 */
[----:B-1----:R-:W-:-:S05]  /*38e20*/  IMAD.WIDE R18, R4, 0x4, R234 ;  /* 0x0000000404127825 */ /* 0x002fca00078e02ea */
[----:B------:R4:W-:Y:S01]  /*38e30*/  STL.64 [R1+0xca0], R18 ;  /* 0x000ca01201007387 */ /* 0x0009e20000100a00 */
[----:B--2---:R-:W-:-:S05]  /*38e40*/  IMAD.WIDE R22, R4, 0x4, R34 ;  /* 0x0000000404167825 */ /* 0x004fca00078e0222 */
[----:B------:R1:W-:Y:S01]  /*38e50*/  STL.64 [R1+0xc98], R22 ;  /* 0x000c981601007387 */ /* 0x0003e20000100a00 */
[----:B---3--:R-:W-:-:S05]  /*38e60*/  IMAD.WIDE R20, R4, 0x4, R36 ;  /* 0x0000000404147825 */ /* 0x008fca00078e0224 */
[----:B------:R2:W-:Y:S01]  /*38e70*/  STL.64 [R1+0xc90], R20 ;  /* 0x000c901401007387 */ /* 0x0005e20000100a00 */
[----:B----4-:R-:W-:-:S04]  /*38e80*/  IMAD.WIDE R18, R4, 0x4, R38 ;  /* 0x0000000404127825 */ /* 0x010fc800078e0226 */
[C---:B-1----:R-:W-:Y:S01]  /*38e90*/  IMAD.WIDE R22, R4.reuse, 0x4, R40 ;  /* 0x0000000404167825 */ /* 0x042fe200078e0228 */
[----:B------:R1:W-:Y:S03]  /*38ea0*/  STL.64 [R1+0xc88], R18 ;  /* 0x000c881201007387 */ /* 0x0003e60000100a00 */
[C---:B--2---:R-:W-:Y:S01]  /*38eb0*/  IMAD.WIDE R20, R4.reuse, 0x4, R42 ;  /* 0x0000000404147825 */ /* 0x044fe200078e022a */
[----:B------:R2:W-:Y:S04]  /*38ec0*/  STL.64 [R1+0xc80], R22 ;  /* 0x000c801601007387 */ /* 0x0005e80000100a00 */
[----:B------:R3:W-:Y:S01]  /*38ed0*/  STL.64 [R1+0xc78], R20 ;  /* 0x000c781401007387 */ /* 0x0007e20000100a00 */
[----:B-1----:R-:W-:-:S04]  /*38ee0*/  IMAD.WIDE R18, R4, 0x4, R44 ;  /* 0x0000000404127825 */ /* 0x002fc800078e022c */
[C---:B--2---:R-:W-:Y:S01]  /*38ef0*/  IMAD.WIDE R22, R4.reuse, 0x4, R46 ;  /* 0x0000000404167825 */ /* 0x044fe200078e022e */
[----:B------:R1:W-:Y:S03]  /*38f00*/  STL.64 [R1+0xc70], R18 ;  /* 0x000c701201007387 */ /* 0x0003e60000100a00 */
[C---:B---3--:R-:W-:Y:S01]  /*38f10*/  IMAD.WIDE R20, R4.reuse, 0x4, R48 ;  /* 0x0000000404147825 */ /* 0x048fe200078e0230 */
        /* <DEDUP_REMOVED lines=30> */
[----:B------:R-:W-:Y:S03]  /*39100*/  STL.64 [R1+0xbf0], R22 ;  /* 0x000bf01601007387 */ /* 0x000fe60000100a00 */
[C---:B------:R-:W-:Y:S01]  /*39110*/  IMAD.WIDE R16, R4.reuse, 0x4, R16 ;  /* 0x0000000404107825 */ /* 0x040fe200078e0210 */
[----:B------:R2:W-:Y:S03]  /*39120*/  STL.64 [R1+0xbe8], R20 ;  /* 0x000be81401007387 */ /* 0x0005e60000100a00 */
[----:B-1----:R-:W-:-:S05]  /*39130*/  IMAD.WIDE R18, R4, 0x4, R80 ;  /* 0x0000000404127825 */ /* 0x002fca00078e0250 */
[----:B------:R1:W-:Y:S01]  /*39140*/  STL.64 [R1+0xbe0], R18 ;  /* 0x000be01201007387 */ /* 0x0003e20000100a00 */
[----:B--2---:R-:W-:-:S03]  /*39150*/  IMAD.WIDE R20, R4, 0x4, R242 ;  /* 0x0000000404147825 */ /* 0x004fc600078e02f2 */
        /* <DEDUP_REMOVED lines=13> */
[----:B------:R-:W-:Y:S01]  /*39230*/  STL.64 [R1+0xba0], R20 ;  /* 0x000ba01401007387 */ /* 0x000fe20000100a00 */
[----:B-1----:R-:W-:-:S03]  /*39240*/  IMAD.WIDE R18, R4, 0x4, R154 ;  /* 0x0000000404127825 */ /* 0x002fc600078e029a */
[----:B------:R-:W3:Y:S01]  /*39250*/  LDL.LU.64 R36, [R1+0x5a8] ;  /* 0x0005a80001247983 */ /* 0x000ee20000300a00 */
[----:B--2---:R-:W-:-:S03]  /*39260*/  IMAD.WIDE R16, R4, 0x4, R166 ;  /* 0x0000000404107825 */ /* 0x004fc600078e02a6 */
[----:B------:R-:W-:Y:S04]  /*39270*/  STL.64 [R1+0xb98], R18 ;  /* 0x000b981201007387 */ /* 0x000fe80000100a00 */
[----:B------:R-:W2:Y:S04]  /*39280*/  LDL.LU.64 R38, [R1+0x570] ;  /* 0x0005700001267983 */ /* 0x000ea80000300a00 */
        /* <DEDUP_REMOVED lines=24> */
[----:B------:R-:W4:Y:S01]  /*39410*/  LDL.LU.64 R240, [R1+0x30] ;  /* 0x0000300001f07983 */ /* 0x000f220000300a00 */
[----:B------:R-:W-:-:S04]  /*39420*/  IMAD.WIDE R20, R4, 0x4, R180 ;  /* 0x0000000404147825 */ /* 0x000fc800078e02b4 */
[C---:B------:R-:W-:Y:S01]  /*39430*/  IMAD.WIDE R18, R4.reuse, 0x4, R194 ;  /* 0x0000000404127825 */ /* 0x040fe200078e02c2 */
[----:B------:R1:W-:Y:S03]  /*39440*/  STL.64 [R1+0xb88], R20 ;  /* 0x000b881401007387 */ /* 0x0003e60000100a00 */
[C---:B------:R-:W-:Y:S01]  /*39450*/  IMAD.WIDE R22, R4.reuse, 0x4, R208 ;  /* 0x0000000404167825 */ /* 0x040fe200078e02d0 */
[----:B------:R1:W-:Y:S04]  /*39460*/  STL.64 [R1+0xb80], R18 ;  /* 0x000b801201007387 */ /* 0x0003e80000100a00 */
[----:B------:R3:W-:Y:S01]  /*39470*/  STL.64 [R1+0xb78], R22 ;  /* 0x000b781601007387 */ /* 0x0007e20000100a00 */
[----:B-1----:R-:W-:-:S04]  /*39480*/  IMAD.WIDE R20, R4, 0x4, R222 ;  /* 0x0000000404147825 */ /* 0x002fc800078e02de */
[C---:B------:R-:W-:Y:S01]  /*39490*/  IMAD.WIDE R18, R4.reuse, 0x4, R236 ;  /* 0x0000000404127825 */ /* 0x040fe200078e02ec */
[----:B------:R2:W-:Y:S04]  /*394a0*/  STL.64 [R1+0xb70], R20 ;  /* 0x000b701401007387 */ /* 0x0005e80000100a00 */
[----:B------:R4:W-:Y:S01]  /*394b0*/  STL.64 [R1+0xb68], R18 ;  /* 0x000b681201007387 */ /* 0x0009e20000100a00 */
[----:B---3--:R-:W-:-:S04]  /*394c0*/  IMAD.WIDE R22, R4, 0x4, R36 ;  /* 0x0000000404167825 */ /* 0x008fc800078e0224 */
[C---:B--2---:R-:W-:Y:S01]  /*394d0*/  IMAD.WIDE R20, R4.reuse, 0x4, R38 ;  /* 0x0000000404147825 */ /* 0x044fe200078e0226 */
[----:B------:R1:W-:Y:S04]  /*394e0*/  STL.64 [R1+0xb60], R22 ;  /* 0x000b601601007387 */ /* 0x0003e80000100a00 */
        /* <DEDUP_REMOVED lines=41> */
[----:B------:R-:W-:Y:S04]  /*39780*/  STL.64 [R1+0xab8], R22 ;  /* 0x000ab81601007387 */ /* 0x000fe80000100a00 */
[----:B------:R2:W-:Y:S01]  /*39790*/  STL.64 [R1+0xab0], R20 ;  /* 0x000ab01401007387 */ /* 0x0005e20000100a00 */
[----:B-1----:R-:W-:-:S04]  /*397a0*/  IMAD.WIDE R18, R4, 0x4, R16 ;  /* 0x0000000404127825 */ /* 0x002fc800078e0210 */
[C---:B------:R-:W-:Y:S01]  /*397b0*/  IMAD.WIDE R16, R4.reuse, 0x4, R242 ;  /* 0x0000000404107825 */ /* 0x040fe200078e02f2 */
        /* <DEDUP_REMOVED lines=56> */
[----:B---3--:R-:W-:-:S05]  /*39b40*/  IMAD.WIDE R20, R4, 0x4, R36 ;  /* 0x0000000404147825 */ /* 0x008fca00078e0224 */
[----:B------:R1:W-:Y:S01]  /*39b50*/  STL.64 [R1+0xa28], R20 ;  /* 0x000a281401007387 */ /* 0x0003e20000100a00 */
[----:B--2---:R-:W-:-:S05]  /*39b60*/  IMAD.WIDE R18, R4, 0x4, R38 ;  /* 0x0000000404127825 */ /* 0x004fca00078e0226 */
        /* <DEDUP_REMOVED lines=39> */
[----:B------:R-:W-:Y:S03]  /*39de0*/  STL.64 [R1+0x988], R22 ;  /* 0x0009881601007387 */ /* 0x000fe60000100a00 */
[C---:B---3--:R-:W-:Y:S01]  /*39df0*/  IMAD.WIDE R18, R4.reuse, 0x4, R80 ;  /* 0x0000000404127825 */ /* 0x048fe200078e0250 */
[----:B------:R1:W-:Y:S03]  /*39e00*/  STL.64 [R1+0x980], R20 ;  /* 0x0009801401007387 */ /* 0x0003e60000100a00 */
[C---:B------:R-:W-:Y:S01]  /*39e10*/  IMAD.WIDE R16, R4.reuse, 0x4, R16 ;  /* 0x0000000404107825 */ /* 0x040fe200078e0210 */
        /* <DEDUP_REMOVED lines=18> */
[----:B------:R-:W2:Y:S04]  /*39f40*/  LDL.LU.64 R36, [R1+0x598] ;  /* 0x0005980001247983 */ /* 0x000ea80000300a00 */
        /* <DEDUP_REMOVED lines=141> */
[----:B---3--:R-:W-:-:S04]  /*3a820*/  IMAD.WIDE R22, R4, 0x4, R38 ;  /* 0x0000000404167825 */ /* 0x008fc800078e0226 */
[C---:B----4-:R-:W-:Y:S01]  /*3a830*/  IMAD.WIDE R20, R4.reuse, 0x4, R40 ;  /* 0x0000000404147825 */ /* 0x050fe200078e0228 */
[----:B------:R2:W-:Y:S03]  /*3a840*/  STL.64 [R1+0x7c0], R22 ;  /* 0x0007c01601007387 */ /* 0x0005e60000100a00 */
[C---:B-1----:R-:W-:Y:S01]  /*3a850*/  IMAD.WIDE R18, R4.reuse, 0x4, R42 ;  /* 0x0000000404127825 */ /* 0x042fe200078e022a */
[----:B------:R1:W-:Y:S04]  /*3a860*/  STL.64 [R1+0x7b8], R20 ;  /* 0x0007b81401007387 */ /* 0x0003e80000100a00 */
[----:B------:R3:W-:Y:S01]  /*3a870*/  STL.64 [R1+0x7b0], R18 ;  /* 0x0007b01201007387 */ /* 0x0007e20000100a00 */
[----:B--2---:R-:W-:-:S04]  /*3a880*/  IMAD.WIDE R22, R4, 0x4, R44 ;  /* 0x0000000404167825 */ /* 0x004fc800078e022c */
[C---:B-1----:R-:W-:Y:S01]  /*3a890*/  IMAD.WIDE R20, R4.reuse, 0x4, R46 ;  /* 0x0000000404147825 */ /* 0x042fe200078e022e */
        /* <DEDUP_REMOVED lines=57> */
[----:B------:R-:W4:Y:S01]  /*3ac30*/  LDL.LU.64 R42, [R1+0x4e0] ;  /* 0x0004e000012a7983 */ /* 0x000f220000300a00 */
[----:B-1----:R-:W-:-:S05]  /*3ac40*/  IMAD.WIDE R16, R4, 0x4, R162 ;  /* 0x0000000404107825 */ /* 0x002fca00078e02a2 */
        /* <DEDUP_REMOVED lines=19> */
[----:B------:R-:W4:Y:S01]  /*3ad80*/  LDL.LU.64 R80, [R1+0xb8] ;  /* 0x0000b80001507983 */ /* 0x000f220000300a00 */
[----:B------:R-:W-:-:S03]  /*3ad90*/  IMAD.WIDE R18, R4, 0x4, R174 ;  /* 0x0000000404127825 */ /* 0x000fc600078e02ae */
[----:B-1----:R-:W4:Y:S01]  /*3ada0*/  LDL.LU.64 R16, [R1+0x80] ;  /* 0x0000800001107983 */ /* 0x002f220000300a00 */
[----:B------:R-:W-:-:S03]  /*3adb0*/  IMAD.WIDE R22, R4, 0x4, R188 ;  /* 0x0000000404167825 */ /* 0x000fc600078e02bc */
[----:B------:R-:W4:Y:S04]  /*3adc0*/  LDL.LU.64 R242, [R1+0x48] ;  /* 0x0000480001f27983 */ /* 0x000f280000300a00 */
[----:B------:R1:W-:Y:S01]  /*3add0*/  STL.64 [R1+0x5a0], R18 ;  /* 0x0005a01201007387 */ /* 0x0003e20000100a00 */
[----:B------:R-:W-:-:S03]  /*3ade0*/  IMAD.WIDE R20, R4, 0x4, R216 ;  /* 0x0000000404147825 */ /* 0x000fc600078e02d8 */
[----:B------:R1:W-:Y:S02]  /*3adf0*/  STL.64 [R1+0x598], R22 ;  /* 0x0005981601007387 */ /* 0x0003e40000100a00 */
[----:B-1----:R-:W-:-:S04]  /*3ae00*/  IMAD.WIDE R18, R4, 0x4, R202 ;  /* 0x0000000404127825 */ /* 0x002fc800078e02ca */
[C---:B------:R-:W-:Y:S01]  /*3ae10*/  IMAD.WIDE R22, R4.reuse, 0x4, R230 ;  /* 0x0000000404167825 */ /* 0x040fe200078e02e6 */
[----:B------:R2:W-:Y:S04]  /*3ae20*/  STL.64 [R1+0x590], R18 ;  /* 0x0005901201007387 */ /* 0x0005e80000100a00 */
[----:B------:R3:W-:Y:S04]  /*3ae30*/  STL.64 [R1+0x578], R20 ;  /* 0x0005781401007387 */ /* 0x0007e80000100a00 */
[----:B------:R4:W-:Y:S01]  /*3ae40*/  STL.64 [R1+0x570], R22 ;  /* 0x0005701601007387 */ /* 0x0009e20000100a00 */
[----:B--2---:R-:W-:-:S04]  /*3ae50*/  IMAD.WIDE R18, R4, 0x4, R38 ;  /* 0x0000000404127825 */ /* 0x004fc800078e0226 */
[C---:B---3--:R-:W-:Y:S02]  /*3ae60*/  IMAD.WIDE R20, R4.reuse, 0x4, R240 ;  /* 0x0000000404147825 */ /* 0x048fe400078e02f0 */
[----:B------:R-:W2:Y:S04]  /*3ae70*/  LDL.LU.64 R240, [R1+0x10] ;  /* 0x0000100001f07983 */ /* 0x000ea80000300a00 */
[----:B------:R1:W-:Y:S01]  /*3ae80*/  STL.64 [R1+0x568], R18 ;  /* 0x0005681201007387 */ /* 0x0003e20000100a00 */
[----:B----4-:R-:W-:-:S03]  /*3ae90*/  IMAD.WIDE R22, R4, 0x4, R42 ;  /* 0x0000000404167825 */ /* 0x010fc600078e022a */
[----:B------:R3:W-:Y:S01]  /*3aea0*/  STL.64 [R1+0x560], R20 ;  /* 0x0005601401007387 */ /* 0x0007e20000100a00 */
[----:B-1----:R-:W-:-:S05]  /*3aeb0*/  IMAD.WIDE R18, R4, 0x4, R40 ;  /* 0x0000000404127825 */ /* 0x002fca00078e0228 */
[----:B------:R1:W-:Y:S01]  /*3aec0*/  STL.64 [R1+0x558], R18 ;  /* 0x0005581201007387 */ /* 0x0003e20000100a00 */
[----:B---3--:R-:W-:-:S03]  /*3aed0*/  IMAD.WIDE R20, R4, 0x4, R44 ;  /* 0x0000000404147825 */ /* 0x008fc600078e022c */
[----:B------:R3:W-:Y:S04]  /*3aee0*/  STL.64 [R1+0x550], R22 ;  /* 0x0005501601007387 */ /* 0x0007e80000100a00 */
[----:B------:R4:W-:Y:S01]  /*3aef0*/  STL.64 [R1+0x540], R20 ;  /* 0x0005401401007387 */ /* 0x0009e20000100a00 */
[----:B-1----:R-:W-:-:S04]  /*3af00*/  IMAD.WIDE R18, R4, 0x4, R46 ;  /* 0x0000000404127825 */ /* 0x002fc800078e022e */
[C---:B---3--:R-:W-:Y:S01]  /*3af10*/  IMAD.WIDE R22, R4.reuse, 0x4, R48 ;  /* 0x0000000404167825 */ /* 0x048fe200078e0230 */
[----:B------:R1:W-:Y:S03]  /*3af20*/  STL.64 [R1+0x538], R18 ;  /* 0x0005381201007387 */ /* 0x0003e60000100a00 */
[C---:B----4-:R-:W-:Y:S01]  /*3af30*/  IMAD.WIDE R20, R4.reuse, 0x4, R50 ;  /* 0x0000000404147825 */ /* 0x050fe200078e0232 */
        /* <DEDUP_REMOVED lines=30> */
[----:B------:R-:W-:Y:S04]  /*3b120*/  STL.64 [R1+0x4a8], R22 ;  /* 0x0004a81601007387 */ /* 0x000fe80000100a00 */
[----:B------:R-:W3:Y:S01]  /*3b130*/  LDL.LU.64 R80, [R1+0x580] ;  /* 0x0005800001507983 */ /* 0x000ee20000300a00 */
[----:B-1----:R-:W-:-:S03]  /*3b140*/  IMAD.WIDE R18, R4, 0x4, R16 ;  /* 0x0000000404127825 */ /* 0x002fc600078e0210 */
[----:B------:R-:W-:Y:S01]  /*3b150*/  STL.64 [R1+0x498], R20 ;  /* 0x0004981401007387 */ /* 0x000fe20000100a00 */
[----:B------:R-:W-:-:S03]  /*3b160*/  IMAD.WIDE R16, R4, 0x4, R242 ;  /* 0x0000000404107825 */ /* 0x000fc600078e02f2 */
[----:B------:R-:W-:Y:S04]  /*3b170*/  STL.64 [R1+0x490], R18 ;  /* 0x0004901201007387 */ /* 0x000fe80000100a00 */
[----:B------:R-:W4:Y:S04]  /*3b180*/  LDL.LU.64 R54, [R1+0x548] ;  /* 0x0005480001367983 */ /* 0x000f280000300a00 */
[----:B------:R-:W4:Y:S04]  /*3b190*/  LDL.LU.64 R56, [R1+0x510] ;  /* 0x0005100001387983 */ /* 0x000f280000300a00 */
[----:B------:R1:W-:Y:S04]  /*3b1a0*/  STL.64 [R1+0x488], R16 ;  /* 0x0004881001007387 */ /* 0x0003e80000100a00 */
[----:B------:R-:W4:Y:S04]  /*3b1b0*/  LDL.LU.64 R58, [R1+0x4d8] ;  /* 0x0004d800013a7983 */ /* 0x000f280000300a00 */
[----:B------:R-:W4:Y:S04]  /*3b1c0*/  LDL.LU.64 R60, [R1+0x4a0] ;  /* 0x0004a000013c7983 */ /* 0x000f280000300a00 */
[----:B-1----:R-:W4:Y:S01]  /*3b1d0*/  LDL.LU.64 R16, [R1+0x468] ;  /* 0x0004680001107983 */ /* 0x002f220000300a00 */
[----:B------:R-:W-:-:S03]  /*3b1e0*/  IMAD.WIDE R18, R4, 0x4, R90 ;  /* 0x0000000404127825 */ /* 0x000fc600078e025a */
[----:B------:R-:W4:Y:S04]  /*3b1f0*/  LDL.LU.64 R242, [R1+0x430] ;  /* 0x0004300001f27983 */ /* 0x000f280000300a00 */
[----:B------:R-:W4:Y:S01]  /*3b200*/  LDL.LU.64 R62, [R1+0x3f8] ;  /* 0x0003f800013e7983 */ /* 0x000f220000300a00 */
[----:B------:R-:W-:-:S04]  /*3b210*/  IMAD.WIDE R22, R4, 0x4, R138 ;  /* 0x0000000404167825 */ /* 0x000fc800078e028a */
[----:B--2---:R-:W-:-:S05]  /*3b220*/  IMAD.WIDE R20, R4, 0x4, R240 ;  /* 0x0000000404147825 */ /* 0x004fca00078e02f0 */
[----:B------:R1:W-:Y:S04]  /*3b230*/  STL.64 [R1+0x480], R20 ;  /* 0x0004801401007387 */ /* 0x0003e80000100a00 */
[----:B------:R-:W2:Y:S04]  /*3b240*/  LDL.LU.64 R64, [R1+0x3c0] ;  /* 0x0003c00001407983 */ /* 0x000ea80000300a00 */
[----:B------:R1:W-:Y:S04]  /*3b250*/  STL.64 [R1+0x478], R18 ;  /* 0x0004781201007387 */ /* 0x0003e80000100a00 */
[----:B------:R-:W2:Y:S04]  /*3b260*/  LDL.LU.64 R66, [R1+0x388] ;  /* 0x0003880001427983 */ /* 0x000ea80000300a00 */
[----:B------:R-:W2:Y:S01]  /*3b270*/  LDL.LU.64 R68, [R1+0x350] ;  /* 0x0003500001447983 */ /* 0x000ea20000300a00 */
[----:B-1----:R-:W-:-:S03]  /*3b280*/  IMAD.WIDE R20, R4, 0x4, R102 ;  /* 0x0000000404147825 */ /* 0x002fc600078e0266 */
[----:B------:R-:W2:Y:S01]  /*3b290*/  LDL.LU.64 R72, [R1+0x318] ;  /* 0x0003180001487983 */ /* 0x000ea20000300a00 */
[----:B------:R-:W-:-:S03]  /*3b2a0*/  IMAD.WIDE R18, R4, 0x4, R114 ;  /* 0x0000000404127825 */ /* 0x000fc600078e0272 */
[----:B------:R-:W2:Y:S04]  /*3b2b0*/  LDL.LU.64 R240, [R1+0x2e0] ;  /* 0x0002e00001f07983 */ /* 0x000ea80000300a00 */
[----:B------:R-:W2:Y:S04]  /*3b2c0*/  LDL.LU.64 R70, [R1+0x2a8] ;  /* 0x0002a80001467983 */ /* 0x000ea80000300a00 */
[----:B------:R-:W-:Y:S04]  /*3b2d0*/  STL.64 [R1+0x470], R20 ;  /* 0x0004701401007387 */ /* 0x000fe80000100a00 */
[----:B------:R-:W2:Y:S04]  /*3b2e0*/  LDL.LU.64 R74, [R1+0x270] ;  /* 0x00027000014a7983 */ /* 0x000ea80000300a00 */
[----:B------:R1:W-:Y:S04]  /*3b2f0*/  STL.64 [R1+0x460], R18 ;  /* 0x0004601201007387 */ /* 0x0003e80000100a00 */
[----:B------:R-:W2:Y:S04]  /*3b300*/  LDL.LU.64 R76, [R1+0x238] ;  /* 0x00023800014c7983 */ /* 0x000ea80000300a00 */
[----:B------:R-:W2:Y:S01]  /*3b310*/  LDL.LU.64 R78, [R1+0x200] ;  /* 0x00020000014e7983 */ /* 0x000ea20000300a00 */
[----:B-1----:R-:W-:-:S04]  /*3b320*/  IMAD.WIDE R18, R4, 0x4, R126 ;  /* 0x0000000404127825 */ /* 0x002fc800078e027e */
[C---:B------:R-:W-:Y:S01]  /*3b330*/  IMAD.WIDE R20, R4.reuse, 0x4, R152 ;  /* 0x0000000404147825 */ /* 0x040fe200078e0298 */
[----:B------:R1:W-:Y:S04]  /*3b340*/  STL.64 [R1+0x458], R18 ;  /* 0x0004581201007387 */ /* 0x0003e80000100a00 */
[----:B------:R1:W-:Y:S04]  /*3b350*/  STL.64 [R1+0x450], R22 ;  /* 0x0004501601007387 */ /* 0x0003e80000100a00 */
[----:B------:R1:W-:Y:S02]  /*3b360*/  STL.64 [R1+0x448], R20 ;  /* 0x0004481401007387 */ /* 0x0003e40000100a00 */
[----:B-1----:R-:W-:-:S04]  /*3b370*/  IMAD.WIDE R18, R4, 0x4, R164 ;  /* 0x0000000404127825 */ /* 0x002fc800078e02a4 */
[C---:B------:R-:W-:Y:S01]  /*3b380*/  IMAD.WIDE R22, R4.reuse, 0x4, R176 ;  /* 0x0000000404167825 */ /* 0x040fe200078e02b0 */
[----:B------:R1:W-:Y:S03]  /*3b390*/  STL.64 [R1+0x440], R18 ;  /* 0x0004401201007387 */ /* 0x0003e60000100a00 */
[C---:B------:R-:W-:Y:S01]  /*3b3a0*/  IMAD.WIDE R20, R4.reuse, 0x4, R190 ;  /* 0x0000000404147825 */ /* 0x040fe200078e02be */
[----:B------:R1:W-:Y:S04]  /*3b3b0*/  STL.64 [R1+0x438], R22 ;  /* 0x0004381601007387 */ /* 0x0003e80000100a00 */
[----:B------:R-:W-:Y:S01]  /*3b3c0*/  STL.64 [R1+0x428], R20 ;  /* 0x0004281401007387 */ /* 0x000fe20000100a00 */
[----:B-1----:R-:W-:-:S04]  /*3b3d0*/  IMAD.WIDE R18, R4, 0x4, R204 ;  /* 0x0000000404127825 */ /* 0x002fc800078e02cc */
[C---:B------:R-:W-:Y:S01]  /*3b3e0*/  IMAD.WIDE R22, R4.reuse, 0x4, R218 ;  /* 0x0000000404167825 */ /* 0x040fe200078e02da */
[----:B------:R3:W-:Y:S04]  /*3b3f0*/  STL.64 [R1+0x420], R18 ;  /* 0x0004201201007387 */ /* 0x0007e80000100a00 */
[----:B------:R4:W-:Y:S01]  /*3b400*/  STL.64 [R1+0x418], R22 ;  /* 0x0004181601007387 */ /* 0x0009e20000100a00 */
[----:B---3--:R-:W-:-:S03]  /*3b410*/  IMAD.WIDE R18, R4, 0x4, R80 ;  /* 0x0000000404127825 */ /* 0x008fc600078e0250 */
[----:B------:R-:W3:Y:S01]  /*3b420*/  LDL.LU.64 R80, [R1+0x1c8] ;  /* 0x0001c80001507983 */ /* 0x000ee20000300a00 */
[----:B------:R-:W-:-:S05]  /*3b430*/  IMAD.WIDE R20, R4, 0x4, R232 ;  /* 0x0000000404147825 */ /* 0x000fca00078e02e8 */
[----:B------:R1:W-:Y:S01]  /*3b440*/  STL.64 [R1+0x410], R20 ;  /* 0x0004101401007387 */ /* 0x0003e20000100a00 */
[----:B----4-:R-:W-:-:S03]  /*3b450*/  IMAD.WIDE R22, R4, 0x4, R54 ;  /* 0x0000000404167825 */ /* 0x010fc600078e0236 */
[----:B------:R4:W-:Y:S04]  /*3b460*/  STL.64 [R1+0x408], R18 ;  /* 0x0004081201007387 */ /* 0x0009e80000100a00 */
[----:B------:R4:W-:Y:S01]  /*3b470*/  STL.64 [R1+0x400], R22 ;  /* 0x0004001601007387 */ /* 0x0009e20000100a00 */
[----:B-1----:R-:W-:-:S04]  /*3b480*/  IMAD.WIDE R20, R4, 0x4, R56 ;  /* 0x0000000404147825 */ /* 0x002fc800078e0238 */
[C---:B----4-:R-:W-:Y:S01]  /*3b490*/  IMAD.WIDE R18, R4.reuse, 0x4, R58 ;  /* 0x0000000404127825 */ /* 0x050fe200078e023a */
[----:B------:R1:W-:Y:S03]  /*3b4a0*/  STL.64 [R1+0x3f0], R20 ;  /* 0x0003f01401007387 */ /* 0x0003e60000100a00 */
[C---:B------:R-:W-:Y:S01]  /*3b4b0*/  IMAD.WIDE R22, R4.reuse, 0x4, R60 ;  /* 0x0000000404167825 */ /* 0x040fe200078e023c */
[----:B------:R4:W-:Y:S04]  /*3b4c0*/  STL.64 [R1+0x3e8], R18 ;  /* 0x0003e81201007387 */ /* 0x0009e80000100a00 */
[----:B------:R4:W-:Y:S01]  /*3b4d0*/  STL.64 [R1+0x3e0], R22 ;  /* 0x0003e01601007387 */ /* 0x0009e20000100a00 */
[----:B-1----:R-:W-:-:S03]  /*3b4e0*/  IMAD.WIDE R20, R4, 0x4, R16 ;  /* 0x0000000404147825 */ /* 0x002fc600078e0210 */
[----:B------:R-:W3:Y:S01]  /*3b4f0*/  LDL.LU.64 R16, [R1+0x190] ;  /* 0x0001900001107983 */ /* 0x000ee20000300a00 */
[----:B----4-:R-:W-:-:S03]  /*3b500*/  IMAD.WIDE R18, R4, 0x4, R242 ;  /* 0x0000000404127825 */ /* 0x010fc600078e02f2 */
[----:B------:R2:W-:Y:S01]  /*3b510*/  STL.64 [R1+0x3d8], R20 ;  /* 0x0003d81401007387 */ /* 0x0005e20000100a00 */
[----:B------:R-:W-:-:S03]  /*3b520*/  IMAD.WIDE R22, R4, 0x4, R62 ;  /* 0x0000000404167825 */ /* 0x000fc600078e023e */
[----:B------:R-:W4:Y:S04]  /*3b530*/  LDL.LU.64 R242, [R1+0x158] ;  /* 0x0001580001f27983 */ /* 0x000f280000300a00 */
[----:B------:R1:W-:Y:S04]  /*3b540*/  STL.64 [R1+0x3d0], R18 ;  /* 0x0003d01201007387 */ /* 0x0003e80000100a00 */
[----:B------:R1:W-:Y:S01]  /*3b550*/  STL.64 [R1+0x3c8], R22 ;  /* 0x0003c81601007387 */ /* 0x0003e20000100a00 */
[----:B--2---:R-:W-:-:S05]  /*3b560*/  IMAD.WIDE R20, R4, 0x4, R64 ;  /* 0x0000000404147825 */ /* 0x004fca00078e0240 */
[----:B------:R2:W-:Y:S01]  /*3b570*/  STL.64 [R1+0x3c0], R20 ;  /* 0x0003c01401007387 */ /* 0x0005e20000100a00 */
[----:B-1----:R-:W-:-:S04]  /*3b580*/  IMAD.WIDE R18, R4, 0x4, R66 ;  /* 0x0000000404127825 */ /* 0x002fc800078e0242 */
[C---:B------:R-:W-:Y:S01]  /*3b590*/  IMAD.WIDE R22, R4.reuse, 0x4, R68 ;  /* 0x0000000404167825 */ /* 0x040fe200078e0244 */
[----:B------:R1:W-:Y:S03]  /*3b5a0*/  STL.64 [R1+0x3b8], R18 ;  /* 0x0003b81201007387 */ /* 0x0003e60000100a00 */
[C---:B--2---:R-:W-:Y:S01]  /*3b5b0*/  IMAD.WIDE R20, R4.reuse, 0x4, R72 ;  /* 0x0000000404147825 */ /* 0x044fe200078e0248 */
[----:B------:R2:W-:Y:S04]  /*3b5c0*/  STL.64 [R1+0x3b0], R22 ;  /* 0x0003b01601007387 */ /* 0x0005e80000100a00 */
[----:B------:R-:W4:Y:S01]  /*3b5d0*/  LDL.LU.64 R72, [R1+0x120] ;  /* 0x0001200001487983 */ /* 0x000f220000300a00 */
[----:B-1----:R-:W-:-:S03]  /*3b5e0*/  IMAD.WIDE R18, R4, 0x4, R240 ;  /* 0x0000000404127825 */ /* 0x002fc600078e02f0 */
[----:B------:R1:W-:Y:S04]  /*3b5f0*/  STL.64 [R1+0x3a8], R20 ;  /* 0x0003a81401007387 */ /* 0x0003e80000100a00 */
[----:B------:R-:W4:Y:S01]  /*3b600*/  LDL.LU.64 R240, [R1+0xe8] ;  /* 0x0000e80001f07983 */ /* 0x000f220000300a00 */
[----:B--2---:R-:W-:-:S03]  /*3b610*/  IMAD.WIDE R22, R4, 0x4, R74 ;  /* 0x0000000404167825 */ /* 0x004fc600078e024a */
[----:B------:R2:W-:Y:S01]  /*3b620*/  STL.64 [R1+0x3a0], R18 ;  /* 0x0003a01201007387 */ /* 0x0005e20000100a00 */
[----:B-1----:R-:W-:-:S04]  /*3b630*/  IMAD.WIDE R20, R4, 0x4, R76 ;  /* 0x0000000404147825 */ /* 0x002fc800078e024c */
[----:B--2---:R-:W-:-:S05]  /*3b640*/  IMAD.WIDE R18, R4, 0x4, R70 ;  /* 0x0000000404127825 */ /* 0x004fca00078e0246 */
[----:B------:R1:W-:Y:S04]  /*3b650*/  STL.64 [R1+0x398], R18 ;  /* 0x0003981201007387 */ /* 0x0003e80000100a00 */
[----:B------:R-:W-:Y:S04]  /*3b660*/  STL.64 [R1+0x390], R22 ;  /* 0x0003901601007387 */ /* 0x000fe80000100a00 */
[----:B------:R-:W2:Y:S01]  /*3b670*/  LDL.LU.64 R36, [R1+0xb0] ;  /* 0x0000b00001247983 */ /* 0x000ea20000300a00 */
[----:B-1----:R-:W-:-:S03]  /*3b680*/  IMAD.WIDE R18, R4, 0x4, R78 ;  /* 0x0000000404127825 */ /* 0x002fc600078e024e */
[----:B------:R-:W-:Y:S04]  /*3b690*/  STL.64 [R1+0x388], R20 ;  /* 0x0003881401007387 */ /* 0x000fe80000100a00 */
[----:B------:R-:W2:Y:S04]  /*3b6a0*/  LDL.LU.64 R38, [R1+0x78] ;  /* 0x0000780001267983 */ /* 0x000ea80000300a00 */
[----:B------:R3:W-:Y:S04]  /*3b6b0*/  STL.64 [R1+0x380], R18 ;  /* 0x0003801201007387 */ /* 0x0007e80000100a00 */
[----:B------:R-:W2:Y:S04]  /*3b6c0*/  LDL.LU.64 R40, [R1+0x40] ;  /* 0x0000400001287983 */ /* 0x000ea80000300a00 */
        /* <DEDUP_REMOVED lines=8> */
[----:B------:R-:W2:Y:S01]  /*3b750*/  LDL.LU.64 R56, [R1+0x5f0] ;  /* 0x0005f00001387983 */ /* 0x000ea20000300a00 */
[----:B---3--:R-:W-:-:S05]  /*3b760*/  IMAD.WIDE R18, R4, 0x4, R80 ;  /* 0x0000000404127825 */ /* 0x008fca00078e0250 */
[----:B------:R4:W-:Y:S04]  /*3b770*/  STL.64 [R1+0x378], R18 ;  /* 0x0003781201007387 */ /* 0x0009e80000100a00 */
[----:B------:R-:W3:Y:S04]  /*3b780*/  LDL.LU.64 R58, [R1+0x5f8] ;  /* 0x0005f800013a7983 */ /* 0x000ee80000300a00 */
[----:B------:R-:W3:Y:S04]  /*3b790*/  LDL.LU.64 R60, [R1+0x600] ;  /* 0x00060000013c7983 */ /* 0x000ee80000300a00 */
[----:B------:R-:W3:Y:S04]  /*3b7a0*/  LDL.LU.64 R74, [R1+0x608] ;  /* 0x00060800014a7983 */ /* 0x000ee80000300a00 */
[----:B------:R-:W3:Y:S01]  /*3b7b0*/  LDL.LU.64 R80, [R1+0x610] ;  /* 0x0006100001507983 */ /* 0x000ee20000300a00 */
[----:B------:R-:W-:-:S03]  /*3b7c0*/  IMAD.WIDE R20, R4, 0x4, R16 ;  /* 0x0000000404147825 */ /* 0x000fc600078e0210 */
[----:B------:R-:W3:Y:S01]  /*3b7d0*/  LDL.LU.64 R16, [R1+0x618] ;  /* 0x0006180001107983 */ /* 0x000ee20000300a00 */
[----:B----4-:R-:W-:-:S03]  /*3b7e0*/  IMAD.WIDE R18, R4, 0x4, R242 ;  /* 0x0000000404127825 */ /* 0x010fc600078e02f2 */
[----:B------:R1:W-:Y:S04]  /*3b7f0*/  STL.64 [R1+0x370], R20 ;  /* 0x0003701401007387 */ /* 0x0003e80000100a00 */
[----:B------:R-:W4:Y:S04]  /*3b800*/  LDL.LU.64 R62, [R1+0x620] ;  /* 0x00062000013e7983 */ /* 0x000f280000300a00 */
[----:B------:R1:W-:Y:S04]  /*3b810*/  STL.64 [R1+0x368], R18 ;  /* 0x0003681201007387 */ /* 0x0003e80000100a00 */
[----:B------:R-:W4:Y:S04]  /*3b820*/  LDL.LU.64 R64, [R1+0x628] ;  /* 0x0006280001407983 */ /* 0x000f280000300a00 */
[----:B------:R-:W4:Y:S04]  /*3b830*/  LDL.LU.64 R66, [R1+0x630] ;  /* 0x0006300001427983 */ /* 0x000f280000300a00 */
[----:B------:R-:W4:Y:S04]  /*3b840*/  LDL.LU.64 R76, [R1+0x638] ;  /* 0x00063800014c7983 */ /* 0x000f280000300a00 */
[----:B------:R-:W4:Y:S04]  /*3b850*/  LDL.LU.64 R242, [R1+0x640] ;  /* 0x0006400001f27983 */ /* 0x000f280000300a00 */
[----:B------:R-:W4:Y:S01]  /*3b860*/  LDL.LU.64 R68, [R1+0x648] ;  /* 0x0006480001447983 */ /* 0x000f220000300a00 */
[----:B-1----:R-:W-:-:S05]  /*3b870*/  IMAD.WIDE R20, R4, 0x4, R72 ;  /* 0x0000000404147825 */ /* 0x002fca00078e0248 */
[----:B------:R-:W-:Y:S01]  /*3b880*/  STL.64 [R1+0x360], R20 ;  /* 0x0003601401007387 */ /* 0x000fe20000100a00 */
[----:B------:R-:W-:-:S03]  /*3b890*/  IMAD.WIDE R18, R4, 0x4, R240 ;  /* 0x0000000404127825 */ /* 0x000fc600078e02f0 */
[----:B------:R-:W4:Y:S04]  /*3b8a0*/  LDL.LU.64 R70, [R1+0x650] ;  /* 0x0006500001467983 */ /* 0x000f280000300a00 */
[----:B------:R2:W-:Y:S04]  /*3b8b0*/  STL.64 [R1+0x358], R18 ;  /* 0x0003581201007387 */ /* 0x0005e80000100a00 */
[----:B------:R-:W4:Y:S04]  /*3b8c0*/  LDL.LU.64 R72, [R1+0x658] ;  /* 0x0006580001487983 */ /* 0x000f280000300a00 */
[----:B------:R-:W4:Y:S01]  /*3b8d0*/  LDL.LU.64 R240, [R1+0x660] ;  /* 0x0006600001f07983 */ /* 0x000f220000300a00 */
[----:B--2---:R-:W-:-:S05]  /*3b8e0*/  IMAD.WIDE R18, R4, 0x4, R36 ;  /* 0x0000000404127825 */ /* 0x004fca00078e0224 */
[----:B------:R1:W-:Y:S01]  /*3b8f0*/  STL.64 [R1+0x350], R18 ;  /* 0x0003501201007387 */ /* 0x0003e20000100a00 */
[----:B------:R-:W-:-:S05]  /*3b900*/  IMAD.WIDE R22, R4, 0x4, R38 ;  /* 0x0000000404167825 */ /* 0x000fca00078e0226 */
[----:B------:R2:W-:Y:S01]  /*3b910*/  STL.64 [R1+0x348], R22 ;  /* 0x0003481601007387 */ /* 0x0005e20000100a00 */
[----:B------:R-:W-:-:S04]  /*3b920*/  IMAD.WIDE R20, R4, 0x4, R40 ;  /* 0x0000000404147825 */ /* 0x000fc800078e0228 */
        /* <DEDUP_REMOVED lines=8> */
[C---:B------:R-:W-:Y:S01]  /*3b9b0*/  IMAD.WIDE R22, R4.reuse, 0x4, R50 ;  /* 0x0000000404167825 */ /* 0x040fe200078e0232 */
[----:B------:R2:W-:Y:S04]  /*3b9c0*/  STL.64 [R1+0x320], R18 ;  /* 0x0003201201007387 */ /* 0x0005e80000100a00 */
[----:B------:R2:W-:Y:S01]  /*3b9d0*/  STL.64 [R1+0x318], R22 ;  /* 0x0003181601007387 */ /* 0x0005e20000100a00 */
[----:B-1----:R-:W-:-:S04]  /*3b9e0*/  IMAD.WIDE R20, R4, 0x4, R52 ;  /* 0x0000000404147825 */ /* 0x002fc800078e0234 */
[C---:B--2---:R-:W-:Y:S02]  /*3b9f0*/  IMAD.WIDE R18, R4.reuse, 0x4, R78 ;  /* 0x0000000404127825 */ /* 0x044fe400078e024e */
[----:B------:R-:W2:Y:S02]  /*3ba00*/  LDL.LU.64 R78, [R1+0x668] ;  /* 0x00066800014e7983 */ /* 0x000ea40000300a00 */
[C---:B------:R-:W-:Y:S02]  /*3ba10*/  IMAD.WIDE R22, R4.reuse, 0x4, R54 ;  /* 0x0000000404167825 */ /* 0x040fe400078e0236 */
[----:B------:R1:W-:Y:S04]  /*3ba20*/  STL.64 [R1+0x310], R20 ;  /* 0x0003101401007387 */ /* 0x0003e80000100a00 */
[----:B------:R3:W-:Y:S04]  /*3ba30*/  STL.64 [R1+0x308], R18 ;  /* 0x0003081201007387 */ /* 0x0007e80000100a00 */
[----:B------:R3:W-:Y:S01]  /*3ba40*/  STL.64 [R1+0x300], R22 ;  /* 0x0003001601007387 */ /* 0x0007e20000100a00 */
[----:B-1----:R-:W-:-:S04]  /*3ba50*/  IMAD.WIDE R20, R4, 0x4, R56 ;  /* 0x0000000404147825 */ /* 0x002fc800078e0238 */
[C---:B---3--:R-:W-:Y:S01]  /*3ba60*/  IMAD.WIDE R18, R4.reuse, 0x4, R58 ;  /* 0x0000000404127825 */ /* 0x048fe200078e023a */
[----:B------:R1:W-:Y:S03]  /*3ba70*/  STL.64 [R1+0x2f8], R20 ;  /* 0x0002f81401007387 */ /* 0x0003e60000100a00 */
[C---:B------:R-:W-:Y:S01]  /*3ba80*/  IMAD.WIDE R22, R4.reuse, 0x4, R60 ;  /* 0x0000000404167825 */ /* 0x040fe200078e023c */
[----:B------:R3:W-:Y:S04]  /*3ba90*/  STL.64 [R1+0x2f0], R18 ;  /* 0x0002f01201007387 */ /* 0x0007e80000100a00 */
[----:B------:R-:W-:Y:S01]  /*3baa0*/  STL.64 [R1+0x2e8], R22 ;  /* 0x0002e81601007387 */ /* 0x000fe20000100a00 */
[----:B-1----:R-:W-:-:S03]  /*3bab0*/  IMAD.WIDE R20, R4, 0x4, R74 ;  /* 0x0000000404147825 */ /* 0x002fc600078e024a */
[----:B------:R-:W2:Y:S01]  /*3bac0*/  LDL.LU.64 R74, [R1+0x670] ;  /* 0x00067000014a7983 */ /* 0x000ea20000300a00 */
[----:B---3--:R-:W-:-:S03]  /*3bad0*/  IMAD.WIDE R18, R4, 0x4, R80 ;  /* 0x0000000404127825 */ /* 0x008fc600078e0250 */
[----:B------:R4:W-:Y:S04]  /*3bae0*/  STL.64 [R1+0x2e0], R20 ;  /* 0x0002e01401007387 */ /* 0x0009e80000100a00 */
[----:B------:R-:W3:Y:S04]  /*3baf0*/  LDL.LU.64 R80, [R1+0x678] ;  /* 0x0006780001507983 */ /* 0x000ee80000300a00 */
[----:B------:R1:W-:Y:S01]  /*3bb00*/  STL.64 [R1+0x2d8], R18 ;  /* 0x0002d81201007387 */ /* 0x0003e20000100a00 */
[----:B----4-:R-:W-:-:S05]  /*3bb10*/  IMAD.WIDE R20, R4, 0x4, R62 ;  /* 0x0000000404147825 */ /* 0x010fca00078e023e */
[----:B------:R4:W-:Y:S01]  /*3bb20*/  STL.64 [R1+0x2d0], R20 ;  /* 0x0002d01401007387 */ /* 0x0009e20000100a00 */
[----:B-1----:R-:W-:-:S04]  /*3bb30*/  IMAD.WIDE R18, R4, 0x4, R64 ;  /* 0x0000000404127825 */ /* 0x002fc800078e0240 */
[C---:B------:R-:W-:Y:S01]  /*3bb40*/  IMAD.WIDE R22, R4.reuse, 0x4, R66 ;  /* 0x0000000404167825 */ /* 0x040fe200078e0242 */
[----:B------:R1:W-:Y:S03]  /*3bb50*/  STL.64 [R1+0x2c8], R18 ;  /* 0x0002c81201007387 */ /* 0x0003e60000100a00 */
[C---:B----4-:R-:W-:Y:S01]  /*3bb60*/  IMAD.WIDE R20, R4.reuse, 0x4, R76 ;  /* 0x0000000404147825 */ /* 0x050fe200078e024c */
[----:B------:R-:W-:Y:S04]  /*3bb70*/  STL.64 [R1+0x2c0], R22 ;  /* 0x0002c01601007387 */ /* 0x000fe80000100a00 */
[----:B------:R-:W4:Y:S01]  /*3bb80*/  LDL.LU.64 R76, [R1+0x680] ;  /* 0x00068000014c7983 */ /* 0x000f220000300a00 */
[----:B-1----:R-:W-:-:S03]  /*3bb90*/  IMAD.WIDE R18, R4, 0x4, R242 ;  /* 0x0000000404127825 */ /* 0x002fc600078e02f2 */
[----:B------:R-:W-:Y:S04]  /*3bba0*/  STL.64 [R1+0x2b8], R20 ;  /* 0x0002b81401007387 */ /* 0x000fe80000100a00 */
[----:B------:R-:W4:Y:S04]  /*3bbb0*/  LDL.LU.64 R242, [R1+0x688] ;  /* 0x0006880001f27983 */ /* 0x000f280000300a00 */
[----:B------:R1:W-:Y:S02]  /*3bbc0*/  STL.64 [R1+0x2b0], R18 ;  /* 0x0002b01201007387 */ /* 0x0003e40000100a00 */
[----:B-1----:R-:W-:-:S05]  /*3bbd0*/  IMAD.WIDE R18, R4, 0x4, R68 ;  /* 0x0000000404127825 */ /* 0x002fca00078e0244 */
[----:B------:R1:W-:Y:S01]  /*3bbe0*/  STL.64 [R1+0x2a8], R18 ;  /* 0x0002a81201007387 */ /* 0x0003e20000100a00 */
[----:B------:R-:W-:-:S05]  /*3bbf0*/  IMAD.WIDE R22, R4, 0x4, R70 ;  /* 0x0000000404167825 */ /* 0x000fca00078e0246 */
[----:B------:R-:W-:Y:S01]  /*3bc00*/  STL.64 [R1+0x2a0], R22 ;  /* 0x0002a01601007387 */ /* 0x000fe20000100a00 */
[----:B------:R-:W-:-:S03]  /*3bc10*/  IMAD.WIDE R20, R4, 0x4, R72 ;  /* 0x0000000404147825 */ /* 0x000fc600078e0248 */
[----:B------:R-:W4:Y:S01]  /*3bc20*/  LDL.LU.64 R34, [R1+0x690] ;  /* 0x0006900001227983 */ /* 0x000f220000300a00 */
[----:B-1----:R-:W-:-:S03]  /*3bc30*/  IMAD.WIDE R18, R4, 0x4, R240 ;  /* 0x0000000404127825 */ /* 0x002fc600078e02f0 */
[----:B------:R-:W-:Y:S04]  /*3bc40*/  STL.64 [R1+0x298], R20 ;  /* 0x0002981401007387 */ /* 0x000fe80000100a00 */
[----:B------:R-:W4:Y:S04]  /*3bc50*/  LDL.LU.64 R36, [R1+0x698] ;  /* 0x0006980001247983 */ /* 0x000f280000300a00 */
        /* <DEDUP_REMOVED lines=11> */
[----:B--2---:R-:W-:-:S05]  /*3bd10*/  IMAD.WIDE R18, R4, 0x4, R78 ;  /* 0x0000000404127825 */ /* 0x004fca00078e024e */
[----:B------:R3:W-:Y:S04]  /*3bd20*/  STL.64 [R1+0x288], R18 ;  /* 0x0002881201007387 */ /* 0x0007e80000100a00 */
[----:B------:R-:W2:Y:S04]  /*3bd30*/  LDL.LU.64 R56, [R1+0xee0] ;  /* 0x000ee00001387983 */ /* 0x000ea80000300a00 */
[----:B------:R-:W2:Y:S04]  /*3bd40*/  LDL.LU.64 R58, [R1+0xee8] ;  /* 0x000ee800013a7983 */ /* 0x000ea80000300a00 */
[----:B------:R-:W2:Y:S04]  /*3bd50*/  LDL.LU.64 R72, [R1+0xef0] ;  /* 0x000ef00001487983 */ /* 0x000ea80000300a00 */
[----:B------:R-:W2:Y:S04]  /*3bd60*/  LDL.LU.64 R78, [R1+0xef8] ;  /* 0x000ef800014e7983 */ /* 0x000ea80000300a00 */
[----:B------:R-:W2:Y:S01]  /*3bd70*/  LDL.LU.64 R60, [R1+0xf00] ;  /* 0x000f0000013c7983 */ /* 0x000ea20000300a00 */
[----:B------:R-:W-:-:S05]  /*3bd80*/  IMAD.WIDE R20, R4, 0x4, R74 ;  /* 0x0000000404147825 */ /* 0x000fca00078e024a */
[----:B------:R4:W-:Y:S01]  /*3bd90*/  STL.64 [R1+0x280], R20 ;  /* 0x0002801401007387 */ /* 0x0009e20000100a00 */
[----:B---3--:R-:W-:-:S03]  /*3bda0*/  IMAD.WIDE R18, R4, 0x4, R80 ;  /* 0x0000000404127825 */ /* 0x008fc600078e0250 */
[----:B------:R-:W3:Y:S04]  /*3bdb0*/  LDL.LU.64 R62, [R1+0xf08] ;  /* 0x000f0800013e7983 */ /* 0x000ee80000300a00 */
[----:B------:R1:W-:Y:S04]  /*3bdc0*/  STL.64 [R1+0x278], R18 ;  /* 0x0002781201007387 */ /* 0x0003e80000100a00 */
[----:B------:R-:W3:Y:S04]  /*3bdd0*/  LDL.LU.64 R64, [R1+0xf10] ;  /* 0x000f100001407983 */ /* 0x000ee80000300a00 */
[----:B------:R-:W3:Y:S04]  /*3bde0*/  LDL.LU.64 R66, [R1+0xf18] ;  /* 0x000f180001427983 */ /* 0x000ee80000300a00 */
[----:B------:R-:W3:Y:S04]  /*3bdf0*/  LDL.LU.64 R74, [R1+0xf20] ;  /* 0x000f2000014a7983 */ /* 0x000ee80000300a00 */
[----:B------:R-:W3:Y:S04]  /*3be00*/  LDL.LU.64 R80, [R1+0xf28] ;  /* 0x000f280001507983 */ /* 0x000ee80000300a00 */
[----:B------:R-:W3:Y:S01]  /*3be10*/  LDL.LU.64 R68, [R1+0xf30] ;  /* 0x000f300001447983 */ /* 0x000ee20000300a00 */
[----:B----4-:R-:W-:-:S05]  /*3be20*/  IMAD.WIDE R20, R4, 0x4, R76 ;  /* 0x0000000404147825 */ /* 0x010fca00078e024c */
[----:B------:R-:W-:Y:S01]  /*3be30*/  STL.64 [R1+0x270], R20 ;  /* 0x0002701401007387 */ /* 0x000fe20000100a00 */
[----:B-1----:R-:W-:-:S03]  /*3be40*/  IMAD.WIDE R18, R4, 0x4, R242 ;  /* 0x0000000404127825 */ /* 0x002fc600078e02f2 */
[----:B------:R-:W4:Y:S04]  /*3be50*/  LDL.LU.64 R70, [R1+0xf38] ;  /* 0x000f380001467983 */ /* 0x000f280000300a00 */
[----:B------:R1:W-:Y:S04]  /*3be60*/  STL.64 [R1+0x268], R18 ;  /* 0x0002681201007387 */ /* 0x0003e80000100a00 */
[----:B------:R-:W4:Y:S04]  /*3be70*/  LDL.LU.64 R76, [R1+0xf40] ;  /* 0x000f4000014c7983 */ /* 0x000f280000300a00 */
[----:B------:R-:W4:Y:S01]  /*3be80*/  LDL.LU.64 R242, [R1+0xf48] ;  /* 0x000f480001f27983 */ /* 0x000f220000300a00 */
[----:B-1----:R-:W-:-:S04]  /*3be90*/  IMAD.WIDE R18, R4, 0x4, R34 ;  /* 0x0000000404127825 */ /* 0x002fc800078e0222 */
[C---:B------:R-:W-:Y:S01]  /*3bea0*/  IMAD.WIDE R22, R4.reuse, 0x4, R36 ;  /* 0x0000000404167825 */ /* 0x040fe200078e0224 */
[----:B------:R1:W-:Y:S04]  /*3beb0*/  STL.64 [R1+0x260], R18 ;  /* 0x0002601201007387 */ /* 0x0003e80000100a00 */
[----:B------:R1:W-:Y:S01]  /*3bec0*/  STL.64 [R1+0x258], R22 ;  /* 0x0002581601007387 */ /* 0x0003e20000100a00 */
[----:B------:R-:W-:-:S04]  /*3bed0*/  IMAD.WIDE R20, R4, 0x4, R38 ;  /* 0x0000000404147825 */ /* 0x000fc800078e0226 */
[C---:B-1----:R-:W-:Y:S01]  /*3bee0*/  IMAD.WIDE R18, R4.reuse, 0x4, R40 ;  /* 0x0000000404127825 */ /* 0x042fe200078e0228 */
[----:B------:R1:W-:Y:S03]  /*3bef0*/  STL.64 [R1+0x250], R20 ;  /* 0x0002501401007387 */ /* 0x0003e60000100a00 */
[C---:B------:R-:W-:Y:S01]  /*3bf00*/  IMAD.WIDE R22, R4.reuse, 0x4, R42 ;  /* 0x0000000404167825 */ /* 0x040fe200078e022a */
[----:B------:R1:W-:Y:S04]  /*3bf10*/  STL.64 [R1+0x248], R18 ;  /* 0x0002481201007387 */ /* 0x0003e80000100a00 */
[----:B------:R1:W-:Y:S02]  /*3bf20*/  STL.64 [R1+0x240], R22 ;  /* 0x0002401601007387 */ /* 0x0003e40000100a00 */
[----:B-1----:R-:W-:-:S04]  /*3bf30*/  IMAD.WIDE R20, R4, 0x4, R44 ;  /* 0x0000000404147825 */ /* 0x002fc800078e022c */
[C---:B------:R-:W-:Y:S01]  /*3bf40*/  IMAD.WIDE R18, R4.reuse, 0x4, R46 ;  /* 0x0000000404127825 */ /* 0x040fe200078e022e */
[----:B------:R1:W-:Y:S03]  /*3bf50*/  STL.64 [R1+0x238], R20 ;  /* 0x0002381401007387 */ /* 0x0003e60000100a00 */
[C---:B------:R-:W-:Y:S01]  /*3bf60*/  IMAD.WIDE R22, R4.reuse, 0x4, R48 ;  /* 0x0000000404167825 */ /* 0x040fe200078e0230 */
[----:B------:R1:W-:Y:S04]  /*3bf70*/  STL.64 [R1+0x230], R18 ;  /* 0x0002301201007387 */ /* 0x0003e80000100a00 */
[----:B------:R1:W-:Y:S02]  /*3bf80*/  STL.64 [R1+0x228], R22 ;  /* 0x0002281601007387 */ /* 0x0003e40000100a00 */
[----:B-1----:R-:W-:-:S04]  /*3bf90*/  IMAD.WIDE R20, R4, 0x4, R50 ;  /* 0x0000000404147825 */ /* 0x002fc800078e0232 */
[C---:B------:R-:W-:Y:S02]  /*3bfa0*/  IMAD.WIDE R18, R4.reuse, 0x4, R240 ;  /* 0x0000000404127825 */ /* 0x040fe400078e02f0 */
[----:B------:R-:W4:Y:S02]  /*3bfb0*/  LDL.LU.64 R240, [R1+0xf50] ;  /* 0x000f500001f07983 */ /* 0x000f240000300a00 */
[C---:B------:R-:W-:Y:S02]  /*3bfc0*/  IMAD.WIDE R22, R4.reuse, 0x4, R52 ;  /* 0x0000000404167825 */ /* 0x040fe400078e0234 */
[----:B------:R1:W-:Y:S04]  /*3bfd0*/  STL.64 [R1+0x220], R20 ;  /* 0x0002201401007387 */ /* 0x0003e80000100a00 */
[----:B------:R2:W-:Y:S04]  /*3bfe0*/  STL.64 [R1+0x218], R18 ;  /* 0x0002181201007387 */ /* 0x0005e80000100a00 */
[----:B------:R2:W-:Y:S01]  /*3bff0*/  STL.64 [R1+0x210], R22 ;  /* 0x0002101601007387 */ /* 0x0005e20000100a00 */
[----:B-1----:R-:W-:-:S05]  /*3c000*/  IMAD.WIDE R20, R4, 0x4, R54 ;  /* 0x0000000404147825 */ /* 0x002fca00078e0236 */
[----:B------:R1:W-:Y:S01]  /*3c010*/  STL.64 [R1+0x208], R20 ;  /* 0x0002081401007387 */ /* 0x0003e20000100a00 */
[----:B--2---:R-:W-:-:S04]  /*3c020*/  IMAD.WIDE R18, R4, 0x4, R56 ;  /* 0x0000000404127825 */ /* 0x004fc800078e0238 */
[C---:B------:R-:W-:Y:S01]  /*3c030*/  IMAD.WIDE R22, R4.reuse, 0x4, R58 ;  /* 0x0000000404167825 */ /* 0x040fe200078e023a */
[----:B------:R2:W-:Y:S03]  /*3c040*/  STL.64 [R1+0x200], R18 ;  /* 0x0002001201007387 */ /* 0x0005e60000100a00 */
[C---:B-1----:R-:W-:Y:S01]  /*3c050*/  IMAD.WIDE R20, R4.reuse, 0x4, R72 ;  /* 0x0000000404147825 */ /* 0x042fe200078e0248 */
[----:B------:R1:W-:Y:S04]  /*3c060*/  STL.64 [R1+0x1f8], R22 ;  /* 0x0001f81601007387 */ /* 0x0003e80000100a00 */
[----:B------:R-:W4:Y:S01]  /*3c070*/  LDL.LU.64 R72, [R1+0xf58] ;  /* 0x000f580001487983 */ /* 0x000f220000300a00 */
[----:B--2---:R-:W-:-:S03]  /*3c080*/  IMAD.WIDE R18, R4, 0x4, R78 ;  /* 0x0000000404127825 */ /* 0x004fc600078e024e */
[----:B------:R3:W-:Y:S01]  /*3c090*/  STL.64 [R1+0x1f0], R20 ;  /* 0x0001f01401007387 */ /* 0x0007e20000100a00 */
[----:B-1----:R-:W-:-:S03]  /*3c0a0*/  IMAD.WIDE R22, R4, 0x4, R60 ;  /* 0x0000000404167825 */ /* 0x002fc600078e023c */
[----:B------:R-:W2:Y:S04]  /*3c0b0*/  LDL.LU.64 R78, [R1+0xf60] ;  /* 0x000f6000014e7983 */ /* 0x000ea80000300a00 */
[----:B------:R1:W-:Y:S04]  /*3c0c0*/  STL.64 [R1+0x1e8], R18 ;  /* 0x0001e81201007387 */ /* 0x0003e80000100a00 */
[----:B------:R1:W-:Y:S01]  /*3c0d0*/  STL.64 [R1+0x1e0], R22 ;  /* 0x0001e01601007387 */ /* 0x0003e20000100a00 */
[----:B---3--:R-:W-:-:S05]  /*3c0e0*/  IMAD.WIDE R20, R4, 0x4, R62 ;  /* 0x0000000404147825 */ /* 0x008fca00078e023e */
[----:B------:R3:W-:Y:S01]  /*3c0f0*/  STL.64 [R1+0x1d8], R20 ;  /* 0x0001d81401007387 */ /* 0x0007e20000100a00 */
[----:B-1----:R-:W-:-:S04]  /*3c100*/  IMAD.WIDE R18, R4, 0x4, R64 ;  /* 0x0000000404127825 */ /* 0x002fc800078e0240 */
[C---:B------:R-:W-:Y:S01]  /*3c110*/  IMAD.WIDE R22, R4.reuse, 0x4, R66 ;  /* 0x0000000404167825 */ /* 0x040fe200078e0242 */
[----:B------:R1:W-:Y:S03]  /*3c120*/  STL.64 [R1+0x1d0], R18 ;  /* 0x0001d01201007387 */ /* 0x0003e60000100a00 */
[C---:B---3--:R-:W-:Y:S01]  /*3c130*/  IMAD.WIDE R20, R4.reuse, 0x4, R74 ;  /* 0x0000000404147825 */ /* 0x048fe200078e024a */
[----:B------:R-:W-:Y:S04]  /*3c140*/  STL.64 [R1+0x1c8], R22 ;  /* 0x0001c81601007387 */ /* 0x000fe80000100a00 */
[----:B------:R-:W3:Y:S01]  /*3c150*/  LDL.LU.64 R74, [R1+0xf68] ;  /* 0x000f6800014a7983 */ /* 0x000ee20000300a00 */
[----:B-1----:R-:W-:-:S03]  /*3c160*/  IMAD.WIDE R18, R4, 0x4, R80 ;  /* 0x0000000404127825 */ /* 0x002fc600078e0250 */
[----:B------:R-:W-:Y:S04]  /*3c170*/  STL.64 [R1+0x1c0], R20 ;  /* 0x0001c01401007387 */ /* 0x000fe80000100a00 */
[----:B------:R-:W3:Y:S04]  /*3c180*/  LDL.LU.64 R80, [R1+0xf70] ;  /* 0x000f700001507983 */ /* 0x000ee80000300a00 */
[----:B------:R1:W-:Y:S02]  /*3c190*/  STL.64 [R1+0x1b8], R18 ;  /* 0x0001b81201007387 */ /* 0x0003e40000100a00 */
[----:B-1----:R-:W-:-:S04]  /*3c1a0*/  IMAD.WIDE R18, R4, 0x4, R68 ;  /* 0x0000000404127825 */ /* 0x002fc800078e0244 */
[C---:B----4-:R-:W-:Y:S01]  /*3c1b0*/  IMAD.WIDE R22, R4.reuse, 0x4, R70 ;  /* 0x0000000404167825 */ /* 0x050fe200078e0246 */
[----:B------:R1:W-:Y:S03]  /*3c1c0*/  STL.64 [R1+0x1b0], R18 ;  /* 0x0001b01201007387 */ /* 0x0003e60000100a00 */
[C---:B------:R-:W-:Y:S01]  /*3c1d0*/  IMAD.WIDE R20, R4.reuse, 0x4, R76 ;  /* 0x0000000404147825 */ /* 0x040fe200078e024c */
[----:B------:R-:W-:Y:S04]  /*3c1e0*/  STL.64 [R1+0x1a8], R22 ;  /* 0x0001a81601007387 */ /* 0x000fe80000100a00 */
        /* <DEDUP_REMOVED lines=21> */
[----:B------:R-:W4:Y:S01]  /*3c340*/  LDL.LU.64 R60, [R1+0xff8] ;  /* 0x000ff800013c7983 */ /* 0x000f220000300a00 */
[----:B------:R-:W-:-:S05]  /*3c350*/  IMAD.WIDE R20, R4, 0x4, R72 ;  /* 0x0000000404147825 */ /* 0x000fca00078e0248 */
[----:B------:R3:W-:Y:S01]  /*3c360*/  STL.64 [R1+0x188], R20 ;  /* 0x0001881401007387 */ /* 0x0007e20000100a00 */
[----:B--2---:R-:W-:-:S03]  /*3c370*/  IMAD.WIDE R18, R4, 0x4, R78 ;  /* 0x0000000404127825 */ /* 0x004fc600078e024e */
[----:B------:R-:W2:Y:S04]  /*3c380*/  LDL.LU.64 R62, [R1+0x1000] ;  /* 0x00100000013e7983 */ /* 0x000ea80000300a00 */
[----:B------:R1:W-:Y:S04]  /*3c390*/  STL.64 [R1+0x180], R18 ;  /* 0x0001801201007387 */ /* 0x0003e80000100a00 */
[----:B------:R-:W2:Y:S04]  /*3c3a0*/  LDL.LU.64 R64, [R1+0x1008] ;  /* 0x0010080001407983 */ /* 0x000ea80000300a00 */
[----:B------:R-:W2:Y:S04]  /*3c3b0*/  LDL.LU.64 R66, [R1+0x1010] ;  /* 0x0010100001427983 */ /* 0x000ea80000300a00 */
[----:B------:R-:W2:Y:S04]  /*3c3c0*/  LDL.LU.64 R68, [R1+0x1018] ;  /* 0x0010180001447983 */ /* 0x000ea80000300a00 */
[----:B------:R-:W2:Y:S04]  /*3c3d0*/  LDL.LU.64 R78, [R1+0x1020] ;  /* 0x00102000014e7983 */ /* 0x000ea80000300a00 */
[----:B------:R-:W2:Y:S01]  /*3c3e0*/  LDL.LU.64 R70, [R1+0x1028] ;  /* 0x0010280001467983 */ /* 0x000ea20000300a00 */
[----:B---3--:R-:W-:-:S05]  /*3c3f0*/  IMAD.WIDE R20, R4, 0x4, R74 ;  /* 0x0000000404147825 */ /* 0x008fca00078e024a */
[----:B------:R-:W-:Y:S01]  /*3c400*/  STL.64 [R1+0x178], R20 ;  /* 0x0001781401007387 */ /* 0x000fe20000100a00 */
[----:B-1----:R-:W-:-:S03]  /*3c410*/  IMAD.WIDE R18, R4, 0x4, R80 ;  /* 0x0000000404127825 */ /* 0x002fc600078e0250 */
[----:B------:R-:W3:Y:S04]  /*3c420*/  LDL.LU.64 R72, [R1+0x1030] ;  /* 0x0010300001487983 */ /* 0x000ee80000300a00 */
[----:B------:R4:W-:Y:S04]  /*3c430*/  STL.64 [R1+0x170], R18 ;  /* 0x0001701201007387 */ /* 0x0009e80000100a00 */
[----:B------:R-:W3:Y:S04]  /*3c440*/  LDL.LU.64 R74, [R1+0x1038] ;  /* 0x00103800014a7983 */ /* 0x000ee80000300a00 */
[----:B------:R-:W3:Y:S01]  /*3c450*/  LDL.LU.64 R80, [R1+0x1040] ;  /* 0x0010400001507983 */ /* 0x000ee20000300a00 */
[----:B----4-:R-:W-:-:S05]  /*3c460*/  IMAD.WIDE R18, R4, 0x4, R34 ;  /* 0x0000000404127825 */ /* 0x010fca00078e0222 */
[----:B------:R1:W-:Y:S01]  /*3c470*/  STL.64 [R1+0x168], R18 ;  /* 0x0001681201007387 */ /* 0x0003e20000100a00 */
[----:B------:R-:W-:-:S05]  /*3c480*/  IMAD.WIDE R22, R4, 0x4, R36 ;  /* 0x0000000404167825 */ /* 0x000fca00078e0224 */
[----:B------:R4:W-:Y:S01]  /*3c490*/  STL.64 [R1+0x160], R22 ;  /* 0x0001601601007387 */ /* 0x0009e20000100a00 */
[----:B------:R-:W-:-:S04]  /*3c4a0*/  IMAD.WIDE R20, R4, 0x4, R38 ;  /* 0x0000000404147825 */ /* 0x000fc800078e0226 */
[C---:B-1----:R-:W-:Y:S01]  /*3c4b0*/  IMAD.WIDE R18, R4.reuse, 0x4, R40 ;  /* 0x0000000404127825 */ /* 0x042fe200078e0228 */
[----:B------:R1:W-:Y:S03]  /*3c4c0*/  STL.64 [R1+0x158], R20 ;  /* 0x0001581401007387 */ /* 0x0003e60000100a00 */
[C---:B----4-:R-:W-:Y:S01]  /*3c4d0*/  IMAD.WIDE R22, R4.reuse, 0x4, R42 ;  /* 0x0000000404167825 */ /* 0x050fe200078e022a */
        /* <DEDUP_REMOVED lines=8> */
[----:B-1----:R-:W-:-:S04]  /*3c560*/  IMAD.WIDE R20, R4, 0x4, R50 ;  /* 0x0000000404147825 */ /* 0x002fc800078e0232 */
[C---:B----4-:R-:W-:Y:S02]  /*3c570*/  IMAD.WIDE R18, R4.reuse, 0x4, R242 ;  /* 0x0000000404127825 */ /* 0x050fe400078e02f2 */
[----:B------:R-:W4:Y:S02]  /*3c580*/  LDL.LU.64 R242, [R1+0x1048] ;  /* 0x0010480001f27983 */ /* 0x000f240000300a00 */
[C---:B------:R-:W-:Y:S02]  /*3c590*/  IMAD.WIDE R22, R4.reuse, 0x4, R52 ;  /* 0x0000000404167825 */ /* 0x040fe400078e0234 */
[----:B------:R1:W-:Y:S04]  /*3c5a0*/  STL.64 [R1+0x128], R20 ;  /* 0x0001281401007387 */ /* 0x0003e80000100a00 */
[----:B------:R1:W-:Y:S04]  /*3c5b0*/  STL.64 [R1+0x120], R18 ;  /* 0x0001201201007387 */ /* 0x0003e80000100a00 */
[----:B------:R1:W-:Y:S02]  /*3c5c0*/  STL.64 [R1+0x118], R22 ;  /* 0x0001181601007387 */ /* 0x0003e40000100a00 */
[----:B-1----:R-:W-:-:S05]  /*3c5d0*/  IMAD.WIDE R20, R4, 0x4, R54 ;  /* 0x0000000404147825 */ /* 0x002fca00078e0236 */
[----:B------:R1:W-:Y:S01]  /*3c5e0*/  STL.64 [R1+0x110], R20 ;  /* 0x0001101401007387 */ /* 0x0003e20000100a00 */
[----:B------:R-:W-:-:S04]  /*3c5f0*/  IMAD.WIDE R18, R4, 0x4, R56 ;  /* 0x0000000404127825 */ /* 0x000fc800078e0238 */
[C---:B------:R-:W-:Y:S01]  /*3c600*/  IMAD.WIDE R22, R4.reuse, 0x4, R58 ;  /* 0x0000000404167825 */ /* 0x040fe200078e023a */
[----:B------:R1:W-:Y:S03]  /*3c610*/  STL.64 [R1+0x108], R18 ;  /* 0x0001081201007387 */ /* 0x0003e60000100a00 */
[C---:B-1----:R-:W-:Y:S01]  /*3c620*/  IMAD.WIDE R20, R4.reuse, 0x4, R76 ;  /* 0x0000000404147825 */ /* 0x042fe200078e024c */
[----:B------:R1:W-:Y:S04]  /*3c630*/  STL.64 [R1+0x100], R22 ;  /* 0x0001001601007387 */ /* 0x0003e80000100a00 */
[----:B------:R-:W4:Y:S01]  /*3c640*/  LDL.LU.64 R76, [R1+0x1050] ;  /* 0x00105000014c7983 */ /* 0x000f220000300a00 */
[----:B------:R-:W-:-:S03]  /*3c650*/  IMAD.WIDE R18, R4, 0x4, R240 ;  /* 0x0000000404127825 */ /* 0x000fc600078e02f0 */
[----:B------:R2:W-:Y:S01]  /*3c660*/  STL.64 [R1+0xf8], R20 ;  /* 0x0000f81401007387 */ /* 0x0005e20000100a00 */
[----:B-1----:R-:W-:-:S03]  /*3c670*/  IMAD.WIDE R22, R4, 0x4, R60 ;  /* 0x0000000404167825 */ /* 0x002fc600078e023c */
        /* <DEDUP_REMOVED lines=10> */
[----:B------:R-:W2:Y:S01]  /*3c720*/  LDL.LU.64 R68, [R1+0x1060] ;  /* 0x0010600001447983 */ /* 0x000ea20000300a00 */
[----:B-1----:R-:W-:-:S03]  /*3c730*/  IMAD.WIDE R18, R4, 0x4, R78 ;  /* 0x0000000404127825 */ /* 0x002fc600078e024e */
[----:B------:R-:W-:Y:S04]  /*3c740*/  STL.64 [R1+0xc8], R20 ;  /* 0x0000c81401007387 */ /* 0x000fe80000100a00 */
[----:B------:R-:W2:Y:S04]  /*3c750*/  LDL.LU.64 R78, [R1+0x1068] ;  /* 0x00106800014e7983 */ /* 0x000ea80000300a00 */
[----:B------:R1:W-:Y:S01]  /*3c760*/  STL.64 [R1+0xc0], R18 ;  /* 0x0000c01201007387 */ /* 0x0003e20000100a00 */
[----:B---3--:R-:W-:-:S04]  /*3c770*/  IMAD.WIDE R22, R4, 0x4, R72 ;  /* 0x0000000404167825 */ /* 0x008fc800078e0248 */
[----:B-1----:R-:W-:-:S04]  /*3c780*/  IMAD.WIDE R18, R4, 0x4, R70 ;  /* 0x0000000404127825 */ /* 0x002fc800078e0246 */
[C---:B------:R-:W-:Y:S01]  /*3c790*/  IMAD.WIDE R20, R4.reuse, 0x4, R74 ;  /* 0x0000000404147825 */ /* 0x040fe200078e024a */
[----:B------:R1:W-:Y:S04]  /*3c7a0*/  STL.64 [R1+0xb8], R18 ;  /* 0x0000b81201007387 */ /* 0x0003e80000100a00 */
[----:B------:R-:W-:Y:S04]  /*3c7b0*/  STL.64 [R1+0xb0], R22 ;  /* 0x0000b01601007387 */ /* 0x000fe80000100a00 */
[----:B------:R-:W3:Y:S01]  /*3c7c0*/  LDL.LU.64 R34, [R1+0x1070] ;  /* 0x0010700001227983 */ /* 0x000ee20000300a00 */
[----:B-1----:R-:W-:-:S03]  /*3c7d0*/  IMAD.WIDE R18, R4, 0x4, R80 ;  /* 0x0000000404127825 */ /* 0x002fc600078e0250 */
[----:B------:R-:W-:Y:S04]  /*3c7e0*/  STL.64 [R1+0xa8], R20 ;  /* 0x0000a81401007387 */ /* 0x000fe80000100a00 */
[----:B------:R-:W3:Y:S04]  /*3c7f0*/  LDL.LU.64 R36, [R1+0x1078] ;  /* 0x0010780001247983 */ /* 0x000ee80000300a00 */
[----:B------:R4:W-:Y:S04]  /*3c800*/  STL.64 [R1+0xa0], R18 ;  /* 0x0000a01201007387 */ /* 0x0009e80000100a00 */
[----:B------:R-:W3:Y:S04]  /*3c810*/  LDL.LU.64 R38, [R1+0x1080] ;  /* 0x0010800001267983 */ /* 0x000ee80000300a00 */
        /* <DEDUP_REMOVED lines=8> */
[----:B------:R-:W3:Y:S01]  /*3c8a0*/  LDL.LU.64 R54, [R1+0x10c8] ;  /* 0x0010c80001367983 */ /* 0x000ee20000300a00 */
[----:B----4-:R-:W-:-:S05]  /*3c8b0*/  IMAD.WIDE R18, R4, 0x4, R242 ;  /* 0x0000000404127825 */ /* 0x010fca00078e02f2 */
[----:B------:R1:W-:Y:S04]  /*3c8c0*/  STL.64 [R1+0x98], R18 ;  /* 0x0000981201007387 */ /* 0x0003e80000100a00 */
[----:B------:R-:W4:Y:S04]  /*3c8d0*/  LDL.LU.64 R56, [R1+0x10d0] ;  /* 0x0010d00001387983 */ /* 0x000f280000300a00 */
[----:B------:R-:W4:Y:S04]  /*3c8e0*/  LDL.LU.64 R70, [R1+0x10d8] ;  /* 0x0010d80001467983 */ /* 0x000f280000300a00 */
[----:B------:R-:W4:Y:S04]  /*3c8f0*/  LDL.LU.64 R72, [R1+0x10e0] ;  /* 0x0010e00001487983 */ /* 0x000f280000300a00 */
[----:B------:R-:W4:Y:S01]  /*3c900*/  LDL.LU.64 R242, [R1+0x10e8] ;  /* 0x0010e80001f27983 */ /* 0x000f220000300a00 */
[----:B------:R-:W-:-:S04]  /*3c910*/  IMAD.WIDE R20, R4, 0x4, R76 ;  /* 0x0000000404147825 */ /* 0x000fc800078e024c */
[C---:B-1----:R-:W-:Y:S02]  /*3c920*/  IMAD.WIDE R18, R4.reuse, 0x4, R240 ;  /* 0x0000000404127825 */ /* 0x042fe400078e02f0 */
[----:B------:R-:W4:Y:S04]  /*3c930*/  LDL.LU.64 R240, [R1+0x10f0] ;  /* 0x0010f00001f07983 */ /* 0x000f280000300a00 */
        /* <DEDUP_REMOVED lines=8> */
[----:B--2---:R-:W-:-:S05]  /*3c9c0*/  IMAD.WIDE R20, R4, 0x4, R68 ;  /* 0x0000000404147825 */ /* 0x004fca00078e0244 */
[----:B------:R-:W-:Y:S01]  /*3c9d0*/  STL.64 [R1+0x80], R20 ;  /* 0x0000801401007387 */ /* 0x000fe20000100a00 */
[----:B-1----:R-:W-:-:S03]  /*3c9e0*/  IMAD.WIDE R18, R4, 0x4, R78 ;  /* 0x0000000404127825 */ /* 0x002fc600078e024e */
[----:B------:R-:W2:Y:S04]  /*3c9f0*/  LDL.LU.64 R66, [R1+0x1128] ;  /* 0x0011280001427983 */ /* 0x000ea80000300a00 */
[----:B------:R3:W-:Y:S04]  /*3ca00*/  STL.64 [R1+0x78], R18 ;  /* 0x0000781201007387 */ /* 0x0007e80000100a00 */
[----:B------:R-:W2:Y:S04]  /*3ca10*/  LDL.LU.64 R68, [R1+0x1130] ;  /* 0x0011300001447983 */ /* 0x000ea80000300a00 */
[----:B------:R-:W2:Y:S01]  /*3ca20*/  LDL.LU.64 R78, [R1+0x1138] ;  /* 0x00113800014e7983 */ /* 0x000ea20000300a00 */
[----:B---3--:R-:W-:-:S05]  /*3ca30*/  IMAD.WIDE R18, R4, 0x4, R34 ;  /* 0x0000000404127825 */ /* 0x008fca00078e0222 */
[----:B------:R1:W-:Y:S01]  /*3ca40*/  STL.64 [R1+0x70], R18 ;  /* 0x0000701201007387 */ /* 0x0003e20000100a00 */
[----:B------:R-:W-:-:S05]  /*3ca50*/  IMAD.WIDE R22, R4, 0x4, R36 ;  /* 0x0000000404167825 */ /* 0x000fca00078e0224 */
[----:B------:R3:W-:Y:S01]  /*3ca60*/  STL.64 [R1+0x68], R22 ;  /* 0x0000681601007387 */ /* 0x0007e20000100a00 */
[----:B------:R-:W-:-:S04]  /*3ca70*/  IMAD.WIDE R20, R4, 0x4, R38 ;  /* 0x0000000404147825 */ /* 0x000fc800078e0226 */
[C---:B-1----:R-:W-:Y:S01]  /*3ca80*/  IMAD.WIDE R18, R4.reuse, 0x4, R40 ;  /* 0x0000000404127825 */ /* 0x042fe200078e0228 */
[----:B------:R1:W-:Y:S03]  /*3ca90*/  STL.64 [R1+0x60], R20 ;  /* 0x0000601401007387 */ /* 0x0003e60000100a00 */
[C---:B---3--:R-:W-:Y:S01]  /*3caa0*/  IMAD.WIDE R22, R4.reuse, 0x4, R42 ;  /* 0x0000000404167825 */ /* 0x048fe200078e022a */
[----:B------:R3:W-:Y:S04]  /*3cab0*/  STL.64 [R1+0x58], R18 ;  /* 0x0000581201007387 */ /* 0x0007e80000100a00 */
[----:B------:R3:W-:Y:S01]  /*3cac0*/  STL.64 [R1+0x50], R22 ;  /* 0x0000501601007387 */ /* 0x0007e20000100a00 */
[----:B-1----:R-:W-:-:S04]  /*3cad0*/  IMAD.WIDE R20, R4, 0x4, R44 ;  /* 0x0000000404147825 */ /* 0x002fc800078e022c */
[C---:B---3--:R-:W-:Y:S01]  /*3cae0*/  IMAD.WIDE R18, R4.reuse, 0x4, R46 ;  /* 0x0000000404127825 */ /* 0x048fe200078e022e */
[----:B------:R-:W-:Y:S03]  /*3caf0*/  STL.64 [R1+0x48], R20 ;  /* 0x0000481401007387 */ /* 0x000fe60000100a00 */
[C---:B------:R-:W-:Y:S01]  /*3cb00*/  IMAD.WIDE R22, R4.reuse, 0x4, R48 ;  /* 0x0000000404167825 */ /* 0x040fe200078e0230 */
[----:B------:R1:W-:Y:S04]  /*3cb10*/  STL.64 [R1+0x40], R18 ;  /* 0x0000401201007387 */ /* 0x0003e80000100a00 */
[----:B------:R-:W-:Y:S01]  /*3cb20*/  STL.64 [R1+0x38], R22 ;  /* 0x0000381601007387 */ /* 0x000fe20000100a00 */
[----:B-1----:R-:W-:-:S03]  /*3cb30*/  IMAD.WIDE R18, R4, 0x4, R80 ;  /* 0x0000000404127825 */ /* 0x002fc600078e0250 */
[----:B------:R-:W3:Y:S01]  /*3cb40*/  LDL.LU.64 R80, [R1+0x1140] ;  /* 0x0011400001507983 */ /* 0x000ee20000300a00 */
[----:B------:R-:W-:-:S05]  /*3cb50*/  IMAD.WIDE R20, R4, 0x4, R50 ;  /* 0x0000000404147825 */ /* 0x000fca00078e0232 */
[----:B------:R1:W-:Y:S04]  /*3cb60*/  STL.64 [R1+0x30], R20 ;  /* 0x0000301401007387 */ /* 0x0003e80000100a00 */
[----:B------:R1:W-:Y:S02]  /*3cb70*/  STL.64 [R1+0x28], R18 ;  /* 0x0000281201007387 */ /* 0x0003e40000100a00 */
[----:B-1----:R-:W-:-:S04]  /*3cb80*/  IMAD.WIDE R20, R4, 0x4, R52 ;  /* 0x0000000404147825 */ /* 0x002fc800078e0234 */
[C---:B------:R-:W-:Y:S01]  /*3cb90*/  IMAD.WIDE R18, R4.reuse, 0x4, R54 ;  /* 0x0000000404127825 */ /* 0x040fe200078e0236 */
[----:B------:R1:W-:Y:S03]  /*3cba0*/  STL.64 [R1+0x20], R20 ;  /* 0x0000201401007387 */ /* 0x0003e60000100a00 */
[C---:B----4-:R-:W-:Y:S01]  /*3cbb0*/  IMAD.WIDE R22, R4.reuse, 0x4, R56 ;  /* 0x0000000404167825 */ /* 0x050fe200078e0238 */
[----:B------:R4:W-:Y:S04]  /*3cbc0*/  STL.64 [R1+0x18], R18 ;  /* 0x0000181201007387 */ /* 0x0009e80000100a00 */
[----:B------:R-:W-:Y:S01]  /*3cbd0*/  STL.64 [R1+0x10], R22 ;  /* 0x0000101601007387 */ /* 0x000fe20000100a00 */
[----:B-1----:R-:W-:-:S04]  /*3cbe0*/  IMAD.WIDE R20, R4, 0x4, R70 ;  /* 0x0000000404147825 */ /* 0x002fc800078e0246 */
[C---:B----4-:R-:W-:Y:S01]  /*3cbf0*/  IMAD.WIDE R18, R4.reuse, 0x4, R72 ;  /* 0x0000000404127825 */ /* 0x050fe200078e0248 */
[----:B------:R-:W-:Y:S04]  /*3cc00*/  STL.64 [R1+0x8], R20 ;  /* 0x0000081401007387 */ /* 0x000fe80000100a00 */
[----:B------:R-:W4:Y:S04]  /*3cc10*/  LDL.LU.64 R70, [R1+0x1148] ;  /* 0x0011480001467983 */ /* 0x000f280000300a00 */
[----:B------:R4:W-:Y:S04]  /*3cc20*/  STL.64 [R1], R18 ;  /* 0x0000001201007387 */ /* 0x0009e80000100a00 */
[----:B------:R-:W4:Y:S01]  /*3cc30*/  LDL.LU.64 R72, [R1+0x1150] ;  /* 0x0011500001487983 */ /* 0x000f220000300a00 */
[----:B------:R-:W-:-:S03]  /*3cc40*/  IMAD.WIDE R232, R4, 0x4, R74 ;  /* 0x0000000404e87825 */ /* 0x000fc600078e024a */
[----:B------:R-:W4:Y:S01]  /*3cc50*/  LDL.LU.64 R74, [R1+0x1158] ;  /* 0x00115800014a7983 */ /* 0x000f220000300a00 */
[----:B------:R-:W-:-:S03]  /*3cc60*/  IMAD.WIDE R230, R4, 0x4, R76 ;  /* 0x0000000404e67825 */ /* 0x000fc600078e024c */
        /* <DEDUP_REMOVED lines=9> */
[----:B--2---:R-:W-:-:S03]  /*3cd00*/  IMAD.WIDE R222, R4, 0x4, R78 ;  /* 0x0000000404de7825 */ /* 0x004fc600078e024e */
[----:B------:R-:W2:Y:S04]  /*3cd10*/  LDL.LU.64 R46, [R1+0x11a8] ;  /* 0x0011a800012e7983 */ /* 0x000ea80000300a00 */
[----:B------:R-:W2:Y:S04]  /*3cd20*/  LDL.LU.64 R78, [R1+0x11b0] ;  /* 0x0011b000014e7983 */ /* 0x000ea80000300a00 */
[----:B------:R-:W2:Y:S04]  /*3cd30*/  LDL.LU.64 R48, [R1+0x11b8] ;  /* 0x0011b80001307983 */ /* 0x000ea80000300a00 */
[----:B------:R-:W2:Y:S04]  /*3cd40*/  LDL.LU.64 R50, [R1+0x11c0] ;  /* 0x0011c00001327983 */ /* 0x000ea80000300a00 */
[----:B------:R-:W2:Y:S04]  /*3cd50*/  LDL.LU.64 R52, [R1+0x11c8] ;  /* 0x0011c80001347983 */ /* 0x000ea80000300a00 */
[----:B------:R-:W2:Y:S04]  /*3cd60*/  LDL.LU.64 R54, [R1+0x11d0] ;  /* 0x0011d00001367983 */ /* 0x000ea80000300a00 */
[----:B------:R-:W2:Y:S01]  /*3cd70*/  LDL.LU.64 R56, [R1+0x11d8] ;  /* 0x0011d80001387983 */ /* 0x000ea20000300a00 */
[----:B---3--:R-:W-:-:S03]  /*3cd80*/  IMAD.WIDE R220, R4, 0x4, R80 ;  /* 0x0000000404dc7825 */ /* 0x008fc600078e0250 */
[----:B------:R-:W3:Y:S01]  /*3cd90*/  LDL.LU.64 R80, [R1+0x11e0] ;  /* 0x0011e00001507983 */ /* 0x000ee20000300a00 */
[----:B------:R-:W-:-:S03]  /*3cda0*/  IMAD.WIDE R238, R4, 0x4, R58 ;  /* 0x0000000404ee7825 */ /* 0x000fc600078e023a */
        /* <DEDUP_REMOVED lines=11> */
[----:B----4-:R-:W-:-:S03]  /*3ce60*/  IMAD.WIDE R18, R4, 0x4, R70 ;  /* 0x0000000404127825 */ /* 0x010fc600078e0246 */
[----:B------:R-:W4:Y:S01]  /*3ce70*/  LDL.LU.64 R70, [R1+0x1218] ;  /* 0x0012180001467983 */ /* 0x000f220000300a00 */
[----:B------:R-:W-:-:S03]  /*3ce80*/  IMAD.WIDE R20, R4, 0x4, R72 ;  /* 0x0000000404147825 */ /* 0x000fc600078e0248 */
[----:B------:R-:W4:Y:S01]  /*3ce90*/  LDL.LU.64 R72, [R1+0x1220] ;  /* 0x0012200001487983 */ /* 0x000f220000300a00 */
[----:B------:R-:W-:-:S03]  /*3cea0*/  IMAD.WIDE R22, R4, 0x4, R74 ;  /* 0x0000000404167825 */ /* 0x000fc600078e024a */
[----:B------:R-:W4:Y:S01]  /*3ceb0*/  LDL.LU.64 R74, [R1+0x1228] ;  /* 0x00122800014a7983 */ /* 0x000f220000300a00 */
[----:B------:R-:W-:-:S04]  /*3cec0*/  IMAD.WIDE R26, R4, 0x4, R30 ;  /* 0x00000004041a7825 */ /* 0x000fc800078e021e */
[----:B------:R-:W-:-:S04]  /*3ced0*/  IMAD.WIDE R28, R4, 0x4, R32 ;  /* 0x00000004041c7825 */ /* 0x000fc800078e0220 */
[----:B------:R-:W-:-:S04]  /*3cee0*/  IMAD.WIDE R30, R4, 0x4, R34 ;  /* 0x00000004041e7825 */ /* 0x000fc800078e0222 */
[----:B------:R-:W-:-:S04]  /*3cef0*/  IMAD.WIDE R32, R4, 0x4, R36 ;  /* 0x0000000404207825 */ /* 0x000fc800078e0224 */
[----:B------:R-:W-:-:S04]  /*3cf00*/  IMAD.WIDE R34, R4, 0x4, R38 ;  /* 0x0000000404227825 */ /* 0x000fc800078e0226 */
[----:B------:R-:W-:-:S04]  /*3cf10*/  IMAD.WIDE R36, R4, 0x4, R40 ;  /* 0x0000000404247825 */ /* 0x000fc800078e0228 */
[----:B------:R-:W-:-:S04]  /*3cf20*/  IMAD.WIDE R38, R4, 0x4, R42 ;  /* 0x0000000404267825 */ /* 0x000fc800078e022a */
[C---:B------:R-:W-:Y:S02]  /*3cf30*/  IMAD.WIDE R24, R4.reuse, 0x4, R76 ;  /* 0x0000000404187825 */ /* 0x040fe400078e024c */
[----:B------:R-:W4:Y:S02]  /*3cf40*/  LDL.LU.64 R76, [R1+0x1230] ;  /* 0x00123000014c7983 */ /* 0x000f240000300a00 */
[----:B--2---:R-:W-:-:S04]  /*3cf50*/  IMAD.WIDE R42, R4, 0x4, R46 ;  /* 0x00000004042a7825 */ /* 0x004fc800078e022e */
[----:B------:R-:W-:-:S04]  /*3cf60*/  IMAD.WIDE R40, R4, 0x4, R44 ;  /* 0x0000000404287825 */ /* 0x000fc800078e022c */
[----:B------:R-:W-:-:S04]  /*3cf70*/  IMAD.WIDE R46, R4, 0x4, R48 ;  /* 0x00000004042e7825 */ /* 0x000fc800078e0230 */
[----:B------:R-:W-:-:S04]  /*3cf80*/  IMAD.WIDE R48, R4, 0x4, R50 ;  /* 0x0000000404307825 */ /* 0x000fc800078e0232 */
[----:B------:R-:W-:-:S04]  /*3cf90*/  IMAD.WIDE R50, R4, 0x4, R52 ;  /* 0x0000000404327825 */ /* 0x000fc800078e0234 */
[----:B------:R-:W-:-:S04]  /*3cfa0*/  IMAD.WIDE R52, R4, 0x4, R54 ;  /* 0x0000000404347825 */ /* 0x000fc800078e0236 */
[C---:B------:R-:W-:Y:S02]  /*3cfb0*/  IMAD.WIDE R44, R4.reuse, 0x4, R78 ;  /* 0x00000004042c7825 */ /* 0x040fe400078e024e */
[----:B------:R-:W2:Y:S02]  /*3cfc0*/  LDL.LU.64 R78, [R1+0x1238] ;  /* 0x00123800014e7983 */ /* 0x000ea40000300a00 */
[----:B------:R-:W-:-:S04]  /*3cfd0*/  IMAD.WIDE R54, R4, 0x4, R56 ;  /* 0x0000000404367825 */ /* 0x000fc800078e0238 */
[C---:B---3--:R-:W-:Y:S02]  /*3cfe0*/  IMAD.WIDE R56, R4.reuse, 0x4, R80 ;  /* 0x0000000404387825 */ /* 0x048fe400078e0250 */
[----:B------:R-:W3:Y:S04]  /*3cff0*/  LDL.LU.64 R80, [R1+0x1240] ;  /* 0x0012400001507983 */ /* 0x000ee80000300a00 */
[----:B------:R-:W4:Y:S04]  /*3d000*/  LDL.LU.64 R206, [R1+0x1248] ;  /* 0x0012480001ce7983 */ /* 0x000f280000300a00 */
[----:B------:R-:W2:Y:S04]  /*3d010*/  LDL.LU.64 R142, [R1+0x1250] ;  /* 0x00125000018e7983 */ /* 0x000ea80000300a00 */
        /* <DEDUP_REMOVED lines=22> */
[----:B----4-:R-:W-:-:S03]  /*3d180*/  IMAD.WIDE R82, R4, 0x4, R206 ;  /* 0x0000000404527825 */ /* 0x010fc600078e02ce */
[----:B------:R-:W4:Y:S01]  /*3d190*/  LDL.LU.64 R206, [R1+0x1308] ;  /* 0x0013080001ce7983 */ /* 0x000f220000300a00 */
[----:B--2---:R-:W-:-:S03]  /*3d1a0*/  IMAD.WIDE R84, R4, 0x4, R142 ;  /* 0x0000000404547825 */ /* 0x004fc600078e028e */
[----:B------:R-:W2:Y:S01]  /*3d1b0*/  LDL.LU.64 R166, [R1+0x1310] ;  /* 0x0013100001a67983 */ /* 0x000ea20000300a00 */
[----:B---3--:R-:W-:-:S03]  /*3d1c0*/  IMAD.WIDE R86, R4, 0x4, R140 ;  /* 0x0000000404567825 */ /* 0x008fc600078e028c */
[----:B------:R-:W3:Y:S04]  /*3d1d0*/  LDL.LU.64 R154, [R1+0x1318] ;  /* 0x00131800019a7983 */ /* 0x000ee80000300a00 */
[----:B------:R-:W2:Y:S04]  /*3d1e0*/  LDL.LU.64 R142, [R1+0x1320] ;  /* 0x00132000018e7983 */ /* 0x000ea80000300a00 */
[----:B------:R-:W2:Y:S01]  /*3d1f0*/  LDL.LU.64 R140, [R1+0x1328] ;  /* 0x00132800018c7983 */ /* 0x000ea20000300a00 */
[----:B------:R-:W-:-:S04]  /*3d200*/  IMAD.WIDE R102, R4, 0x4, R106 ;  /* 0x0000000404667825 */ /* 0x000fc800078e026a */
[C---:B------:R-:W-:Y:S02]  /*3d210*/  IMAD.WIDE R106, R4.reuse, 0x4, R178 ;  /* 0x00000004046a7825 */ /* 0x040fe400078e02b2 */
[----:B------:R-:W2:Y:S02]  /*3d220*/  LDL.LU.64 R178, [R1+0x1338] ;  /* 0x0013380001b27983 */ /* 0x000ea40000300a00 */
[----:B------:R-:W-:-:S04]  /*3d230*/  IMAD.WIDE R112, R4, 0x4, R118 ;  /* 0x0000000404707825 */ /* 0x000fc800078e0276 */
[C---:B------:R-:W-:Y:S02]  /*3d240*/  IMAD.WIDE R114, R4.reuse, 0x4, R194 ;  /* 0x0000000404727825 */ /* 0x040fe400078e02c2 */
[----:B------:R-:W2:Y:S02]  /*3d250*/  LDL.LU.64 R194, [R1+0x1340] ;  /* 0x0013400001c27983 */ /* 0x000ea40000300a00 */
[C---:B------:R-:W-:Y:S02]  /*3d260*/  IMAD.WIDE R118, R4.reuse, 0x4, R192 ;  /* 0x0000000404767825 */ /* 0x040fe400078e02c0 */
[----:B------:R-:W2:Y:S02]  /*3d270*/  LDL.LU.64 R192, [R1+0x1348] ;  /* 0x0013480001c07983 */ /* 0x000ea40000300a00 */
[----:B------:R-:W-:-:S04]  /*3d280*/  IMAD.WIDE R110, R4, 0x4, R156 ;  /* 0x00000004046e7825 */ /* 0x000fc800078e029c */
[----:B------:R-:W-:-:S04]  /*3d290*/  IMAD.WIDE R122, R4, 0x4, R130 ;  /* 0x00000004047a7825 */ /* 0x000fc800078e0282 */
[C---:B------:R-:W-:Y:S02]  /*3d2a0*/  IMAD.WIDE R124, R4.reuse, 0x4, R208 ;  /* 0x00000004047c7825 */ /* 0x040fe400078e02d0 */
[----:B------:R-:W2:Y:S02]  /*3d2b0*/  LDL.LU.64 R208, [R1+0x1350] ;  /* 0x0013500001d07983 */ /* 0x000ea40000300a00 */
[C---:B----4-:R-:W-:Y:S02]  /*3d2c0*/  IMAD.WIDE R130, R4.reuse, 0x4, R206 ;  /* 0x0000000404827825 */ /* 0x050fe400078e02ce */
[----:B------:R-:W4:Y:S04]  /*3d2d0*/  LDL.LU.64 R206, [R1+0x1358] ;  /* 0x0013580001ce7983 */ /* 0x000f280000300a00 */
[----:B------:R-:W4:Y:S01]  /*3d2e0*/  LDL.LU.64 R156, [R1+0x1360] ;  /* 0x00136000019c7983 */ /* 0x000f220000300a00 */
[----:B---3--:R-:W-:-:S03]  /*3d2f0*/  IMAD.WIDE R134, R4, 0x4, R154 ;  /* 0x0000000404867825 */ /* 0x008fc600078e029a */
[----:B------:R-:W3:Y:S01]  /*3d300*/  LDL.LU.64 R154, [R1+0x1368] ;  /* 0x00136800019a7983 */ /* 0x000ee20000300a00 */
[----:B--2---:R-:W-:-:S04]  /*3d310*/  IMAD.WIDE R138, R4, 0x4, R140 ;  /* 0x00000004048a7825 */ /* 0x004fc800078e028c */
[C---:B------:R-:W-:Y:S02]  /*3d320*/  IMAD.WIDE R140, R4.reuse, 0x4, R6 ;  /* 0x00000004048c7825 */ /* 0x040fe400078e0206 */
[----:B------:R-:W2:Y:S04]  /*3d330*/  LDL.LU.64 R6, [R1+0x2de0] ;  /* 0x002de00001067983 */ /* 0x000ea80000300a00 */
[----:B------:R-:W3:Y:S01]  /*3d340*/  LDL.LU.64 R158, [R1+0x1378] ;  /* 0x00137800019e7983 */ /* 0x000ee20000300a00 */
[----:B------:R-:W-:-:S03]  /*3d350*/  IMAD.WIDE R88, R4, 0x4, R108 ;  /* 0x0000000404587825 */ /* 0x000fc600078e026c */
[----:B------:R-:W3:Y:S01]  /*3d360*/  LDL.LU.64 R160, [R1+0x1380] ;  /* 0x0013800001a07983 */ /* 0x000ee20000300a00 */
[----:B------:R-:W-:-:S03]  /*3d370*/  IMAD.WIDE R132, R4, 0x4, R166 ;  /* 0x0000000404847825 */ /* 0x000fc600078e02a6 */
[----:B------:R-:W3:Y:S01]  /*3d380*/  LDL.LU.64 R162, [R1+0x1388] ;  /* 0x0013880001a27983 */ /* 0x000ee20000300a00 */
[----:B------:R-:W-:-:S03]  /*3d390*/  IMAD.WIDE R108, R4, 0x4, R168 ;  /* 0x00000004046c7825 */ /* 0x000fc600078e02a8 */
[----:B------:R-:W2:Y:S01]  /*3d3a0*/  LDL.LU.64 R172, [R1+0x1390] ;  /* 0x0013900001ac7983 */ /* 0x000ea20000300a00 */
[----:B------:R-:W-:-:S03]  /*3d3b0*/  IMAD.WIDE R136, R4, 0x4, R142 ;  /* 0x0000000404887825 */ /* 0x000fc600078e028e */
[----:B------:R-:W3:Y:S04]  /*3d3c0*/  LDL.LU.64 R166, [R1+0x1398] ;  /* 0x0013980001a67983 */ /* 0x000ee80000300a00 */
[----:B------:R-:W3:Y:S01]  /*3d3d0*/  LDL.LU.64 R168, [R1+0x13a0] ;  /* 0x0013a00001a87983 */ /* 0x000ee20000300a00 */
[----:B------:R-:W-:-:S03]  /*3d3e0*/  IMAD.WIDE R126, R4, 0x4, R180 ;  /* 0x00000004047e7825 */ /* 0x000fc600078e02b4 */
[----:B------:R-:W3:Y:S01]  /*3d3f0*/  LDL.LU.64 R170, [R1+0x13a8] ;  /* 0x0013a80001aa7983 */ /* 0x000ee20000300a00 */
[----:B------:R-:W-:-:S03]  /*3d400*/  IMAD.WIDE R142, R4, 0x4, R178 ;  /* 0x00000004048e7825 */ /* 0x000fc600078e02b2 */
[----:B------:R-:W3:Y:S01]  /*3d410*/  LDL.LU.64 R174, [R1+0x13b8] ;  /* 0x0013b80001ae7983 */ /* 0x000ee20000300a00 */
        /* <DEDUP_REMOVED lines=10> */
[----:B------:R-:W3:Y:S04]  /*3d4c0*/  LDL.LU.64 R214, [R1+0x13f8] ;  /* 0x0013f80001d67983 */ /* 0x000ee80000300a00 */
        /* <DEDUP_REMOVED lines=13> */
[----:B------:R-:W4:Y:S04]  /*3d5a0*/  LDL.LU.64 R210, [R1+0x1448] ;  /* 0x0014480001d27983 */ /* 0x000f280000300a00 */
[----:B------:R-:W4:Y:S04]  /*3d5b0*/  LDL.LU.64 R212, [R1+0x1450] ;  /* 0x0014500001d47983 */ /* 0x000f280000300a00 */
[----:B------:R-:W4:Y:S01]  /*3d5c0*/  LDL.LU.64 R12, [R1+0x2dd8] ;  /* 0x002dd800010c7983 */ /* 0x000f220000300a00 */
[----:B------:R-:W-:-:S04]  /*3d5d0*/  IMAD.WIDE R188, R4, 0x4, R244 ;  /* 0x0000000404bc7825 */ /* 0x000fc800078e02f4 */
[----:B--2---:R-:W-:-:S04]  /*3d5e0*/  IMAD.WIDE R164, R4, 0x4, R172 ;  /* 0x0000000404a47825 */ /* 0x004fc800078e02ac */
[C---:B------:R-:W-:Y:S02]  /*3d5f0*/  IMAD.WIDE R172, R4.reuse, 0x4, R248 ;  /* 0x0000000404ac7825 */ /* 0x040fe400078e02f8 */
[----:B------:R-:W2:Y:S02]  /*3d600*/  LDL.LU.64 R248, [R1+0x2dd0] ;  /* 0x002dd00001f87983 */ /* 0x000ea40000300a00 */
[----:B---3--:R-:W-:-:S04]  /*3d610*/  IMAD.WIDE R176, R4, 0x4, R186 ;  /* 0x0000000404b07825 */ /* 0x008fc800078e02ba */
[C---:B----4-:R-:W-:Y:S02]  /*3d620*/  IMAD.WIDE R186, R4.reuse, 0x4, R12 ;  /* 0x0000000404ba7825 */ /* 0x050fe400078e020c */
[----:B------:R-:W3:Y:S04]  /*3d630*/  LDL.LU.64 R12, [R1+0x2dc8] ;  /* 0x002dc800010c7983 */ /* 0x000ee80000300a00 */
[----:B------:R-:W4:Y:S01]  /*3d640*/  LDL.LU.64 R244, [R1+0x2dc0] ;  /* 0x002dc00001f47983 */ /* 0x000f220000300a00 */
[----:B------:R-:W-:-:S04]  /*3d650*/  IMAD.WIDE R58, R4, 0x4, R58 ;  /* 0x00000004043a7825 */ /* 0x000fc800078e023a */
[----:B------:R-:W-:-:S04]  /*3d660*/  IMAD.WIDE R190, R4, 0x4, R214 ;  /* 0x0000000404be7825 */ /* 0x000fc800078e02d6 */
[----:B------:R-:W-:-:S04]  /*3d670*/  IMAD.WIDE R204, R4, 0x4, R246 ;  /* 0x0000000404cc7825 */ /* 0x000fc800078e02f6 */
[----:B------:R-:W-:-:S04]  /*3d680*/  IMAD.WIDE R74, R4, 0x4, R74 ;  /* 0x00000004044a7825 */ /* 0x000fc800078e024a */
[C---:B--2---:R-:W-:Y:S02]  /*3d690*/  IMAD.WIDE R202, R4.reuse, 0x4, R248 ;  /* 0x0000000404ca7825 */ /* 0x044fe400078e02f8 */
[----:B------:R-:W2:Y:S02]  /*3d6a0*/  LDL.LU.64 R248, [R1+0x2db8] ;  /* 0x002db80001f87983 */ /* 0x000ea40000300a00 */
[C---:B------:R-:W-:Y:S02]  /*3d6b0*/  IMAD.WIDE R218, R4.reuse, 0x4, R6 ;  /* 0x0000000404da7825 */ /* 0x040fe400078e0206 */
[----:B------:R-:W2:Y:S02]  /*3d6c0*/  LDL.LU.64 R246, [R1+0x2db0] ;  /* 0x002db00001f67983 */ /* 0x000ea40000300a00 */
[----:B------:R-:W-:-:S04]  /*3d6d0*/  IMAD.WIDE R154, R4, 0x4, R154 ;  /* 0x00000004049a7825 */ /* 0x000fc800078e029a */
[----:B------:R-:W-:-:S04]  /*3d6e0*/  IMAD.WIDE R170, R4, 0x4, R170 ;  /* 0x0000000404aa7825 */ /* 0x000fc800078e02aa */
[----:B------:R-:W-:-:S04]  /*3d6f0*/  IMAD.WIDE R240, R4, 0x4, R240 ;  /* 0x0000000404f07825 */ /* 0x000fc800078e02f0 */
[----:B------:R-:W-:-:S04]  /*3d700*/  IMAD.WIDE R60, R4, 0x4, R60 ;  /* 0x00000004043c7825 */ /* 0x000fc800078e023c */
[----:B------:R-:W-:-:S04]  /*3d710*/  IMAD.WIDE R76, R4, 0x4, R76 ;  /* 0x00000004044c7825 */ /* 0x000fc800078e024c */
[----:B------:R-:W-:-:S04]  /*3d720*/  IMAD.WIDE R92, R4, 0x4, R92 ;  /* 0x00000004045c7825 */ /* 0x000fc800078e025c */
[----:B---3--:R-:W-:-:S04]  /*3d730*/  IMAD.WIDE R216, R4, 0x4, R12 ;  /* 0x0000000404d87825 */ /* 0x008fc800078e020c */
[C---:B----4-:R-:W-:Y:S02]  /*3d740*/  IMAD.WIDE R214, R4.reuse, 0x4, R244 ;  /* 0x0000000404d67825 */ /* 0x050fe400078e02f4 */
[----:B------:R-:W3:Y:S04]  /*3d750*/  LDL.LU.64 R244, [R1+0x2da8] ;  /* 0x002da80001f47983 */ /* 0x000ee80000300a00 */
[----:B------:R-:W4:Y:S04]  /*3d760*/  LDL.LU.64 R12, [R1+0x2da0] ;  /* 0x002da000010c7983 */ /* 0x000f280000300a00 */
[----:B------:R-:W2:Y:S04]  /*3d770*/  LDL.LU.64 R6, [R1+0x2d98] ;  /* 0x002d980001067983 */ /* 0x000ea80000300a00 */
[----:B------:R1:W-:Y:S04]  /*3d780*/  STL.64 [R1+0x2f10], R58 ;  /* 0x002f103a01007387 */ /* 0x0003e80000100a00 */
[----:B-1----:R-:W3:Y:S04]  /*3d790*/  LDL.64 R58, [R1+0xd40] ;  /* 0x000d4000013a7983 */ /* 0x002ee80000100a00 */
        /* <DEDUP_REMOVED lines=35> */
[----:B-1----:R-:W3:Y:S01]  /*3d9d0*/  LDL.64 R108, [R1+0xdd0] ;  /* 0x000dd000016c7983 */ /* 0x002ee20000100a00 */
[----:B------:R-:W-:-:S03]  /*3d9e0*/  IMAD.WIDE R16, R4, 0x4, R16 ;  /* 0x0000000404107825 */ /* 0x000fc600078e0210 */
[----:B------:R-:W-:Y:S04]  /*3d9f0*/  STL.64 [R1+0x2e78], R124 ;  /* 0x002e787c01007387 */ /* 0x000fe80000100a00 */
        /* <DEDUP_REMOVED lines=11> */
[----:B----4-:R1:W-:Y:S04]  /*3dab0*/  STL.64 [R1+0x2da0], R12 ;  /* 0x002da00c01007387 */ /* 0x0103e80000100a00 */
[----:B-1----:R-:W4:Y:S04]  /*3dac0*/  LDL.LU.64 R12, [R1+0x70] ;  /* 0x00007000010c7983 */ /* 0x002f280000300a00 */
[----:B--2---:R1:W-:Y:S04]  /*3dad0*/  STL.64 [R1+0x2d98], R6 ;  /* 0x002d980601007387 */ /* 0x0043e80000100a00 */
[----:B-1----:R-:W2:Y:S01]  /*3dae0*/  LDL.LU.64 R6, [R1+0x30] ;  /* 0x0000300001067983 */ /* 0x002ea20000300a00 */
[----:B------:R-:W-:-:S03]  /*3daf0*/  IMAD.WIDE R242, R4, 0x4, R242 ;  /* 0x0000000404f27825 */ /* 0x000fc600078e02f2 */
[----:B------:R-:W4:Y:S01]  /*3db00*/  LDL.64 R2, [R1+0xcc8] ;  /* 0x000cc80001027983 */ /* 0x000f220000100a00 */
[----:B------:R-:W-:-:S03]  /*3db10*/  IMAD.WIDE R62, R4, 0x4, R62 ;  /* 0x00000004043e7825 */ /* 0x000fc600078e023e */
[----:B------:R-:W2:Y:S01]  /*3db20*/  LDL.64 R8, [R1+0xcb8] ;  /* 0x000cb80001087983 */ /* 0x000ea20000100a00 */
        /* <DEDUP_REMOVED lines=38> */
[----:B------:R-:W-:Y:S02]  /*3dd90*/  IMAD.WIDE R212, R4, 0x4, R212 ;  /* 0x0000000404d47825 */ /* 0x000fe400078e02d4 */
[----:B------:R-:W2:Y:S04]  /*3dda0*/  LDL.64 R4, [R1+0xcc0] ;  /* 0x000cc00001047983 */ /* 0x000ea80000100a00 */
[----:B---3--:R-:W-:Y:S04]  /*3ddb0*/  LDGSTS.E [R244+0x40000], desc[UR60][R108.64], P1 ;  /* 0x400000006cf47fae */ /* 0x008fe8000892187c */
        /* <DEDUP_REMOVED lines=20> */
[----:B------:R-:W2:Y:S04]  /*3df00*/  LDL.64 R58, [R1+0xd38] ;  /* 0x000d3800013a7983 */ /* 0x000ea80000100a00 */
        /* <DEDUP_REMOVED lines=17> */
[----:B----4-:R-:W-:Y:S04]  /*3e020*/  LDGSTS.E [R244+0x45000], desc[UR60][R74.64], P1 ;  /* 0x450000004af47fae */ /* 0x010fe8000892187c */
        /* <DEDUP_REMOVED lines=19> */
[----:B------:R-:W4:Y:S04]  /*3e160*/  LDL.LU.64 R90, [R1+0x2f00] ;  /* 0x002f0000015a7983 */ /* 0x000f280000300a00 */
        /* <DEDUP_REMOVED lines=23> */
[----:B------:R-:W2:Y:S04]  /*3e2e0*/  LDL.64 R2, [R1+0xc88] ;  /* 0x000c880001027983 */ /* 0x000ea80000100a00 */
[----:B------:R-:W3:Y:S04]  /*3e2f0*/  LDL.64 R4, [R1+0xc80] ;  /* 0x000c800001047983 */ /* 0x000ee80000100a00 */
        /* <DEDUP_REMOVED lines=15> */
[----:B------:R-:W-:Y:S04]  /*3e3f0*/  LDGSTS.E [R244+0x64800], desc[UR60][R238.64], P1 ;  /* 0x64800000eef47fae */ /* 0x000fe8000892187c */
        /* <DEDUP_REMOVED lines=26> */
[----:B------:R1:W-:Y:S04]  /*3e5a0*/  STL.64 [R1+0x2e00], R174 ;  /* 0x002e00ae01007387 */ /* 0x0003e80000100a00 */
[----:B------:R1:W-:Y:S04]  /*3e5b0*/  STL.64 [R1+0x2e08], R190 ;  /* 0x002e08be01007387 */ /* 0x0003e80000100a00 */
[----:B------:R1:W-:Y:S04]  /*3e5c0*/  STL.64 [R1+0x2e10], R206 ;  /* 0x002e10ce01007387 */ /* 0x0003e80000100a00 */
[----:B-1----:R-:W4:Y:S04]  /*3e5d0*/  LDL.64 R174, [R1+0xbe8] ;  /* 0x000be80001ae7983 */ /* 0x002f280000100a00 */
        /* <DEDUP_REMOVED lines=11> */
[----:B---3--:R-:W-:Y:S04]  /*3e690*/  LDGSTS.E [R245+0x40080], desc[UR60][R222.64], P1 ;  /* 0x40080000def57fae */ /* 0x008fe8000892187c */
[----:B--2---:R-:W-:Y:S04]  /*3e6a0*/  LDGSTS.E [R245+0x40480], desc[UR60][R238.64], P1 ;  /* 0x40480000eef57fae */ /* 0x004fe8000892187c */
[----:B------:R-:W-:Y:S04]  /*3e6b0*/  LDGSTS.E [R245+0x40880], desc[UR60][R2.64], P1 ;  /* 0x4088000002f57fae */ /* 0x000fe8000892187c */
[----:B------:R-:W-:Y:S04]  /*3e6c0*/  LDGSTS.E [R245+0x40c80], desc[UR60][R4.64], P1 ;  /* 0x40c8000004f57fae */ /* 0x000fe8000892187c */
[----:B----4-:R-:W-:Y:S04]  /*3e6d0*/  LDGSTS.E [R245+0x41080], desc[UR60][R8.64], P1 ;  /* 0x4108000008f57fae */ /* 0x010fe8000892187c */
        /* <DEDUP_REMOVED lines=14> */
[----:B------:R-:W2:Y:S04]  /*3e7c0*/  LDL.64 R222, [R1+0xb98] ;  /* 0x000b980001de7983 */ /* 0x000ea80000100a00 */
[----:B------:R-:W3:Y:S04]  /*3e7d0*/  LDL.64 R238, [R1+0xb90] ;  /* 0x000b900001ee7983 */ /* 0x000ee80000100a00 */
[----:B------:R-:W4:Y:S04]  /*3e7e0*/  LDL.64 R44, [R1+0xc00] ;  /* 0x000c0000012c7983 */ /* 0x000f280000100a00 */
        /* <DEDUP_REMOVED lines=28> */
[----:B------:R-:W4:Y:S04]  /*3e9b0*/  LDL.LU.64 R44, [R1+0x2ea0] ;  /* 0x002ea000012c7983 */ /* 0x000f280000300a00 */
[----:B------:R-:W-:Y:S04]  /*3e9c0*/  LDGSTS.E [R245+0x47c80], desc[UR60][R30.64], P1 ;  /* 0x47c800001ef57fae */ /* 0x000fe8000892187c */
[----:B--2---:R-:W-:Y:S04]  /*3e9d0*/  LDGSTS.E [R245+0x60080], desc[UR60][R222.64], P1 ;  /* 0x60080000def57fae */ /* 0x004fe8000892187c */
        /* <DEDUP_REMOVED lines=38> */
[----:B------:R1:W-:Y:S04]  /*3ec40*/  STL.64 [R1+0x2e18], R236 ;  /* 0x002e18ec01007387 */ /* 0x0003e80000100a00 */
[----:B------:R-:W-:Y:S04]  /*3ec50*/  LDGSTS.E [R245+0x65080], desc[UR60][R32.64], P1 ;  /* 0x6508000020f57fae */ /* 0x000fe8000892187c */
[----:B------:R-:W-:Y:S04]  /*3ec60*/  LDGSTS.E [R245+0x65480], desc[UR60][R48.64], P1 ;  /* 0x6548000030f57fae */ /* 0x000fe8000892187c */
[----:B-1----:R-:W4:Y:S04]  /*3ec70*/  LDL.64 R236, [R1+0xac8] ;  /* 0x000ac80001ec7983 */ /* 0x002f280000100a00 */
        /* <DEDUP_REMOVED lines=510> */
[----:B------:R-:W-:Y:S04]  /*40c60*/  LDGSTS.E [R250+0x44700], desc[UR60][R60.64], P1 ;  /* 0x447000003cfa7fae */ /* 0x000fe8000892187c */
[----:B------:R-:W2:Y:S04]  /*40c70*/  LDL.64 R76, [R1+0x4b8] ;  /* 0x0004b800014c7983 */ /* 0x000ea80000100a00 */
[----:B------:R-:W4:Y:S04]  /*40c80*/  LDL.64 R60, [R1+0x4c0] ;  /* 0x0004c000013c7983 */ /* 0x000f280000100a00 */
[----:B----4-:R-:W-:Y:S04]  /*40c90*/  LDGSTS.E [R250+0x44b00], desc[UR60][R60.64], P1 ;  /* 0x44b000003cfa7fae */ /* 0x010fe8000892187c */
[----:B--2---:R-:W-:Y:S04]  /*40ca0*/  LDGSTS.E [R250+0x44f00], desc[UR60][R76.64], P1 ;  /* 0x44f000004cfa7fae */ /* 0x004fe8000892187c */
        /* <DEDUP_REMOVED lines=17> */
[----:B------:R-:W-:Y:S04]  /*40dc0*/  LDGSTS.E [R250+0x60b00], desc[UR60][R222.64], P1 ;  /* 0x60b00000defa7fae */ /* 0x000fe8000892187c */
[----:B------:R-:W-:Y:S04]  /*40dd0*/  LDGSTS.E [R250+0x60f00], desc[UR60][R238.64], P1 ;  /* 0x60f00000eefa7fae */ /* 0x000fe8000892187c */
        /* <DEDUP_REMOVED lines=59> */
[----:B------:R-:W3:Y:S04]  /*41190*/  LDL.64 R222, [R1+0x378] ;  /* 0x0003780001de7983 */ /* 0x000ee80000100a00 */
[----:B----4-:R-:W-:Y:S04]  /*411a0*/  LDGSTS.E [R251+0x40b80], desc[UR60][R238.64], P1 ;  /* 0x40b80000eefb7fae */ /* 0x010fe8000892187c */
        /* <DEDUP_REMOVED lines=65> */
[----:B------:R1:W-:Y:S04]  /*415c0*/  LDGSTS.E [R251+0x62380], desc[UR60][R62.64], P1 ;  /* 0x623800003efb7fae */ /* 0x0003e8000892187c */
[----:B------:R-:W4:Y:S04]  /*415d0*/  LDL.LU.64 R4, [R1+0x2e28] ;  /* 0x002e280001047983 */ /* 0x000f280000300a00 */
[----:B------:R-:W-:Y:S04]  /*415e0*/  LDGSTS.E [R251+0x62780], desc[UR60][R238.64], P1 ;  /* 0x62780000eefb7fae */ /* 0x000fe8000892187c */
[----:B------:R-:W-:Y:S01]  /*415f0*/  LDGSTS.E [R251+0x62b80], desc[UR60][R78.64], P1 ;  /* 0x62b800004efb7fae */ /* 0x000fe2000892187c */
[----:B-1----:R-:W1:Y:S03]  /*41600*/  LDC R62, c[0x0][0x230] ;  /* 0x00008c00ff3e7b82 */ /* 0x002e660000000800 */
[----:B------:R1:W-:Y:S04]  /*41610*/  LDGSTS.E [R251+0x62f80], desc[UR60][R46.64], P1 ;  /* 0x62f800002efb7fae */ /* 0x0003e8000892187c */
[----:B------:R-:W4:Y:S04]  /*41620*/  LDL.LU.64 R238, [R1+0x1c38] ;  /* 0x001c380001ee7983 */ /* 0x000f280000300a00 */
[----:B------:R-:W4:Y:S01]  /*41630*/  LDL.LU R63, [R1+0x1c40] ;  /* 0x001c4000013f7983 */ /* 0x000f220000300800 */
[----:B-1----:R-:W1:Y:S08]  /*41640*/  LDC R47, c[0x0][0x230] ;  /* 0x00008c00ff2f7b82 */ /* 0x002e700000000800 */
[----:B------:R-:W1:Y:S01]  /*41650*/  LDC R46, c[0x0][0x230] ;  /* 0x00008c00ff2e7b82 */ /* 0x000e620000000800 */
[----:B---3--:R-:W-:Y:S04]  /*41660*/  LDGSTS.E [R251+0x63380], desc[UR60][R222.64], P1 ;  /* 0x63380000defb7fae */ /* 0x008fe8000892187c */
[----:B--2---:R2:W-:Y:S04]  /*41670*/  LDGSTS.E [R251+0x63780], desc[UR60][R30.64], P1 ;  /* 0x637800001efb7fae */ /* 0x0045e8000892187c */
[----:B------:R-:W3:Y:S04]  /*41680*/  LDL.LU.64 R222, [R1+0x1c30] ;  /* 0x001c300001de7983 */ /* 0x000ee80000300a00 */
[----:B------:R-:W3:Y:S01]  /*41690*/  LDL.LU.64 R142, [R1+0x1c28] ;  /* 0x001c2800018e7983 */ /* 0x000ee20000300a00 */
[----:B--2---:R-:W2:Y:S03]  /*416a0*/  LDC R31, c[0x0][0x230] ;  /* 0x00008c00ff1f7b82 */ /* 0x004ea60000000800 */
[----:B----4-:R-:W-:Y:S01]  /*416b0*/  LDGSTS.E [R251+0x63b80], desc[UR60][R2.64], P1 ;  /* 0x63b8000002fb7fae */ /* 0x010fe2000892187c */
[----:B------:R-:W-:-:S03]  /*416c0*/  IMAD.WIDE R174, R252, 0x4, R238 ;  /* 0x00000004fcae7825 */ /* 0x000fc600078e02ee */
[----:B------:R-:W4:Y:S01]  /*416d0*/  LDL.LU.64 R2, [R1+0x1c20] ;  /* 0x001c200001027983 */ /* 0x000f220000300a00 */
[----:B------:R-:W2:Y:S03]  /*416e0*/  LDC R239, c[0x0][0x230] ;  /* 0x00008c00ffef7b82 */ /* 0x000ea60000000800 */
[----:B------:R-:W4:Y:S04]  /*416f0*/  LDL.LU.64 R126, [R1+0x1c18] ;  /* 0x001c1800017e7983 */ /* 0x000f280000300a00 */
[----:B------:R-:W4:Y:S01]  /*41700*/  LDL.LU.64 R110, [R1+0x1c10] ;  /* 0x001c1000016e7983 */ /* 0x000f220000300a00 */
[----:B-1----:R-:W-:Y:S01]  /*41710*/  VIADD R47, R47, 0xfffffedd ;  /* 0xfffffedd2f2f7836 */ /* 0x002fe20000000000 */
[----:B------:R-:W1:Y:S02]  /*41720*/  LDC R30, c[0x0][0x230] ;  /* 0x00008c00ff1e7b82 */ /* 0x000e640000000800 */
[----:B------:R-:W4:Y:S04]  /*41730*/  LDL.LU.64 R94, [R1+0x1c08] ;  /* 0x001c0800015e7983 */ /* 0x000f280000300a00 */
[----:B------:R-:W4:Y:S04]  /*41740*/  LDL.LU.64 R78, [R1+0x1c00] ;  /* 0x001c0000014e7983 */ /* 0x000f280000300a00 */
[----:B------:R-:W-:Y:S04]  /*41750*/  STL.64 [R1+0xe00], R174 ;  /* 0x000e00ae01007387 */ /* 0x000fe80000100a00 */
        /* <DEDUP_REMOVED lines=8> */
[----:B------:R-:W-:Y:S01]  /*417e0*/  LDGSTS.E [R251+0x65f80], desc[UR60][R92.64], P1 ;  /* 0x65f800005cfb7fae */ /* 0x000fe2000892187c */
[----:B---3--:R-:W-:-:S03]  /*417f0*/  IMAD.WIDE R158, R252, 0x4, R222 ;  /* 0x00000004fc9e7825 */ /* 0x008fc600078e02de */
[----:B------:R-:W-:Y:S04]  /*41800*/  LDGSTS.E [R251+0x66380], desc[UR60][R108.64], P1 ;  /* 0x663800006cfb7fae */ /* 0x000fe8000892187c */
[----:B------:R-:W3:Y:S01]  /*41810*/  LDL.LU.64 R222, [R1+0x1bf8] ;  /* 0x001bf80001de7983 */ /* 0x000ee20000300a00 */
[----:B--2---:R-:W-:-:S03]  /*41820*/  VIADD R31, R31, 0xfffffefc ;  /* 0xfffffefc1f1f7836 */ /* 0x004fc60000000000 */
[----:B------:R-:W-:Y:S04]  /*41830*/  LDGSTS.E [R251+0x66780], desc[UR60][R124.64], P1 ;  /* 0x667800007cfb7fae */ /* 0x000fe8000892187c */
[----:B------:R-:W-:Y:S04]  /*41840*/  LDGSTS.E [R251+0x66b80], desc[UR60][R140.64], P1 ;  /* 0x66b800008cfb7fae */ /* 0x000fe8000892187c */
[----:B------:R-:W-:Y:S04]  /*41850*/  LDGSTS.E [R251+0x66f80], desc[UR60][R156.64], P1 ;  /* 0x66f800009cfb7fae */ /* 0x000fe8000892187c */
[----:B------:R-:W-:Y:S04]  /*41860*/  LDGSTS.E [R251+0x67380], desc[UR60][R172.64], P1 ;  /* 0x67380000acfb7fae */ /* 0x000fe8000892187c */
[----:B------:R-:W-:Y:S04]  /*41870*/  LDGSTS.E [R251+0x67780], desc[UR60][R188.64], P1 ;  /* 0x67780000bcfb7fae */ /* 0x000fe8000892187c */
[----:B------:R-:W-:Y:S04]  /*41880*/  LDGSTS.E [R251+0x67b80], desc[UR60][R204.64], P1 ;  /* 0x67b80000ccfb7fae */ /* 0x000fe8000892187c */
[----:B------:R-:W-:Y:S01]  /*41890*/  LDGSTS.E [R251+0x67f80], desc[UR60][R16.64], P1 ;  /* 0x67f8000010fb7fae */ /* 0x000fe2000892187c */
[----:B------:R-:W-:Y:S01]  /*418a0*/  ISETP.GE.U32.AND P1, PT, R31, 0x7ffffe7d, PT ;  /* 0x7ffffe7d1f00780c */ /* 0x000fe20003f26070 */
[----:B------:R-:W-:-:S02]  /*418b0*/  VIADD R31, R239, 0xfffffedf ;  /* 0xfffffedfef1f7836 */ /* 0x000fc40000000000 */
[----:B------:R2:W-:Y:S04]  /*418c0*/  STL.64 [R1+0xe08], R158 ;  /* 0x000e089e01007387 */ /* 0x0005e80000100a00 */
[----:B------:R-:W3:Y:S04]  /*418d0*/  LDL.LU.64 R238, [R1+0x1bf0] ;  /* 0x001bf00001ee7983 */ /* 0x000ee80000300a00 */
[----:B------:R-:W0:Y:S01]  /*418e0*/  LDGDEPBAR ;  /* 0x00000000000079af */ /* 0x000e220000000000 */
[----:B------:R-:W-:Y:S01]  /*418f0*/  BAR.SYNC.DEFER_BLOCKING 0x0 ;  /* 0x0000000000007b1d */ /* 0x000fe20000010000 */
[----:B------:R-:W-:-:S05]  /*41900*/  IMAD.WIDE R142, R252, 0x4, R142 ;  /* 0x00000004fc8e7825 */ /* 0x000fca00078e028e */
[----:B------:R-:W-:Y:S01]  /*41910*/  @!PT LDS RZ, [RZ] ;  /* 0x00000000fffff984 */ /* 0x000fe20000000800 */
[----:B------:R-:W-:Y:S01]  /*41920*/  @!PT LDS RZ, [RZ] ;  /* 0x00000000fffff984 */ /* 0x000fe20000000800 */
[----:B------:R-:W-:Y:S01]  /*41930*/  @!PT LDS RZ, [RZ] ;  /* 0x00000000fffff984 */ /* 0x000fe20000000800 */
[----:B------:R-:W-:Y:S04]  /*41940*/  LDGSTS.E [R63+0x40000], desc[UR60][R174.64], !P2 ;  /* 0x40000000ae3f7fae */ /* 0x000fe8000d12187c */
[----:B------:R2:W-:Y:S04]  /*41950*/  LDGSTS.E [R63+0x44000], desc[UR60][R158.64], !P2 ;  /* 0x440000009e3f7fae */ /* 0x0005e8000d12187c */
[----:B------:R1:W-:Y:S04]  /*41960*/  STL.64 [R1+0xe10], R142 ;  /* 0x000e108e01007387 */ /* 0x0003e80000100a00 */
[----:B------:R-:W-:Y:S01]  /*41970*/  LDGSTS.E [R63+0x40004], desc[UR60][R142.64], !P6 ;  /* 0x400040008e3f7fae */ /* 0x000fe2000f12187c */
[----:B--2---:R-:W2:Y:S02]  /*41980*/  LDC R159, c[0x0][0x230] ;  /* 0x00008c00ff9f7b82 */ /* 0x004ea40000000800 */
[----:B--2---:R-:W-:Y:S01]  /*41990*/  IADD3 R190, R159, -0x122, RZ ;  /* 0xfffffede9fbe7810 */ /* 0x004fe20007ffe0ff */
[----:B----4-:R-:W-:-:S04]  /*419a0*/  IMAD.WIDE R2, R252, 0x4, R2 ;  /* 0x00000004fc027825 */ /* 0x010fc800078e0202 */
[C---:B------:R-:W-:Y:S01]  /*419b0*/  IMAD.WIDE R174, R252.reuse, 0x4, R126 ;  /* 0x00000004fcae7825 */ /* 0x040fe200078e027e */
[----:B------:R2:W-:Y:S03]  /*419c0*/  STL.64 [R1+0xe18], R2 ;  /* 0x000e180201007387 */ /* 0x0005e60000100a00 */
[C---:B------:R-:W-:Y:S01]  /*419d0*/  IMAD.WIDE R158, R252.reuse, 0x4, R110 ;  /* 0x00000004fc9e7825 */ /* 0x040fe200078e026e */
[----:B------:R-:W4:Y:S04]  /*419e0*/  LDL.LU.64 R126, [R1+0x1be8] ;  /* 0x001be800017e7983 */ /* 0x000f280000300a00 */
[----:B------:R-:W4:Y:S04]  /*419f0*/  LDL.LU.64 R110, [R1+0x1be0] ;  /* 0x001be000016e7983 */ /* 0x000f280000300a00 */
[----:B------:R3:W-:Y:S04]  /*41a00*/  STL.64 [R1+0xe20], R174 ;  /* 0x000e20ae01007387 */ /* 0x0007e80000100a00 */
[----:B------:R3:W-:Y:S04]  /*41a10*/  STL.64 [R1+0xe28], R158 ;  /* 0x000e289e01007387 */ /* 0x0007e80000100a00 */
[----:B-1----:R-:W4:Y:S04]  /*41a20*/  LDL.LU.64 R142, [R1+0x1bd8] ;  /* 0x001bd800018e7983 */ /* 0x002f280000300a00 */
[----:B------:R-:W-:Y:S01]  /*41a30*/  LDGSTS.E [R63+0x44004], desc[UR60][R2.64], !P6 ;  /* 0x44004000023f7fae */ /* 0x000fe2000f12187c */
[----:B------:R-:W-:Y:S01]  /*41a40*/  IMAD.WIDE R206, R252, 0x4, R94 ;  /* 0x00000004fcce7825 */ /* 0x000fe200078e025e */
[----:B------:R-:W-:-:S02]  /*41a50*/  ISETP.GE.U32.AND P6, PT, R190, 0x7ffffe5f, PT ;  /* 0x7ffffe5fbe00780c */ /* 0x000fc40003fc6070 */
[----:B------:R3:W-:Y:S04]  /*41a60*/  LDGSTS.E [R63+0x40008], desc[UR60][R174.64], !P5 ;  /* 0x40008000ae3f7fae */ /* 0x0007e8000e92187c */
[----:B--2---:R-:W2:Y:S01]  /*41a70*/  LDL.LU.64 R2, [R1+0x1bd0] ;  /* 0x001bd00001027983 */ /* 0x004ea20000300a00 */
[----:B------:R-:W-:-:S03]  /*41a80*/  IMAD.WIDE R190, R252, 0x4, R78 ;  /* 0x00000004fcbe7825 */ /* 0x000fc600078e024e */
[----:B------:R-:W-:Y:S04]  /*41a90*/  STL.64 [R1+0xe30], R206 ;  /* 0x000e30ce01007387 */ /* 0x000fe80000100a00 */
[----:B------:R1:W-:Y:S01]  /*41aa0*/  LDGSTS.E [R63+0x44008], desc[UR60][R158.64], !P5 ;  /* 0x440080009e3f7fae */ /* 0x0003e2000e92187c */
[----:B------:R-:W-:Y:S01]  /*41ab0*/  ISETP.GE.U32.AND P2, PT, R31, 0x7ffffe60, PT ;  /* 0x7ffffe601f00780c */ /* 0x000fe20003f46070 */
[C---:B---3--:R-:W-:Y:S02]  /*41ac0*/  IMAD.WIDE R174, R252.reuse, 0x4, R222 ;  /* 0x00000004fcae7825 */ /* 0x048fe400078e02de */
[----:B------:R-:W-:Y:S02]  /*41ad0*/  LDGSTS.E [R63+0x4000c], desc[UR60][R206.64], !P1 ;  /* 0x4000c000ce3f7fae */ /* 0x000fe4000c92187c */
[----:B-1----:R-:W-:-:S02]  /*41ae0*/  IMAD.WIDE R158, R252, 0x4, R238 ;  /* 0x00000004fc9e7825 */ /* 0x002fc400078e02ee */
[----:B------:R-:W3:Y:S01]  /*41af0*/  LDL.LU.64 R222, [R1+0x1bc8] ;  /* 0x001bc80001de7983 */ /* 0x000ee20000300a00 */
[----:B------:R-:W-:Y:S01]  /*41b00*/  ISETP.GE.U32.AND P5, PT, R47, 0x7ffffe5e, PT ;  /* 0x7ffffe5e2f00780c */ /* 0x000fe20003fa6070 */
[----:B------:R-:W1:Y:S02]  /*41b10*/  LDC R31, c[0x0][0x230] ;  /* 0x00008c00ff1f7b82 */ /* 0x000e640000000800 */
[----:B------:R-:W-:Y:S04]  /*41b20*/  STL.64 [R1+0xe38], R190 ;  /* 0x000e38be01007387 */ /* 0x000fe80000100a00 */
[----:B------:R-:W3:Y:S01]  /*41b30*/  LDL.LU.64 R94, [R1+0x1bc0] ;  /* 0x001bc000015e7983 */ /* 0x000ee20000300a00 */
[----:B------:R-:W-:Y:S01]  /*41b40*/  VIADD R46, R46, 0xfffffedc ;  /* 0xfffffedc2e2e7836 */ /* 0x000fe20000000000 */
[----:B------:R-:W-:Y:S01]  /*41b50*/  IADD3 R30, R30, -0x141, RZ ;  /* 0xfffffebf1e1e7810 */ /* 0x000fe20007ffe0ff */
[----:B------:R-:W-:Y:S01]  /*41b60*/  VIADD R62, R62, 0xfffffebe ;  /* 0xfffffebe3e3e7836 */ /* 0x000fe20000000000 */
[----:B------:R-:W-:Y:S01]  /*41b70*/  STL.64 [R1+0xff8], R174 ;  /* 0x000ff8ae01007387 */ /* 0x000fe20000100a00 */
[----:B------:R-:W1:Y:S03]  /*41b80*/  LDC R47, c[0x0][0x230] ;  /* 0x00008c00ff2f7b82 */ /* 0x000e660000000800 */
[----:B------:R-:W3:Y:S04]  /*41b90*/  LDL.LU.64 R78, [R1+0x1bb8] ;  /* 0x001bb800014e7983 */ /* 0x000ee80000300a00 */
[----:B------:R-:W3:Y:S04]  /*41ba0*/  LDL.LU.64 R238, [R1+0x1bb0] ;  /* 0x001bb00001ee7983 */ /* 0x000ee80000300a00 */
[----:B------:R-:W-:Y:S04]  /*41bb0*/  LDGSTS.E [R63+0x4400c], desc[UR60][R190.64], !P1 ;  /* 0x4400c000be3f7fae */ /* 0x000fe8000c92187c */
[----:B------:R4:W-:Y:S04]  /*41bc0*/  STL.64 [R1+0x1000], R158 ;  /* 0x0010009e01007387 */ /* 0x0009e80000100a00 */
[----:B------:R-:W-:Y:S04]  /*41bd0*/  LDGSTS.E [R63+0x48000], desc[UR60][R174.64], !P2 ;  /* 0x48000000ae3f7fae */ /* 0x000fe8000d12187c */
[----:B------:R4:W-:Y:S01]  /*41be0*/  LDGSTS.E [R63+0x4c000], desc[UR60][R158.64], !P2 ;  /* 0x4c0000009e3f7fae */ /* 0x0009e2000d12187c */
[----:B------:R-:W-:Y:S01]  /*41bf0*/  ISETP.GE.U32.AND P1, PT, R46, 0x7ffffe5d, PT ;  /* 0x7ffffe5d2e00780c */ /* 0x000fe20003f26070 */
[C---:B----4-:R-:W-:Y:S01]  /*41c00*/  IMAD.WIDE R126, R252.reuse, 0x4, R126 ;  /* 0x00000004fc7e7825 */ /* 0x050fe200078e027e */
[----:B------:R-:W4:Y:S03]  /*41c10*/  LDC R158, c[0x0][0x230] ;  /* 0x00008c00ff9e7b82 */ /* 0x000f260000000800 */
[C---:B------:R-:W-:Y:S01]  /*41c20*/  IMAD.WIDE R110, R252.reuse, 0x4, R110 ;  /* 0x00000004fc6e7825 */ /* 0x040fe200078e026e */
[----:B------:R1:W-:Y:S04]  /*41c30*/  STL.64 [R1+0x1008], R126 ;  /* 0x0010087e01007387 */ /* 0x0003e80000100a00 */
[----:B------:R1:W-:Y:S01]  /*41c40*/  STL.64 [R1+0x1010], R110 ;  /* 0x0010106e01007387 */ /* 0x0003e20000100a00 */
[----:B------:R-:W-:-:S03]  /*41c50*/  IMAD.WIDE R190, R252, 0x4, R142 ;  /* 0x00000004fcbe7825 */ /* 0x000fc600078e028e */
[----:B------:R-:W-:Y:S01]  /*41c60*/  LDGSTS.E [R63+0x48004], desc[UR60][R126.64], !P6 ;  /* 0x480040007e3f7fae */ /* 0x000fe2000f12187c */
[----:B--2---:R-:W-:-:S03]  /*41c70*/  IMAD.WIDE R174, R252, 0x4, R2 ;  /* 0x00000004fcae7825 */ /* 0x004fc600078e0202 */
[----:B------:R-:W-:Y:S01]  /*41c80*/  LDGSTS.E [R63+0x4c004], desc[UR60][R110.64], !P6 ;  /* 0x4c0040006e3f7fae */ /* 0x000fe2000f12187c */
[----:B---3--:R-:W-:-:S03]  /*41c90*/  IMAD.WIDE R222, R252, 0x4, R222 ;  /* 0x00000004fcde7825 */ /* 0x008fc600078e02de */
[----:B------:R-:W2:Y:S01]  /*41ca0*/  LDL.LU.64 R2, [R1+0x1ba8] ;  /* 0x001ba80001027983 */ /* 0x000ea20000300a00 */
[----:B------:R-:W-:-:S03]  /*41cb0*/  IMAD.WIDE R206, R252, 0x4, R94 ;  /* 0x00000004fcce7825 */ /* 0x000fc600078e025e */
[----:B------:R-:W3:Y:S01]  /*41cc0*/  LDL.LU.64 R142, [R1+0x1ba0] ;  /* 0x001ba000018e7983 */ /* 0x000ee20000300a00 */
[----:B------:R-:W-:Y:S01]  /*41cd0*/  ISETP.GE.U32.AND P2, PT, R30, 0x7ffffe40, PT ;  /* 0x7ffffe401e00780c */ /* 0x000fe20003f46070 */
[----:B------:R-:W3:Y:S02]  /*41ce0*/  LDC R46, c[0x0][0x230] ;  /* 0x00008c00ff2e7b82 */ /* 0x000ee40000000800 */
[----:B------:R4:W-:Y:S04]  /*41cf0*/  STL.64 [R1+0x1018], R190 ;  /* 0x001018be01007387 */ /* 0x0009e80000100a00 */
[----:B------:R4:W-:Y:S01]  /*41d00*/  STL.64 [R1+0x1020], R174 ;  /* 0x001020ae01007387 */ /* 0x0009e20000100a00 */
[----:B-1----:R-:W-:Y:S01]  /*41d10*/  VIADD R31, R31, 0xfffffebd ;  /* 0xfffffebd1f1f7836 */ /* 0x002fe20000000000 */
[----:B------:R-:W-:Y:S01]  /*41d20*/  ISETP.GE.U32.AND P6, PT, R62, 0x7ffffe3f, PT ;  /* 0x7ffffe3f3e00780c */ /* 0x000fe20003fc6070 */
[----:B------:R-:W1:Y:S01]  /*41d30*/  LDC R30, c[0x0][0x230] ;  /* 0x00008c00ff1e7b82 */ /* 0x000e620000000800 */
[----:B------:R-:W3:Y:S04]  /*41d40*/  LDL.LU.64 R126, [R1+0x1b98] ;  /* 0x001b9800017e7983 */ /* 0x000ee80000300a00 */
[----:B------:R-:W3:Y:S01]  /*41d50*/  LDL.LU.64 R110, [R1+0x1b90] ;  /* 0x001b9000016e7983 */ /* 0x000ee20000300a00 */
[----:B------:R-:W-:-:S02]  /*41d60*/  IADD3 R47, R47, -0x144, RZ ;  /* 0xfffffebc2f2f7810 */ /* 0x000fc40007ffe0ff */
[----:B------:R-:W1:Y:S01]  /*41d70*/  LDC R62, c[0x0][0x230] ;  /* 0x00008c00ff3e7b82 */ /* 0x000e620000000800 */
[----:B------:R4:W-:Y:S04]  /*41d80*/  STL.64 [R1+0x1028], R222 ;  /* 0x001028de01007387 */ /* 0x0009e80000100a00 */
[----:B------:R-:W-:Y:S04]  /*41d90*/  STL.64 [R1+0x1030], R206 ;  /* 0x001030ce01007387 */ /* 0x000fe80000100a00 */
[----:B------:R-:W3:Y:S04]  /*41da0*/  LDL.LU.64 R94, [R1+0x1b88] ;  /* 0x001b8800015e7983 */ /* 0x000ee80000300a00 */
[----:B------:R4:W-:Y:S04]  /*41db0*/  LDGSTS.E [R63+0x48008], desc[UR60][R190.64], !P5 ;  /* 0x48008000be3f7fae */ /* 0x0009e8000e92187c */
[----:B------:R4:W-:Y:S04]  /*41dc0*/  LDGSTS.E [R63+0x4c008], desc[UR60][R174.64], !P5 ;  /* 0x4c008000ae3f7fae */ /* 0x0009e8000e92187c */
[----:B------:R-:W-:Y:S01]  /*41dd0*/  LDGSTS.E [R63+0x4800c], desc[UR60][R222.64], !P1 ;  /* 0x4800c000de3f7fae */ /* 0x000fe2000c92187c */
[----:B----4-:R-:W-:-:S04]  /*41de0*/  IMAD.WIDE R190, R252, 0x4, R78 ;  /* 0x00000004fcbe7825 */ /* 0x010fc800078e024e */
[----:B------:R-:W-:Y:S01]  /*41df0*/  IMAD.WIDE R174, R252, 0x4, R238 ;  /* 0x00000004fcae7825 */ /* 0x000fe200078e02ee */
[----:B------:R-:W4:Y:S04]  /*41e00*/  LDL.LU.64 R78, [R1+0x1b80] ;  /* 0x001b8000014e7983 */ /* 0x000f280000300a00 */
[----:B------:R1:W-:Y:S04]  /*41e10*/  STL.64 [R1+0x11f8], R190 ;  /* 0x0011f8be01007387 */ /* 0x0003e80000100a00 */
[----:B------:R3:W-:Y:S04]  /*41e20*/  STL.64 [R1+0x1200], R174 ;  /* 0x001200ae01007387 */ /* 0x0007e80000100a00 */
[----:B------:R-:W4:Y:S04]  /*41e30*/  LDL.LU.64 R222, [R1+0x1b78] ;  /* 0x001b780001de7983 */ /* 0x000f280000300a00 */
[----:B------:R-:W4:Y:S01]  /*41e40*/  LDL.LU.64 R238, [R1+0x1b70] ;  /* 0x001b700001ee7983 */ /* 0x000f220000300a00 */
[----:B------:R-:W-:-:S02]  /*41e50*/  ISETP.GE.U32.AND P5, PT, R31, 0x7ffffe3e, PT ;  /* 0x7ffffe3e1f00780c */ /* 0x000fc40003fa6070 */
[----:B------:R-:W4:Y:S01]  /*41e60*/  LDC R31, c[0x0][0x230] ;  /* 0x00008c00ff1f7b82 */ /* 0x000f220000000800 */
[----:B------:R-:W-:Y:S04]  /*41e70*/  LDGSTS.E [R63+0x4c00c], desc[UR60][R206.64], !P1 ;  /* 0x4c00c000ce3f7fae */ /* 0x000fe8000c92187c */
[----:B------:R1:W-:Y:S04]  /*41e80*/  LDGSTS.E [R63+0x50000], desc[UR60][R190.64], !P2 ;  /* 0x50000000be3f7fae */ /* 0x0003e8000d12187c */
[----:B------:R3:W-:Y:S01]  /*41e90*/  LDGSTS.E [R63+0x54000], desc[UR60][R174.64], !P2 ;  /* 0x54000000ae3f7fae */ /* 0x0007e2000d12187c */
[----:B-1----:R-:W-:-:S02]  /*41ea0*/  VIADD R190, R158, 0xfffffe9e ;  /* 0xfffffe9e9ebe7836 */ /* 0x002fc40000000000 */
[----:B--2---:R-:W-:-:S04]  /*41eb0*/  IMAD.WIDE R2, R252, 0x4, R2 ;  /* 0x00000004fc027825 */ /* 0x004fc800078e0202 */
[C---:B---3--:R-:W-:Y:S01]  /*41ec0*/  IMAD.WIDE R206, R252.reuse, 0x4, R142 ;  /* 0x00000004fcce7825 */ /* 0x048fe200078e028e */
[----:B------:R1:W-:Y:S04]  /*41ed0*/  STL.64 [R1+0x1208], R2 ;  /* 0x0012080201007387 */ /* 0x0003e80000100a00 */
[----:B------:R2:W-:Y:S04]  /*41ee0*/  STL.64 [R1+0x1210], R206 ;  /* 0x001210ce01007387 */ /* 0x0005e80000100a00 */
[----:B------:R-:W3:Y:S01]  /*41ef0*/  LDL.LU.64 R158, [R1+0x1b68] ;  /* 0x001b6800019e7983 */ /* 0x000ee20000300a00 */
[----:B------:R-:W-:-:S03]  /*41f00*/  IMAD.WIDE R174, R252, 0x4, R126 ;  /* 0x00000004fcae7825 */ /* 0x000fc600078e027e */
[----:B------:R-:W-:Y:S01]  /*41f10*/  LDGSTS.E [R63+0x50004], desc[UR60][R2.64], !P6 ;  /* 0x50004000023f7fae */ /* 0x000fe2000f12187c */
[----:B------:R-:W-:-:S03]  /*41f20*/  IMAD.WIDE R110, R252, 0x4, R110 ;  /* 0x00000004fc6e7825 */ /* 0x000fc600078e026e */
[----:B------:R-:W-:Y:S04]  /*41f30*/  STL.64 [R1+0x1218], R174 ;  /* 0x001218ae01007387 */ /* 0x000fe80000100a00 */
[----:B------:R-:W3:Y:S04]  /*41f40*/  LDL.LU.64 R142, [R1+0x1b58] ;  /* 0x001b5800018e7983 */ /* 0x000ee80000300a00 */
[----:B------:R2:W-:Y:S04]  /*41f50*/  STL.64 [R1+0x1220], R110 ;  /* 0x0012206e01007387 */ /* 0x0005e80000100a00 */
[----:B------:R-:W3:Y:S04]  /*41f60*/  LDL.LU.64 R126, [R1+0x1b60] ;  /* 0x001b6000017e7983 */ /* 0x000ee80000300a00 */
[----:B------:R2:W-:Y:S04]  /*41f70*/  LDGSTS.E [R63+0x54004], desc[UR60][R206.64], !P6 ;  /* 0x54004000ce3f7fae */ /* 0x0005e8000f12187c */
[----:B-1----:R-:W3:Y:S04]  /*41f80*/  LDL.LU.64 R2, [R1+0x1b48] ;  /* 0x001b480001027983 */ /* 0x002ee80000300a00 */
[----:B------:R1:W-:Y:S04]  /*41f90*/  LDGSTS.E [R63+0x50008], desc[UR60][R174.64], !P5 ;  /* 0x50008000ae3f7fae */ /* 0x0003e8000e92187c */
[----:B------:R-:W-:Y:S01]  /*41fa0*/  LDGSTS.E [R63+0x54008], desc[UR60][R110.64], !P5 ;  /* 0x540080006e3f7fae */ /* 0x000fe2000e92187c */
[----:B--2---:R-:W-:-:S03]  /*41fb0*/  IMAD.WIDE R206, R252, 0x4, R94 ;  /* 0x00000004fcce7825 */ /* 0x004fc600078e025e */
[----:B------:R-:W2:Y:S04]  /*41fc0*/  LDL.LU.64 R110, [R1+0x1b50] ;  /* 0x001b5000016e7983 */ /* 0x000ea80000300a00 */
[----:B------:R-:W2:Y:S01]  /*41fd0*/  LDL.LU.64 R94, [R1+0x1b40] ;  /* 0x001b4000015e7983 */ /* 0x000ea20000300a00 */
[----:B------:R-:W-:Y:S01]  /*41fe0*/  ISETP.GE.U32.AND P6, PT, R190, 0x7ffffe1f, PT ;  /* 0x7ffffe1fbe00780c */ /* 0x000fe20003fc6070 */
[----:B----4-:R-:W-:-:S04]  /*41ff0*/  IMAD.WIDE R190, R252, 0x4, R78 ;  /* 0x00000004fcbe7825 */ /* 0x010fc800078e024e */
[C---:B-1----:R-:W-:Y:S01]  /*42000*/  IMAD.WIDE R174, R252.reuse, 0x4, R222 ;  /* 0x00000004fcae7825 */ /* 0x042fe200078e02de */
[----:B------:R-:W-:Y:S03]  /*42010*/  STL.64 [R1+0x1228], R206 ;  /* 0x001228ce01007387 */ /* 0x000fe60000100a00 */
[----:B------:R-:W-:Y:S01]  /*42020*/  IMAD.WIDE R78, R252, 0x4, R238 ;  /* 0x00000004fc4e7825 */ /* 0x000fe200078e02ee */
[----:B------:R-:W-:Y:S04]  /*42030*/  STL.64 [R1+0x1230], R190 ;  /* 0x001230be01007387 */ /* 0x000fe80000100a00 */
[----:B------:R-:W-:Y:S04]  /*42040*/  STL.64 [R1+0x1b78], R174 ;  /* 0x001b78ae01007387 */ /* 0x000fe80000100a00 */
[----:B------:R1:W-:Y:S04]  /*42050*/  STL.64 [R1+0x1b70], R78 ;  /* 0x001b704e01007387 */ /* 0x0003e80000100a00 */
[----:B------:R-:W4:Y:S04]  /*42060*/  LDL.LU.64 R222, [R1+0x1b38] ;  /* 0x001b380001de7983 */ /* 0x000f280000300a00 */
[----:B------:R-:W4:Y:S01]  /*42070*/  LDL.LU.64 R238, [R1+0x1b30] ;  /* 0x001b300001ee7983 */ /* 0x000f220000300a00 */
[----:B------:R-:W-:Y:S01]  /*42080*/  ISETP.GE.U32.AND P1, PT, R47, 0x7ffffe3d, PT ;  /* 0x7ffffe3d2f00780c */ /* 0x000fe20003f26070 */
[----:B------:R-:W-:Y:S01]  /*42090*/  VIADD R47, R30, 0xfffffe9f ;  /* 0xfffffe9f1e2f7836 */ /* 0x000fe20000000000 */
[----:B------:R-:W-:Y:S01]  /*420a0*/  IADD3 R46, R46, -0x163, RZ ;  /* 0xfffffe9d2e2e7810 */ /* 0x000fe20007ffe0ff */
[----:B------:R-:W-:Y:S01]  /*420b0*/  VIADD R31, R31, 0xfffffe9c ;  /* 0xfffffe9c1f1f7836 */ /* 0x000fe20000000000 */
[----:B------:R-:W-:Y:S01]  /*420c0*/  IADD3 R62, R62, -0x106, RZ ;  /* 0xfffffefa3e3e7810 */ /* 0x000fe20007ffe0ff */
[----:B------:R-:W4:Y:S01]  /*420d0*/  LDC R30, c[0x0][0x230] ;  /* 0x00008c00ff1e7b82 */ /* 0x000f220000000800 */
[----:B------:R-:W-:-:S07]  /*420e0*/  ISETP.GE.U32.AND P2, PT, R47, 0x7ffffe20, PT ;  /* 0x7ffffe202f00780c */ /* 0x000fce0003f46070 */
[----:B------:R-:W-:Y:S01]  /*420f0*/  LDGSTS.E [R63+0x5000c], desc[UR60][R206.64], !P1 ;  /* 0x5000c000ce3f7fae */ /* 0x000fe2000c92187c */
[----:B------:R-:W-:Y:S01]  /*42100*/  ISETP.GE.U32.AND P5, PT, R46, 0x7ffffe1e, PT ;  /* 0x7ffffe1e2e00780c */ /* 0x000fe20003fa6070 */
[----:B------:R-:W4:Y:S02]  /*42110*/  LDC R47, c[0x0][0x230] ;  /* 0x00008c00ff2f7b82 */ /* 0x000f240000000800 */
[----:B------:R-:W-:Y:S04]  /*42120*/  LDGSTS.E [R63+0x5400c], desc[UR60][R190.64], !P1 ;  /* 0x5400c000be3f7fae */ /* 0x000fe8000c92187c */
[----:B------:R-:W-:Y:S01]  /*42130*/  LDGSTS.E [R63+0x58000], desc[UR60][R174.64], !P2 ;  /* 0x58000000ae3f7fae */ /* 0x000fe2000d12187c */
[----:B------:R-:W-:Y:S01]  /*42140*/  ISETP.GE.U32.AND P1, PT, R31, 0x7ffffe1d, PT ;  /* 0x7ffffe1d1f00780c */ /* 0x000fe20003f26070 */
[----:B------:R-:W4:Y:S02]  /*42150*/  LDC R46, c[0x0][0x230] ;  /* 0x00008c00ff2e7b82 */ /* 0x000f240000000800 */
[----:B------:R1:W-:Y:S01]  /*42160*/  LDGSTS.E [R63+0x5c000], desc[UR60][R78.64], !P2 ;  /* 0x5c0000004e3f7fae */ /* 0x0003e2000d12187c */
[----:B---3--:R-:W-:-:S05]  /*42170*/  IMAD.WIDE R236, R252, 0x4, R158 ;  /* 0x00000004fcec7825 */ /* 0x008fca00078e029e */
[----:B-1----:R-:W1:Y:S01]  /*42180*/  LDC R79, c[0x0][0x230] ;  /* 0x00008c00ff4f7b82 */ /* 0x002e620000000800 */
[----:B------:R-:W-:Y:S04]  /*42190*/  STL.64 [R1+0x1b68], R236 ;  /* 0x001b68ec01007387 */ /* 0x000fe80000100a00 */
[----:B------:R-:W-:Y:S01]  /*421a0*/  LDGSTS.E [R63+0x58004], desc[UR60][R236.64], !P6 ;  /* 0x58004000ec3f7fae */ /* 0x000fe2000f12187c */
[----:B------:R-:W-:-:S04]  /*421b0*/  IMAD.WIDE R190, R252, 0x4, R142 ;  /* 0x00000004fcbe7825 */ /* 0x000fc800078e028e */
[C---:B------:R-:W-:Y:S02]  /*421c0*/  IMAD.WIDE R206, R252.reuse, 0x4, R126 ;  /* 0x00000004fcce7825 */ /* 0x040fe400078e027e */
[----:B------:R-:W3:Y:S04]  /*421d0*/  LDL.LU.64 R126, [R1+0x1b28] ;  /* 0x001b2800017e7983 */ /* 0x000ee80000300a00 */
[----:B------:R-:W-:Y:S01]  /*421e0*/  STL.64 [R1+0x1b90], R190 ;  /* 0x001b90be01007387 */ /* 0x000fe20000100a00 */
[----:B------:R-:W-:-:S03]  /*421f0*/  IMAD.WIDE R158, R252, 0x4, R2 ;  /* 0x00000004fc9e7825 */ /* 0x000fc600078e0202 */
[----:B------:R-:W-:Y:S04]  /*42200*/  STL.64 [R1+0x1b80], R206 ;  /* 0x001b80ce01007387 */ /* 0x000fe80000100a00 */
[----:B------:R-:W3:Y:S04]  /*42210*/  LDL.LU.64 R2, [R1+0x1b20] ;  /* 0x001b200001027983 */ /* 0x000ee80000300a00 */
[----:B------:R-:W-:Y:S04]  /*42220*/  STL.64 [R1+0x1d70], R158 ;  /* 0x001d709e01007387 */ /* 0x000fe80000100a00 */
[----:B------:R-:W-:Y:S04]  /*42230*/  LDGSTS.E [R63+0x5c004], desc[UR60][R206.64], !P6 ;  /* 0x5c004000ce3f7fae */ /* 0x000fe8000f12187c */
[----:B------:R-:W-:Y:S01]  /*42240*/  LDGSTS.E [R63+0x58008], desc[UR60][R190.64], !P5 ;  /* 0x58008000be3f7fae */ /* 0x000fe2000e92187c */
[----:B--2---:R-:W-:-:S03]  /*42250*/  IMAD.WIDE R174, R252, 0x4, R110 ;  /* 0x00000004fcae7825 */ /* 0x004fc600078e026e */
[----:B------:R-:W2:Y:S01]  /*42260*/  LDL.LU.64 R110, [R1+0x1b18] ;  /* 0x001b1800016e7983 */ /* 0x000ea20000300a00 */
[----:B------:R-:W-:-:S03]  /*42270*/  IMAD.WIDE R142, R252, 0x4, R94 ;  /* 0x00000004fc8e7825 */ /* 0x000fc600078e025e */
[----:B------:R4:W-:Y:S04]  /*42280*/  STL.64 [R1+0x1b88], R174 ;  /* 0x001b88ae01007387 */ /* 0x0009e80000100a00 */
[----:B------:R-:W2:Y:S04]  /*42290*/  LDL.LU.64 R94, [R1+0x1b10] ;  /* 0x001b1000015e7983 */ /* 0x000ea80000300a00 */
[----:B------:R4:W-:Y:S01]  /*422a0*/  LDGSTS.E [R63+0x5c008], desc[UR60][R174.64], !P5 ;  /* 0x5c008000ae3f7fae */ /* 0x0009e2000e92187c */
[----:B------:R-:W-:-:S03]  /*422b0*/  ISETP.GE.U32.AND P6, PT, R62, 0x7ffffe7b, PT ;  /* 0x7ffffe7b3e00780c */ /* 0x000fc60003fc6070 */
[----:B------:R1:W-:Y:S04]  /*422c0*/  LDGSTS.E [R63+0x5800c], desc[UR60][R158.64], !P1 ;  /* 0x5800c0009e3f7fae */ /* 0x0003e8000c92187c */
[----:B------:R1:W-:Y:S04]  /*422d0*/  STL.64 [R1+0x1d68], R142 ;  /* 0x001d688e01007387 */ /* 0x0003e80000100a00 */
[----:B------:R-:W-:Y:S01]  /*422e0*/  LDGSTS.E [R63+0x5c00c], desc[UR60][R142.64], !P1 ;  /* 0x5c00c0008e3f7fae */ /* 0x000fe2000c92187c */
[----:B----4-:R-:W-:-:S03]  /*422f0*/  IMAD.WIDE R174, R252, 0x4, R222 ;  /* 0x00000004fcae7825 */ /* 0x010fc600078e02de */
[----:B-1----:R-:W4:Y:S04]  /*42300*/  LDL.LU.64 R142, [R1+0x1b08] ;  /* 0x001b0800018e7983 */ /* 0x002f280000300a00 */
[----:B------:R-:W4:Y:S01]  /*42310*/  LDL.LU.64 R62, [R1+0x1b00] ;  /* 0x001b0000013e7983 */ /* 0x000f220000300a00 */
[----:B------:R-:W-:-:S03]  /*42320*/  IMAD.WIDE R158, R252, 0x4, R238 ;  /* 0x00000004fc9e7825 */ /* 0x000fc600078e02ee */
[----:B------:R2:W-:Y:S04]  /*42330*/  STL.64 [R1+0xe40], R174 ;  /* 0x000e40ae01007387 */ /* 0x0005e80000100a00 */
[----:B------:R-:W4:Y:S04]  /*42340*/  LDL.LU.64 R222, [R1+0x1af8] ;  /* 0x001af80001de7983 */ /* 0x000f280000300a00 */
[----:B------:R1:W-:Y:S04]  /*42350*/  STL.64 [R1+0xe48], R158 ;  /* 0x000e489e01007387 */ /* 0x0003e80000100a00 */
[----:B------:R-:W4:Y:S01]  /*42360*/  LDL.LU.64 R238, [R1+0x1af0] ;  /* 0x001af00001ee7983 */ /* 0x000f220000300a00 */
[----:B------:R-:W-:-:S02]  /*42370*/  VIADD R31, R30, 0xfffffefb ;  /* 0xfffffefb1e1f7836 */ /* 0x000fc40000000000 */
[----:B------:R-:W-:Y:S01]  /*42380*/  VIADD R47, R47, 0xfffffef9 ;  /* 0xfffffef92f2f7836 */ /* 0x000fe20000000000 */
[----:B------:R-:W4:Y:S02]  /*42390*/  LDC R30, c[0x0][0x230] ;  /* 0x00008c00ff1e7b82 */ /* 0x000f240000000800 */
[----:B------:R-:W-:Y:S02]  /*423a0*/  ISETP.GE.U32.AND P2, PT, R31, 0x7ffffe7c, PT ;  /* 0x7ffffe7c1f00780c */ /* 0x000fe40003f46070 */
[----:B------:R-:W-:-:S04]  /*423b0*/  ISETP.GE.U32.AND P5, PT, R47, 0x7ffffe7a, PT ;  /* 0x7ffffe7a2f00780c */ /* 0x000fc80003fa6070 */
[----:B------:R-:W4:Y:S07]  /*423c0*/  LDC R31, c[0x0][0x230] ;  /* 0x00008c00ff1f7b82 */ /* 0x000f2e0000000800 */
[----:B------:R2:W-:Y:S01]  /*423d0*/  LDGSTS.E [R15+0x40000], desc[UR60][R174.64], !P2 ;  /* 0x40000000ae0f7fae */ /* 0x0005e2000d12187c */
[----:B------:R-:W-:Y:S01]  /*423e0*/  IADD3 R46, R46, -0x125, RZ ;  /* 0xfffffedb2e2e7810 */ /* 0x000fe20007ffe0ff */
[----:B------:R-:W-:Y:S01]  /*423f0*/  VIADD R79, R79, 0xfffffeda ;  /* 0xfffffeda4f4f7836 */ /* 0x000fe20000000000 */
[----:B------:R-:W4:Y:S01]  /*42400*/  LDC R47, c[0x0][0x230] ;  /* 0x00008c00ff2f7b82 */ /* 0x000f220000000800 */
[----:B------:R1:W-:Y:S01]  /*42410*/  LDGSTS.E [R15+0x44000], desc[UR60][R158.64], !P2 ;  /* 0x440000009e0f7fae */ /* 0x0003e2000d12187c */
[----:B---3--:R-:W-:-:S05]  /*42420*/  IMAD.WIDE R126, R252, 0x4, R126 ;  /* 0x00000004fc7e7825 */ /* 0x008fca00078e027e */
[----:B------:R3:W-:Y:S04]  /*42430*/  STL.64 [R1+0xe50], R126 ;  /* 0x000e507e01007387 */ /* 0x0007e80000100a00 */
[----:B------:R-:W-:Y:S01]  /*42440*/  LDGSTS.E [R15+0x40004], desc[UR60][R126.64], !P6 ;  /* 0x400040007e0f7fae */ /* 0x000fe2000f12187c */
[----:B------:R-:W-:-:S05]  /*42450*/  IMAD.WIDE R2, R252, 0x4, R2 ;  /* 0x00000004fc027825 */ /* 0x000fca00078e0202 */
[----:B------:R3:W-:Y:S04]  /*42460*/  STL.64 [R1+0xe58], R2 ;  /* 0x000e580201007387 */ /* 0x0007e80000100a00 */
[----:B------:R-:W-:Y:S01]  /*42470*/  LDGSTS.E [R15+0x44004], desc[UR60][R2.64], !P6 ;  /* 0x44004000020f7fae */ /* 0x000fe2000f12187c */
[----:B--2---:R-:W-:-:S03]  /*42480*/  IMAD.WIDE R174, R252, 0x4, R110 ;  /* 0x00000004fcae7825 */ /* 0x004fc600078e026e */
[----:B------:R-:W2:Y:S04]  /*42490*/  LDL.LU.64 R110, [R1+0x1ae8] ;  /* 0x001ae800016e7983 */ /* 0x000ea80000300a00 */
[----:B------:R4:W-:Y:S01]  /*424a0*/  LDGSTS.E [R15+0x40008], desc[UR60][R174.64], !P5 ;  /* 0x40008000ae0f7fae */ /* 0x0009e2000e92187c */
[----:B-1----:R-:W-:-:S03]  /*424b0*/  IMAD.WIDE R158, R252, 0x4, R94 ;  /* 0x00000004fc9e7825 */ /* 0x002fc600078e025e */
[----:B------:R-:W2:Y:S04]  /*424c0*/  LDL.LU.64 R94, [R1+0x1ae0] ;  /* 0x001ae000015e7983 */ /* 0x000ea80000300a00 */
[----:B------:R1:W-:Y:S04]  /*424d0*/  STL.64 [R1+0xe60], R174 ;  /* 0x000e60ae01007387 */ /* 0x0003e80000100a00 */
[----:B------:R1:W-:Y:S04]  /*424e0*/  STL.64 [R1+0xe68], R158 ;  /* 0x000e689e01007387 */ /* 0x0003e80000100a00 */
[----:B---3--:R-:W3:Y:S04]  /*424f0*/  LDL.LU.64 R126, [R1+0x1ad8] ;  /* 0x001ad800017e7983 */ /* 0x008ee80000300a00 */
[----:B------:R-:W3:Y:S04]  /*42500*/  LDL.LU.64 R2, [R1+0x1ad0] ;  /* 0x001ad00001027983 */ /* 0x000ee80000300a00 */
[----:B------:R1:W-:Y:S01]  /*42510*/  LDGSTS.E [R15+0x44008], desc[UR60][R158.64], !P5 ;  /* 0x440080009e0f7fae */ /* 0x0003e2000e92187c */
[----:B----4-:R-:W-:-:S04]  /*42520*/  IMAD.WIDE R206, R252, 0x4, R142 ;  /* 0x00000004fcce7825 */ /* 0x010fc800078e028e */
[C---:B------:R-:W-:Y:S01]  /*42530*/  IMAD.WIDE R190, R252.reuse, 0x4, R62 ;  /* 0x00000004fcbe7825 */ /* 0x040fe200078e023e */
[----:B------:R-:W-:Y:S04]  /*42540*/  STL.64 [R1+0xe70], R206 ;  /* 0x000e70ce01007387 */ /* 0x000fe80000100a00 */
[----:B------:R-:W4:Y:S04]  /*42550*/  LDL.LU.64 R142, [R1+0x1ac8] ;  /* 0x001ac800018e7983 */ /* 0x000f280000300a00 */
[----:B------:R-:W-:Y:S04]  /*42560*/  STL.64 [R1+0xe78], R190 ;  /* 0x000e78be01007387 */ /* 0x000fe80000100a00 */
[----:B------:R-:W4:Y:S01]  /*42570*/  LDL.LU.64 R62, [R1+0x1ac0] ;  /* 0x001ac000013e7983 */ /* 0x000f220000300a00 */
[----:B-1----:R-:W-:-:S04]  /*42580*/  IMAD.WIDE R174, R252, 0x4, R222 ;  /* 0x00000004fcae7825 */ /* 0x002fc800078e02de */
[----:B------:R-:W-:Y:S01]  /*42590*/  IMAD.WIDE R158, R252, 0x4, R238 ;  /* 0x00000004fc9e7825 */ /* 0x000fe200078e02ee */
[----:B------:R3:W-:Y:S04]  /*425a0*/  STL.64 [R1+0x1038], R174 ;  /* 0x001038ae01007387 */ /* 0x0007e80000100a00 */
[----:B------:R-:W4:Y:S04]  /*425b0*/  LDL.LU.64 R222, [R1+0x1ab8] ;  /* 0x001ab80001de7983 */ /* 0x000f280000300a00 */
[----:B------:R-:W4:Y:S01]  /*425c0*/  LDL.LU.64 R238, [R1+0x1ab0] ;  /* 0x001ab00001ee7983 */ /* 0x000f220000300a00 */
[----:B------:R-:W-:Y:S01]  /*425d0*/  VIADD R78, R30, 0xfffffef8 ;  /* 0xfffffef81e4e7836 */ /* 0x000fe20000000000 */
[----:B------:R-:W-:Y:S01]  /*425e0*/  ISETP.GE.U32.AND P2, PT, R46, 0x7ffffe5c, PT ;  /* 0x7ffffe5c2e00780c */ /* 0x000fe20003f46070 */
[----:B------:R-:W-:Y:S01]  /*425f0*/  VIADD R31, R31, 0xfffffed9 ;  /* 0xfffffed91f1f7836 */ /* 0x000fe20000000000 */
[----:B------:R-:W-:Y:S01]  /*42600*/  ISETP.GE.U32.AND P6, PT, R79, 0x7ffffe5b, PT ;  /* 0x7ffffe5b4f00780c */ /* 0x000fe20003fc6070 */
[----:B------:R1:W-:Y:S01]  /*42610*/  STL.64 [R1+0x1040], R158 ;  /* 0x0010409e01007387 */ /* 0x0003e20000100a00 */
[----:B------:R-:W-:Y:S01]  /*42620*/  ISETP.GE.U32.AND P1, PT, R78, 0x7ffffe79, PT ;  /* 0x7ffffe794e00780c */ /* 0x000fe20003f26070 */
[----:B------:R-:W4:Y:S01]  /*42630*/  LDC R30, c[0x0][0x230] ;  /* 0x00008c00ff1e7b82 */ /* 0x000f220000000800 */
[----:B------:R-:W-:-:S07]  /*42640*/  ISETP.GE.U32.AND P5, PT, R31, 0x7ffffe5a, PT ;  /* 0x7ffffe5a1f00780c */ /* 0x000fce0003fa6070 */
[----:B------:R-:W4:Y:S04]  /*42650*/  LDC R78, c[0x0][0x230] ;  /* 0x00008c00ff4e7b82 */ /* 0x000f280000000800 */
[----:B------:R-:W-:Y:S04]  /*42660*/  LDGSTS.E [R15+0x4000c], desc[UR60][R206.64], !P1 ;  /* 0x4000c000ce0f7fae */ /* 0x000fe8000c92187c */
[----:B------:R-:W-:Y:S01]  /*42670*/  LDGSTS.E [R15+0x4400c], desc[UR60][R190.64], !P1 ;  /* 0x4400c000be0f7fae */ /* 0x000fe2000c92187c */
[----:B------:R-:W4:Y:S03]  /*42680*/  LDC R46, c[0x0][0x230] ;  /* 0x00008c00ff2e7b82 */ /* 0x000f260000000800 */
[----:B------:R3:W-:Y:S04]  /*42690*/  LDGSTS.E [R15+0x48000], desc[UR60][R174.64], !P2 ;  /* 0x48000000ae0f7fae */ /* 0x0007e8000d12187c */
[----:B------:R1:W-:Y:S01]  /*426a0*/  LDGSTS.E [R15+0x4c000], desc[UR60][R158.64], !P2 ;  /* 0x4c0000009e0f7fae */ /* 0x0003e2000d12187c */
[C---:B--2---:R-:W-:Y:S01]  /*426b0*/  IMAD.WIDE R110, R252.reuse, 0x4, R110 ;  /* 0x00000004fc6e7825 */ /* 0x044fe200078e026e */
[----:B------:R-:W-:Y:S01]  /*426c0*/  IADD3 R47, R47, -0x128, RZ ;  /* 0xfffffed82f2f7810 */ /* 0x000fe20007ffe0ff */
[----:B------:R-:W2:Y:S02]  /*426d0*/  LDC R31, c[0x0][0x230] ;  /* 0x00008c00ff1f7b82 */ /* 0x000ea40000000800 */
[C---:B------:R-:W-:Y:S01]  /*426e0*/  IMAD.WIDE R94, R252.reuse, 0x4, R94 ;  /* 0x00000004fc5e7825 */ /* 0x040fe200078e025e */
[----:B------:R1:W-:Y:S05]  /*426f0*/  STL.64 [R1+0x1048], R110 ;  /* 0x0010486e01007387 */ /* 0x0003ea0000100a00 */
[----:B------:R-:W2:Y:S01]  /*42700*/  LDC R79, c[0x0][0x230] ;  /* 0x00008c00ff4f7b82 */ /* 0x000ea20000000800 */
[----:B------:R4:W-:Y:S04]  /*42710*/  STL.64 [R1+0x1050], R94 ;  /* 0x0010505e01007387 */ /* 0x0009e80000100a00 */
[----:B------:R-:W-:Y:S01]  /*42720*/  LDGSTS.E [R15+0x48004], desc[UR60][R110.64], !P6 ;  /* 0x480040006e0f7fae */ /* 0x000fe2000f12187c */
[----:B---3--:R-:W-:-:S03]  /*42730*/  IMAD.WIDE R174, R252, 0x4, R126 ;  /* 0x00000004fcae7825 */ /* 0x008fc600078e027e */
[----:B------:R-:W-:Y:S01]  /*42740*/  LDGSTS.E [R15+0x4c004], desc[UR60][R94.64], !P6 ;  /* 0x4c0040005e0f7fae */ /* 0x000fe2000f12187c */
[----:B-1----:R-:W-:-:S03]  /*42750*/  IMAD.WIDE R158, R252, 0x4, R2 ;  /* 0x00000004fc9e7825 */ /* 0x002fc600078e0202 */
[----:B------:R1:W-:Y:S04]  /*42760*/  LDGSTS.E [R15+0x48008], desc[UR60][R174.64], !P5 ;  /* 0x48008000ae0f7fae */ /* 0x0003e8000e92187c */
[----:B------:R-:W3:Y:S04]  /*42770*/  LDL.LU.64 R2, [R1+0x1aa8] ;  /* 0x001aa80001027983 */ /* 0x000ee80000300a00 */
[----:B------:R-:W3:Y:S04]  /*42780*/  LDL.LU.64 R126, [R1+0x1aa0] ;  /* 0x001aa000017e7983 */ /* 0x000ee80000300a00 */
[----:B------:R-:W-:Y:S04]  /*42790*/  STL.64 [R1+0x1058], R174 ;  /* 0x001058ae01007387 */ /* 0x000fe80000100a00 */
[----:B------:R1:W-:Y:S04]  /*427a0*/  STL.64 [R1+0x1060], R158 ;  /* 0x0010609e01007387 */ /* 0x0003e80000100a00 */
[----:B------:R-:W3:Y:S04]  /*427b0*/  LDL.LU.64 R110, [R1+0x1a98] ;  /* 0x001a9800016e7983 */ /* 0x000ee80000300a00 */
[----:B----4-:R-:W4:Y:S01]  /*427c0*/  LDL.LU.64 R94, [R1+0x1a90] ;  /* 0x001a9000015e7983 */ /* 0x010f220000300a00 */
[----:B------:R-:W-:-:S03]  /*427d0*/  IMAD.WIDE R206, R252, 0x4, R142 ;  /* 0x00000004fcce7825 */ /* 0x000fc600078e028e */
[----:B------:R-:W-:Y:S01]  /*427e0*/  LDGSTS.E [R15+0x4c008], desc[UR60][R158.64], !P5 ;  /* 0x4c0080009e0f7fae */ /* 0x000fe2000e92187c */
[----:B------:R-:W-:-:S03]  /*427f0*/  IMAD.WIDE R190, R252, 0x4, R62 ;  /* 0x00000004fcbe7825 */ /* 0x000fc600078e023e */
[----:B------:R-:W-:Y:S04]  /*42800*/  STL.64 [R1+0x1068], R206 ;  /* 0x001068ce01007387 */ /* 0x000fe80000100a00 */
[----:B------:R3:W-:Y:S04]  /*42810*/  STL.64 [R1+0x1070], R190 ;  /* 0x001070be01007387 */ /* 0x0007e80000100a00 */
[----:B-1----:R-:W4:Y:S04]  /*42820*/  LDL.LU.64 R158, [R1+0x1a88] ;  /* 0x001a8800019e7983 */ /* 0x002f280000300a00 */
[----:B------:R-:W4:Y:S01]  /*42830*/  LDL.LU.64 R62, [R1+0x1a80] ;  /* 0x001a8000013e7983 */ /* 0x000f220000300a00 */
[----:B------:R-:W-:-:S04]  /*42840*/  IMAD.WIDE R174, R252, 0x4, R222 ;  /* 0x00000004fcae7825 */ /* 0x000fc800078e02de */
[----:B------:R-:W-:Y:S01]  /*42850*/  IMAD.WIDE R142, R252, 0x4, R238 ;  /* 0x00000004fc8e7825 */ /* 0x000fe200078e02ee */
[----:B------:R-:W-:Y:S04]  /*42860*/  STL.64 [R1+0x1238], R174 ;  /* 0x001238ae01007387 */ /* 0x000fe80000100a00 */
[----:B------:R1:W-:Y:S04]  /*42870*/  STL.64 [R1+0x1240], R142 ;  /* 0x0012408e01007387 */ /* 0x0003e80000100a00 */
[----:B------:R-:W4:Y:S04]  /*42880*/  LDL.LU.64 R222, [R1+0x1a78] ;  /* 0x001a780001de7983 */ /* 0x000f280000300a00 */
[----:B------:R-:W4:Y:S01]  /*42890*/  LDL.LU.64 R238, [R1+0x1a70] ;  /* 0x001a700001ee7983 */ /* 0x000f220000300a00 */
[----:B------:R-:W-:Y:S01]  /*428a0*/  VIADD R30, R30, 0xfffffebb ;  /* 0xfffffebb1e1e7836 */ /* 0x000fe20000000000 */
[----:B------:R-:W-:Y:S01]  /*428b0*/  ISETP.GE.U32.AND P1, PT, R47, 0x7ffffe59, PT ;  /* 0x7ffffe592f00780c */ /* 0x000fe20003f26070 */
[----:B------:R-:W-:Y:S01]  /*428c0*/  VIADD R78, R78, 0xfffffeba ;  /* 0xfffffeba4e4e7836 */ /* 0x000fe20000000000 */
[----:B------:R-:W-:Y:S01]  /*428d0*/  IADD3 R46, R46, -0x147, RZ ;  /* 0xfffffeb92e2e7810 */ /* 0x000fe20007ffe0ff */
[----:B--2---:R-:W-:Y:S01]  /*428e0*/  VIADD R31, R31, 0xfffffeb8 ;  /* 0xfffffeb81f1f7836 */ /* 0x004fe20000000000 */
[----:B------:R-:W-:Y:S01]  /*428f0*/  ISETP.GE.U32.AND P2, PT, R30, 0x7ffffe3c, PT ;  /* 0x7ffffe3c1e00780c */ /* 0x000fe20003f46070 */
[----:B------:R-:W2:Y:S01]  /*42900*/  LDC R47, c[0x0][0x230] ;  /* 0x00008c00ff2f7b82 */ /* 0x000ea20000000800 */
[----:B------:R-:W-:-:S02]  /*42910*/  ISETP.GE.U32.AND P6, PT, R78, 0x7ffffe3b, PT ;  /* 0x7ffffe3b4e00780c */ /* 0x000fc40003fc6070 */
[----:B------:R-:W-:-:S05]  /*42920*/  ISETP.GE.U32.AND P5, PT, R46, 0x7ffffe3a, PT ;  /* 0x7ffffe3a2e00780c */ /* 0x000fca0003fa6070 */
[----:B------:R-:W-:Y:S01]  /*42930*/  LDGSTS.E [R15+0x4800c], desc[UR60][R206.64], !P1 ;  /* 0x4800c000ce0f7fae */ /* 0x000fe2000c92187c */
[----:B------:R-:W2:Y:S03]  /*42940*/  LDC R30, c[0x0][0x230] ;  /* 0x00008c00ff1e7b82 */ /* 0x000ea60000000800 */
[----:B------:R1:W-:Y:S04]  /*42950*/  LDGSTS.E [R15+0x4c00c], desc[UR60][R190.64], !P1 ;  /* 0x4c00c000be0f7fae */ /* 0x0003e8000c92187c */
[----:B------:R1:W-:Y:S01]  /*42960*/  LDGSTS.E [R15+0x50000], desc[UR60][R174.64], !P2 ;  /* 0x50000000ae0f7fae */ /* 0x0003e2000d12187c */
[----:B------:R-:W2:Y:S03]  /*42970*/  LDC R46, c[0x0][0x230] ;  /* 0x00008c00ff2e7b82 */ /* 0x000ea60000000800 */
[----:B------:R-:W-:Y:S01]  /*42980*/  LDGSTS.E [R15+0x54000], desc[UR60][R142.64], !P2 ;  /* 0x540000008e0f7fae */ /* 0x000fe2000d12187c */
[----:B---3--:R-:W-:Y:S01]  /*42990*/  IMAD.WIDE R2, R252, 0x4, R2 ;  /* 0x00000004fc027825 */ /* 0x008fe200078e0202 */
[----:B------:R-:W-:-:S03]  /*429a0*/  IADD3 R79, R79, -0x166, RZ ;  /* 0xfffffe9a4f4f7810 */ /* 0x000fc60007ffe0ff */
[----:B------:R-:W3:Y:S01]  /*429b0*/  LDC R78, c[0x0][0x230] ;  /* 0x00008c00ff4e7b82 */ /* 0x000ee20000000800 */
[C---:B-1----:R-:W-:Y:S01]  /*429c0*/  IMAD.WIDE R190, R252.reuse, 0x4, R126 ;  /* 0x00000004fcbe7825 */ /* 0x042fe200078e027e */
[----:B------:R1:W-:Y:S04]  /*429d0*/  STL.64 [R1+0x1248], R2 ;  /* 0x0012480201007387 */ /* 0x0003e80000100a00 */
[----:B------:R2:W-:Y:S04]  /*429e0*/  STL.64 [R1+0x1250], R190 ;  /* 0x001250be01007387 */ /* 0x0005e80000100a00 */
[----:B------:R-:W3:Y:S01]  /*429f0*/  LDL.LU.64 R142, [R1+0x1a68] ;  /* 0x001a6800018e7983 */ /* 0x000ee20000300a00 */
[----:B------:R-:W-:-:S03]  /*42a00*/  IMAD.WIDE R174, R252, 0x4, R110 ;  /* 0x00000004fcae7825 */ /* 0x000fc600078e026e */
[----:B------:R-:W-:Y:S01]  /*42a10*/  LDGSTS.E [R15+0x50004], desc[UR60][R2.64], !P6 ;  /* 0x50004000020f7fae */ /* 0x000fe2000f12187c */
[----:B----4-:R-:W-:-:S03]  /*42a20*/  IMAD.WIDE R94, R252, 0x4, R94 ;  /* 0x00000004fc5e7825 */ /* 0x010fc600078e025e */
[----:B------:R-:W-:Y:S04]  /*42a30*/  STL.64 [R1+0x1258], R174 ;  /* 0x001258ae01007387 */ /* 0x000fe80000100a00 */
[----:B------:R-:W4:Y:S04]  /*42a40*/  LDL.LU.64 R126, [R1+0x1a58] ;  /* 0x001a5800017e7983 */ /* 0x000f280000300a00 */
[----:B------:R2:W-:Y:S04]  /*42a50*/  STL.64 [R1+0x1260], R94 ;  /* 0x0012605e01007387 */ /* 0x0005e80000100a00 */
[----:B------:R-:W4:Y:S04]  /*42a60*/  LDL.LU.64 R110, [R1+0x1a60] ;  /* 0x001a6000016e7983 */ /* 0x000f280000300a00 */
[----:B------:R2:W-:Y:S04]  /*42a70*/  LDGSTS.E [R15+0x54004], desc[UR60][R190.64], !P6 ;  /* 0x54004000be0f7fae */ /* 0x0005e8000f12187c */
[----:B-1----:R-:W4:Y:S04]  /*42a80*/  LDL.LU.64 R2, [R1+0x1a48] ;  /* 0x001a480001027983 */ /* 0x002f280000300a00 */
[----:B------:R1:W-:Y:S04]  /*42a90*/  LDGSTS.E [R15+0x50008], desc[UR60][R174.64], !P5 ;  /* 0x50008000ae0f7fae */ /* 0x0003e8000e92187c */
[----:B------:R-:W-:Y:S01]  /*42aa0*/  LDGSTS.E [R15+0x54008], desc[UR60][R94.64], !P5 ;  /* 0x540080005e0f7fae */ /* 0x000fe2000e92187c */
[----:B--2---:R-:W-:-:S03]  /*42ab0*/  IMAD.WIDE R190, R252, 0x4, R62 ;  /* 0x00000004fcbe7825 */ /* 0x004fc600078e023e */
[----:B------:R-:W2:Y:S04]  /*42ac0*/  LDL.LU.64 R94, [R1+0x1a50] ;  /* 0x001a5000015e7983 */ /* 0x000ea80000300a00 */
[----:B------:R-:W2:Y:S01]  /*42ad0*/  LDL.LU.64 R62, [R1+0x1a40] ;  /* 0x001a4000013e7983 */ /* 0x000ea20000300a00 */
[----:B------:R-:W-:-:S04]  /*42ae0*/  IMAD.WIDE R206, R252, 0x4, R158 ;  /* 0x00000004fcce7825 */ /* 0x000fc800078e029e */
[C---:B-1----:R-:W-:Y:S01]  /*42af0*/  IMAD.WIDE R174, R252.reuse, 0x4, R222 ;  /* 0x00000004fcae7825 */ /* 0x042fe200078e02de */
[----:B------:R1:W-:Y:S03]  /*42b00*/  STL.64 [R1+0x1268], R206 ;  /* 0x001268ce01007387 */ /* 0x0003e60000100a00 */
[----:B------:R-:W-:Y:S01]  /*42b10*/  IMAD.WIDE R158, R252, 0x4, R238 ;  /* 0x00000004fc9e7825 */ /* 0x000fe200078e02ee */
[----:B------:R-:W-:Y:S04]  /*42b20*/  STL.64 [R1+0x1270], R190 ;  /* 0x001270be01007387 */ /* 0x000fe80000100a00 */
[----:B------:R4:W-:Y:S04]  /*42b30*/  STL.64 [R1+0x1b98], R174 ;  /* 0x001b98ae01007387 */ /* 0x0009e80000100a00 */
[----:B------:R2:W-:Y:S04]  /*42b40*/  STL.64 [R1+0x1ba0], R158 ;  /* 0x001ba09e01007387 */ /* 0x0005e80000100a00 */
[----:B------:R-:W2:Y:S04]  /*42b50*/  LDL.LU.64 R222, [R1+0x1a38] ;  /* 0x001a380001de7983 */ /* 0x000ea80000300a00 */
[----:B------:R-:W2:Y:S01]  /*42b60*/  LDL.LU.64 R238, [R1+0x1a30] ;  /* 0x001a300001ee7983 */ /* 0x000ea20000300a00 */
[----:B------:R-:W-:Y:S01]  /*42b70*/  VIADD R30, R30, 0xfffffe9b ;  /* 0xfffffe9b1e1e7836 */ /* 0x000fe20000000000 */
[----:B------:R-:W-:Y:S01]  /*42b80*/  ISETP.GE.U32.AND P1, PT, R31, 0x7ffffe39, PT ;  /* 0x7ffffe391f00780c */ /* 0x000fe20003f26070 */
[----:B------:R-:W-:Y:S01]  /*42b90*/  VIADD R47, R47, 0xfffffe99 ;  /* 0xfffffe992f2f7836 */ /* 0x000fe20000000000 */
[----:B------:R-:W-:Y:S01]  /*42ba0*/  ISETP.GE.U32.AND P6, PT, R79, 0x7ffffe1b, PT ;  /* 0x7ffffe1b4f00780c */ /* 0x000fe20003fc6070 */
[----:B------:R-:W-:Y:S01]  /*42bb0*/  VIADD R46, R46, 0xfffffe98 ;  /* 0xfffffe982e2e7836 */ /* 0x000fe20000000000 */
[----:B------:R-:W-:Y:S01]  /*42bc0*/  ISETP.GE.U32.AND P2, PT, R30, 0x7ffffe1c, PT ;  /* 0x7ffffe1c1e00780c */ /* 0x000fe20003f46070 */
[----:B------:R-:W2:Y:S08]  /*42bd0*/  LDC R31, c[0x0][0x230] ;  /* 0x00008c00ff1f7b82 */ /* 0x000eb00000000800 */
[----:B------:R1:W-:Y:S01]  /*42be0*/  LDGSTS.E [R15+0x5000c], desc[UR60][R206.64], !P1 ;  /* 0x5000c000ce0f7fae */ /* 0x0003e2000c92187c */
[----:B------:R-:W-:Y:S01]  /*42bf0*/  ISETP.GE.U32.AND P5, PT, R47, 0x7ffffe1a, PT ;  /* 0x7ffffe1a2f00780c */ /* 0x000fe20003fa6070 */
[----:B------:R-:W2:Y:S02]  /*42c00*/  LDC R30, c[0x0][0x230] ;  /* 0x00008c00ff1e7b82 */ /* 0x000ea40000000800 */
[----:B------:R-:W-:Y:S04]  /*42c10*/  LDGSTS.E [R15+0x5400c], desc[UR60][R190.64], !P1 ;  /* 0x5400c000be0f7fae */ /* 0x000fe8000c92187c */
[----:B------:R4:W-:Y:S01]  /*42c20*/  LDGSTS.E [R15+0x58000], desc[UR60][R174.64], !P2 ;  /* 0x58000000ae0f7fae */ /* 0x0009e2000d12187c */
[----:B---3--:R-:W-:Y:S01]  /*42c30*/  VIADD R78, R78, 0xfffffef6 ;  /* 0xfffffef64e4e7836 */ /* 0x008fe20000000000 */
[----:B------:R-:W3:Y:S02]  /*42c40*/  LDC R47, c[0x0][0x230] ;  /* 0x00008c00ff2f7b82 */ /* 0x000ee40000000800 */
[----:B------:R2:W-:Y:S01]  /*42c50*/  LDGSTS.E [R15+0x5c000], desc[UR60][R158.64], !P2 ;  /* 0x5c0000009e0f7fae */ /* 0x0005e2000d12187c */
[----:B------:R-:W-:-:S05]  /*42c60*/  ISETP.GE.U32.AND P1, PT, R46, 0x7ffffe19, PT ;  /* 0x7ffffe192e00780c */ /* 0x000fca0003f26070 */
[----:B------:R-:W3:Y:S01]  /*42c70*/  LDC R79, c[0x0][0x230] ;  /* 0x00008c00ff4f7b82 */ /* 0x000ee20000000800 */
[----:B-1----:R-:W-:-:S05]  /*42c80*/  IMAD.WIDE R206, R252, 0x4, R142 ;  /* 0x00000004fcce7825 */ /* 0x002fca00078e028e */
[----:B------:R-:W-:Y:S04]  /*42c90*/  STL.64 [R1+0x1ba8], R206 ;  /* 0x001ba8ce01007387 */ /* 0x000fe80000100a00 */
[----:B------:R-:W3:Y:S01]  /*42ca0*/  LDL.LU.64 R142, [R1+0x1a28] ;  /* 0x001a2800018e7983 */ /* 0x000ee20000300a00 */
[----:B----4-:R-:W-:-:S03]  /*42cb0*/  IMAD.WIDE R174, R252, 0x4, R126 ;  /* 0x00000004fcae7825 */ /* 0x010fc600078e027e */
[----:B------:R-:W-:Y:S01]  /*42cc0*/  LDGSTS.E [R15+0x58004], desc[UR60][R206.64], !P6 ;  /* 0x58004000ce0f7fae */ /* 0x000fe2000f12187c */
[----:B------:R-:W-:-:S03]  /*42cd0*/  IMAD.WIDE R190, R252, 0x4, R110 ;  /* 0x00000004fcbe7825 */ /* 0x000fc600078e026e */
[----:B------:R1:W-:Y:S04]  /*42ce0*/  STL.64 [R1+0x1bb8], R174 ;  /* 0x001bb8ae01007387 */ /* 0x0003e80000100a00 */
[----:B------:R-:W-:Y:S01]  /*42cf0*/  STL.64 [R1+0x1bb0], R190 ;  /* 0x001bb0be01007387 */ /* 0x000fe20000100a00 */
[----:B------:R-:W-:-:S03]  /*42d00*/  IMAD.WIDE R126, R252, 0x4, R2 ;  /* 0x00000004fc7e7825 */ /* 0x000fc600078e0202 */
[----:B------:R-:W-:Y:S04]  /*42d10*/  LDGSTS.E [R15+0x5c004], desc[UR60][R190.64], !P6 ;  /* 0x5c004000be0f7fae */ /* 0x000fe8000f12187c */
[----:B------:R-:W4:Y:S04]  /*42d20*/  LDL.LU.64 R2, [R1+0x1a20] ;  /* 0x001a200001027983 */ /* 0x000f280000300a00 */
[----:B------:R1:W-:Y:S04]  /*42d30*/  STL.64 [R1+0x1bc8], R126 ;  /* 0x001bc87e01007387 */ /* 0x0003e80000100a00 */
[----:B------:R-:W4:Y:S04]  /*42d40*/  LDL.LU.64 R110, [R1+0x1a18] ;  /* 0x001a1800016e7983 */ /* 0x000f280000300a00 */
[----:B------:R1:W-:Y:S01]  /*42d50*/  LDGSTS.E [R15+0x58008], desc[UR60][R174.64], !P5 ;  /* 0x58008000ae0f7fae */ /* 0x0003e2000e92187c */
[----:B--2---:R-:W-:-:S04]  /*42d60*/  IMAD.WIDE R158, R252, 0x4, R94 ;  /* 0x00000004fc9e7825 */ /* 0x004fc800078e025e */
[C---:B------:R-:W-:Y:S01]  /*42d70*/  IMAD.WIDE R94, R252.reuse, 0x4, R62 ;  /* 0x00000004fc5e7825 */ /* 0x040fe200078e023e */
[----:B------:R-:W-:Y:S04]  /*42d80*/  STL.64 [R1+0x1bc0], R158 ;  /* 0x001bc09e01007387 */ /* 0x000fe80000100a00 */
[----:B------:R-:W2:Y:S04]  /*42d90*/  LDL.LU.64 R62, [R1+0x1a10] ;  /* 0x001a1000013e7983 */ /* 0x000ea80000300a00 */
[----:B------:R1:W-:Y:S04]  /*42da0*/  LDGSTS.E [R15+0x5c008], desc[UR60][R158.64], !P5 ;  /* 0x5c0080009e0f7fae */ /* 0x0003e8000e92187c */
[----:B------:R1:W-:Y:S04]  /*42db0*/  STL.64 [R1+0x1bd0], R94 ;  /* 0x001bd05e01007387 */ /* 0x0003e80000100a00 */
[----:B------:R-:W-:Y:S04]  /*42dc0*/  LDGSTS.E [R15+0x5800c], desc[UR60][R126.64], !P1 ;  /* 0x5800c0007e0f7fae */ /* 0x000fe8000c92187c */
[----:B------:R3:W-:Y:S01]  /*42dd0*/  LDGSTS.E [R15+0x5c00c], desc[UR60][R94.64], !P1 ;  /* 0x5c00c0005e0f7fae */ /* 0x0007e2000c92187c */
[----:B-1----:R-:W-:-:S03]  /*42de0*/  IMAD.WIDE R174, R252, 0x4, R222 ;  /* 0x00000004fcae7825 */ /* 0x002fc600078e02de */
[----:B------:R-:W2:Y:S04]  /*42df0*/  LDL.LU.64 R126, [R1+0x1a08] ;  /* 0x001a0800017e7983 */ /* 0x000ea80000300a00 */
[----:B------:R-:W2:Y:S01]  /*42e00*/  LDL.LU.64 R94, [R1+0x1a00] ;  /* 0x001a0000015e7983 */ /* 0x000ea20000300a00 */
[----:B------:R-:W-:-:S03]  /*42e10*/  IMAD.WIDE R158, R252, 0x4, R238 ;  /* 0x00000004fc9e7825 */ /* 0x000fc600078e02ee */
[----:B------:R1:W-:Y:S04]  /*42e20*/  STL.64 [R1+0xe80], R174 ;  /* 0x000e80ae01007387 */ /* 0x0003e80000100a00 */
[----:B------:R-:W2:Y:S04]  /*42e30*/  LDL.LU.64 R222, [R1+0x19f8] ;  /* 0x0019f80001de7983 */ /* 0x000ea80000300a00 */
[----:B------:R2:W-:Y:S04]  /*42e40*/  STL.64 [R1+0xe88], R158 ;  /* 0x000e889e01007387 */ /* 0x0005e80000100a00 */
[----:B------:R-:W2:Y:S01]  /*42e50*/  LDL.LU.64 R238, [R1+0x19f0] ;  /* 0x0019f00001ee7983 */ /* 0x000ea20000300a00 */
[----:B------:R-:W-:-:S02]  /*42e60*/  IADD3 R46, R31, -0x109, RZ ;  /* 0xfffffef71f2e7810 */ /* 0x000fc40007ffe0ff */
[----:B------:R-:W-:Y:S01]  /*42e70*/  ISETP.GE.U32.AND P6, PT, R78, 0x7ffffe77, PT ;  /* 0x7ffffe774e00780c */ /* 0x000fe20003fc6070 */
[----:B------:R-:W-:Y:S01]  /*42e80*/  VIADD R30, R30, 0xfffffef5 ;  /* 0xfffffef51e1e7836 */ /* 0x000fe20000000000 */
[----:B------:R-:W-:Y:S01]  /*42e90*/  ISETP.GE.U32.AND P2, PT, R46, 0x7ffffe78, PT ;  /* 0x7ffffe782e00780c */ /* 0x000fe20003f46070 */
[----:B------:R-:W2:Y:S03]  /*42ea0*/  LDC R78, c[0x0][0x230] ;  /* 0x00008c00ff4e7b82 */ /* 0x000ea60000000800 */
[----:B------:R-:W-:Y:S01]  /*42eb0*/  ISETP.GE.U32.AND P5, PT, R30, 0x7ffffe76, PT ;  /* 0x7ffffe761e00780c */ /* 0x000fe20003fa6070 */
[----:B---3--:R-:W-:-:S04]  /*42ec0*/  VIADD R15, R47, 0xfffffed7 ;  /* 0xfffffed72f0f7836 */ /* 0x008fc80000000000 */
[----:B------:R-:W3:Y:S04]  /*42ed0*/  LDC R31, c[0x0][0x230] ;  /* 0x00008c00ff1f7b82 */ /* 0x000ee80000000800 */
[----:B------:R1:W-:Y:S04]  /*42ee0*/  LDGSTS.E [R10+0x40000], desc[UR60][R174.64], !P2 ;  /* 0x40000000ae0a7fae */ /* 0x0003e8000d12187c */
[----:B------:R2:W-:Y:S01]  /*42ef0*/  LDGSTS.E [R10+0x44000], desc[UR60][R158.64], !P2 ;  /* 0x440000009e0a7fae */ /* 0x0005e2000d12187c */
[----:B------:R-:W-:Y:S01]  /*42f00*/  ISETP.GE.U32.AND P2, PT, R15, 0x7ffffe58, PT ;  /* 0x7ffffe580f00780c */ /* 0x000fe20003f46070 */
[----:B------:R-:W3:Y:S01]  /*42f10*/  LDC R46, c[0x0][0x230] ;  /* 0x00008c00ff2e7b82 */ /* 0x000ee20000000800 */
[----:B------:R-:W-:-:S07]  /*42f20*/  IADD3 R15, R79, -0x12b, RZ ;  /* 0xfffffed54f0f7810 */ /* 0x000fce0007ffe0ff */
[----:B------:R-:W3:Y:S08]  /*42f30*/  LDC R47, c[0x0][0x230] ;  /* 0x00008c00ff2f7b82 */ /* 0x000ef00000000800 */
[----:B------:R-:W3:Y:S01]  /*42f40*/  LDC R30, c[0x0][0x230] ;  /* 0x00008c00ff1e7b82 */ /* 0x000ee20000000800 */
[----:B------:R-:W-:-:S05]  /*42f50*/  IMAD.WIDE R142, R252, 0x4, R142 ;  /* 0x00000004fc8e7825 */ /* 0x000fca00078e028e */
[----:B------:R3:W-:Y:S04]  /*42f60*/  STL.64 [R1+0xe90], R142 ;  /* 0x000e908e01007387 */ /* 0x0007e80000100a00 */
[----:B------:R-:W-:Y:S01]  /*42f70*/  LDGSTS.E [R10+0x40004], desc[UR60][R142.64], !P6 ;  /* 0x400040008e0a7fae */ /* 0x000fe2000f12187c */
[----:B----4-:R-:W-:-:S05]  /*42f80*/  IMAD.WIDE R2, R252, 0x4, R2 ;  /* 0x00000004fc027825 */ /* 0x010fca00078e0202 */
[----:B------:R4:W-:Y:S01]  /*42f90*/  STL.64 [R1+0xe98], R2 ;  /* 0x000e980201007387 */ /* 0x0009e20000100a00 */
[----:B-1----:R-:W-:-:S03]  /*42fa0*/  IMAD.WIDE R174, R252, 0x4, R110 ;  /* 0x00000004fcae7825 */ /* 0x002fc600078e026e */
[----:B------:R-:W-:Y:S04]  /*42fb0*/  LDGSTS.E [R10+0x44004], desc[UR60][R2.64], !P6 ;  /* 0x44004000020a7fae */ /* 0x000fe8000f12187c */
[----:B------:R-:W4:Y:S04]  /*42fc0*/  LDL.LU.64 R110, [R1+0x19e8] ;  /* 0x0019e800016e7983 */ /* 0x000f280000300a00 */
[----:B------:R1:W-:Y:S01]  /*42fd0*/  LDGSTS.E [R10+0x40008], desc[UR60][R174.64], !P5 ;  /* 0x40008000ae0a7fae */ /* 0x0003e2000e92187c */
[----:B--2---:R-:W-:-:S03]  /*42fe0*/  IMAD.WIDE R158, R252, 0x4, R62 ;  /* 0x00000004fc9e7825 */ /* 0x004fc600078e023e */
[----:B------:R-:W2:Y:S04]  /*42ff0*/  LDL.LU.64 R62, [R1+0x19e0] ;  /* 0x0019e000013e7983 */ /* 0x000ea80000300a00 */
[----:B------:R1:W-:Y:S04]  /*43000*/  STL.64 [R1+0xea0], R174 ;  /* 0x000ea0ae01007387 */ /* 0x0003e80000100a00 */
[----:B------:R1:W-:Y:S04]  /*43010*/  STL.64 [R1+0xea8], R158 ;  /* 0x000ea89e01007387 */ /* 0x0003e80000100a00 */
[----:B---3--:R-:W3:Y:S04]  /*43020*/  LDL.LU.64 R142, [R1+0x19d8] ;  /* 0x0019d800018e7983 */ /* 0x008ee80000300a00 */
[----:B----4-:R-:W4:Y:S04]  /*43030*/  LDL.LU.64 R2, [R1+0x19d0] ;  /* 0x0019d00001027983 */ /* 0x010f280000300a00 */
[----:B------:R1:W-:Y:S01]  /*43040*/  LDGSTS.E [R10+0x44008], desc[UR60][R158.64], !P5 ;  /* 0x440080009e0a7fae */ /* 0x0003e2000e92187c */
[----:B------:R-:W-:-:S04]  /*43050*/  IMAD.WIDE R190, R252, 0x4, R126 ;  /* 0x00000004fcbe7825 */ /* 0x000fc800078e027e */
[----:B-1----:R-:W-:Y:S01]  /*43060*/  IMAD.WIDE R174, R252, 0x4, R94 ;  /* 0x00000004fcae7825 */ /* 0x002fe200078e025e */
[----:B------:R-:W-:Y:S01]  /*43070*/  STL.64 [R1+0xeb0], R190 ;  /* 0x000eb0be01007387 */ /* 0x000fe20000100a00 */
[----:B------:R-:W-:Y:S02]  /*43080*/  ISETP.GE.U32.AND P5, PT, R15, 0x7ffffe56, PT ;  /* 0x7ffffe560f00780c */ /* 0x000fe40003fa6070 */
[----:B------:R-:W-:Y:S01]  /*43090*/  VIADD R15, R78, 0xfffffeb7 ;  /* 0xfffffeb74e0f7836 */ /* 0x000fe20000000000 */
[----:B------:R-:W4:Y:S04]  /*430a0*/  LDL.LU.64 R94, [R1+0x19c8] ;  /* 0x0019c800015e7983 */ /* 0x000f280000300a00 */
[----:B------:R-:W-:Y:S01]  /*430b0*/  STL.64 [R1+0xeb8], R174 ;  /* 0x000eb8ae01007387 */ /* 0x000fe20000100a00 */
[----:B------:R-:W-:-:S03]  /*430c0*/  IMAD.WIDE R158, R252, 0x4, R222 ;  /* 0x00000004fc9e7825 */ /* 0x000fc600078e02de */
[----:B------:R-:W4:Y:S01]  /*430d0*/  LDL.LU.64 R78, [R1+0x19c0] ;  /* 0x0019c000014e7983 */ /* 0x000f220000300a00 */
[----:B------:R-:W-:-:S03]  /*430e0*/  IMAD.WIDE R126, R252, 0x4, R238 ;  /* 0x00000004fc7e7825 */ /* 0x000fc600078e02ee */
[----:B------:R-:W-:Y:S04]  /*430f0*/  STL.64 [R1+0x1078], R158 ;  /* 0x0010789e01007387 */ /* 0x000fe80000100a00 */
[----:B------:R-:W4:Y:S04]  /*43100*/  LDL.LU.64 R222, [R1+0x19b8] ;  /* 0x0019b80001de7983 */ /* 0x000f280000300a00 */
[----:B------:R-:W4:Y:S01]  /*43110*/  LDL.LU.64 R238, [R1+0x19b0] ;  /* 0x0019b00001ee7983 */ /* 0x000f220000300a00 */
[----:B------:R-:W-:Y:S01]  /*43120*/  IADD3 R31, R31, -0x10c, RZ ;  /* 0xfffffef41f1f7810 */ /* 0x000fe20007ffe0ff */
[----:B------:R-:W-:-:S03]  /*43130*/  VIADD R46, R46, 0xfffffed6 ;  /* 0xfffffed62e2e7836 */ /* 0x000fc60000000000 */
[----:B------:R-:W-:Y:S02]  /*43140*/  ISETP.GE.U32.AND P1, PT, R31, 0x7ffffe75, PT ;  /* 0x7ffffe751f00780c */ /* 0x000fe40003f26070 */
[----:B------:R-:W-:Y:S01]  /*43150*/  ISETP.GE.U32.AND P6, PT, R46, 0x7ffffe57, PT ;  /* 0x7ffffe572e00780c */ /* 0x000fe20003fc6070 */
[----:B------:R1:W-:Y:S01]  /*43160*/  STL.64 [R1+0x1080], R126 ;  /* 0x0010807e01007387 */ /* 0x0003e20000100a00 */
[----:B------:R-:W4:Y:S08]  /*43170*/  LDC R46, c[0x0][0x230] ;  /* 0x00008c00ff2e7b82 */ /* 0x000f300000000800 */
[----:B------:R-:W4:Y:S01]  /*43180*/  LDC R31, c[0x0][0x230] ;  /* 0x00008c00ff1f7b82 */ /* 0x000f220000000800 */
[----:B------:R-:W-:Y:S04]  /*43190*/  LDGSTS.E [R10+0x4000c], desc[UR60][R190.64], !P1 ;  /* 0x4000c000be0a7fae */ /* 0x000fe8000c92187c */
[----:B------:R-:W-:Y:S04]  /*431a0*/  LDGSTS.E [R10+0x4400c], desc[UR60][R174.64], !P1 ;  /* 0x4400c000ae0a7fae */ /* 0x000fe8000c92187c */
[----:B------:R-:W-:Y:S04]  /*431b0*/  LDGSTS.E [R10+0x48000], desc[UR60][R158.64], !P2 ;  /* 0x480000009e0a7fae */ /* 0x000fe8000d12187c */
[----:B------:R1:W-:Y:S01]  /*431c0*/  LDGSTS.E [R10+0x4c000], desc[UR60][R126.64], !P2 ;  /* 0x4c0000007e0a7fae */ /* 0x0003e2000d12187c */
[----:B------:R-:W-:Y:S01]  /*431d0*/  ISETP.GE.U32.AND P2, PT, R15, 0x7ffffe38, PT ;  /* 0x7ffffe380f00780c */ /* 0x000fe20003f46070 */
[----:B------:R-:W-:-:S02]  /*431e0*/  VIADD R15, R47, 0xfffffeb5 ;  /* 0xfffffeb52f0f7836 */ /* 0x000fc40000000000 */
[----:B------:R-:W-:Y:S02]  /*431f0*/  VIADD R30, R30, 0xfffffed4 ;  /* 0xfffffed41e1e7836 */ /* 0x000fe40000000000 */
[C---:B------:R-:W-:Y:S01]  /*43200*/  IMAD.WIDE R110, R252.reuse, 0x4, R110 ;  /* 0x00000004fc6e7825 */ /* 0x040fe200078e026e */
[----:B-1----:R-:W1:Y:S04]  /*43210*/  LDC R127, c[0x0][0x230] ;  /* 0x00008c00ff7f7b82 */ /* 0x002e680000000800 */
[----:B------:R4:W-:Y:S04]  /*43220*/  STL.64 [R1+0x1088], R110 ;  /* 0x0010886e01007387 */ /* 0x0009e80000100a00 */
[----:B------:R-:W-:Y:S01]  /*43230*/  LDGSTS.E [R10+0x48004], desc[UR60][R110.64], !P6 ;  /* 0x480040006e0a7fae */ /* 0x000fe2000f12187c */
[C---:B--2---:R-:W-:Y:S01]  /*43240*/  IMAD.WIDE R62, R252.reuse, 0x4, R62 ;  /* 0x00000004fc3e7825 */ /* 0x044fe200078e023e */
[----:B------:R-:W2:Y:S04]  /*43250*/  LDC R126, c[0x0][0x230] ;  /* 0x00008c00ff7e7b82 */ /* 0x000ea80000000800 */
[----:B------:R1:W-:Y:S04]  /*43260*/  STL.64 [R1+0x1090], R62 ;  /* 0x0010903e01007387 */ /* 0x0003e80000100a00 */
[----:B------:R-:W-:Y:S01]  /*43270*/  LDGSTS.E [R10+0x4c004], desc[UR60][R62.64], !P6 ;  /* 0x4c0040003e0a7fae */ /* 0x000fe2000f12187c */
[----:B---3--:R-:W-:-:S04]  /*43280*/  IMAD.WIDE R174, R252, 0x4, R142 ;  /* 0x00000004fcae7825 */ /* 0x008fc800078e028e */
[C---:B----4-:R-:W-:Y:S01]  /*43290*/  IMAD.WIDE R158, R252.reuse, 0x4, R2 ;  /* 0x00000004fc9e7825 */ /* 0x050fe200078e0202 */
[----:B------:R3:W-:Y:S04]  /*432a0*/  LDGSTS.E [R10+0x48008], desc[UR60][R174.64], !P5 ;  /* 0x48008000ae0a7fae */ /* 0x0007e8000e92187c */
[----:B------:R-:W4:Y:S04]  /*432b0*/  LDL.LU.64 R2, [R1+0x19a8] ;  /* 0x0019a80001027983 */ /* 0x000f280000300a00 */
[----:B------:R-:W4:Y:S04]  /*432c0*/  LDL.LU.64 R142, [R1+0x19a0] ;  /* 0x0019a000018e7983 */ /* 0x000f280000300a00 */
[----:B------:R3:W-:Y:S04]  /*432d0*/  STL.64 [R1+0x1098], R174 ;  /* 0x001098ae01007387 */ /* 0x0007e80000100a00 */
[----:B------:R2:W-:Y:S04]  /*432e0*/  STL.64 [R1+0x10a0], R158 ;  /* 0x0010a09e01007387 */ /* 0x0005e80000100a00 */
[----:B------:R-:W4:Y:S04]  /*432f0*/  LDL.LU.64 R110, [R1+0x1998] ;  /* 0x00199800016e7983 */ /* 0x000f280000300a00 */
[----:B-1----:R-:W4:Y:S01]  /*43300*/  LDL.LU.64 R62, [R1+0x1990] ;  /* 0x00199000013e7983 */ /* 0x002f220000300a00 */
[----:B------:R-:W-:-:S03]  /*43310*/  IMAD.WIDE R190, R252, 0x4, R94 ;  /* 0x00000004fcbe7825 */ /* 0x000fc600078e025e */
[----:B------:R2:W-:Y:S01]  /*43320*/  LDGSTS.E [R10+0x4c008], desc[UR60][R158.64], !P5 ;  /* 0x4c0080009e0a7fae */ /* 0x0005e2000e92187c */
[----:B---3--:R-:W-:-:S03]  /*43330*/  IMAD.WIDE R174, R252, 0x4, R78 ;  /* 0x00000004fcae7825 */ /* 0x008fc600078e024e */
[----:B------:R-:W-:Y:S01]  /*43340*/  STL.64 [R1+0x10a8], R190 ;  /* 0x0010a8be01007387 */ /* 0x000fe20000100a00 */
[----:B------:R-:W-:-:S03]  /*43350*/  ISETP.GE.U32.AND P5, PT, R15, 0x7ffffe36, PT ;  /* 0x7ffffe360f00780c */ /* 0x000fc60003fa6070 */
[----:B------:R1:W-:Y:S01]  /*43360*/  STL.64 [R1+0x10b0], R174 ;  /* 0x0010b0ae01007387 */ /* 0x0003e20000100a00 */
[----:B------:R-:W-:-:S03]  /*43370*/  VIADD R15, R46, 0xfffffeb4 ;  /* 0xfffffeb42e0f7836 */ /* 0x000fc60000000000 */
[----:B------:R-:W3:Y:S01]  /*43380*/  LDL.LU.64 R94, [R1+0x1988] ;  /* 0x00198800015e7983 */ /* 0x000ee20000300a00 */
[----:B--2---:R-:W-:-:S03]  /*43390*/  IMAD.WIDE R158, R252, 0x4, R222 ;  /* 0x00000004fc9e7825 */ /* 0x004fc600078e02de */
[----:B------:R-:W2:Y:S01]  /*433a0*/  LDL.LU.64 R78, [R1+0x1980] ;  /* 0x00198000014e7983 */ /* 0x000ea20000300a00 */
[----:B------:R-:W-:-:S03]  /*433b0*/  IMAD.WIDE R46, R252, 0x4, R238 ;  /* 0x00000004fc2e7825 */ /* 0x000fc600078e02ee */
[----:B------:R-:W-:Y:S04]  /*433c0*/  STL.64 [R1+0x1278], R158 ;  /* 0x0012789e01007387 */ /* 0x000fe80000100a00 */
[----:B------:R1:W-:Y:S04]  /*433d0*/  STL.64 [R1+0x1280], R46 ;  /* 0x0012802e01007387 */ /* 0x0003e80000100a00 */
[----:B------:R-:W3:Y:S04]  /*433e0*/  LDL.LU.64 R222, [R1+0x1978] ;  /* 0x0019780001de7983 */ /* 0x000ee80000300a00 */
[----:B------:R-:W3:Y:S01]  /*433f0*/  LDL.LU.64 R238, [R1+0x1970] ;  /* 0x0019700001ee7983 */ /* 0x000ee20000300a00 */
[----:B------:R-:W-:-:S02]  /*43400*/  ISETP.GE.U32.AND P1, PT, R30, 0x7ffffe55, PT ;  /* 0x7ffffe551e00780c */ /* 0x000fc40003f26070 */
[----:B------:R-:W1:Y:S01]  /*43410*/  LDC R30, c[0x0][0x230] ;  /* 0x00008c00ff1e7b82 */ /* 0x000e620000000800 */
[----:B------:R-:W-:-:S04]  /*43420*/  IADD3 R31, R31, -0x14a, RZ ;  /* 0xfffffeb61f1f7810 */ /* 0x000fc80007ffe0ff */
[----:B------:R-:W-:-:S03]  /*43430*/  ISETP.GE.U32.AND P6, PT, R31, 0x7ffffe37, PT ;  /* 0x7ffffe371f00780c */ /* 0x000fc60003fc6070 */
[----:B------:R-:W3:Y:S03]  /*43440*/  LDC R31, c[0x0][0x230] ;  /* 0x00008c00ff1f7b82 */ /* 0x000ee60000000800 */
[----:B------:R-:W-:Y:S04]  /*43450*/  LDGSTS.E [R10+0x4800c], desc[UR60][R190.64], !P1 ;  /* 0x4800c000be0a7fae */ /* 0x000fe8000c92187c */
[----:B------:R1:W-:Y:S01]  /*43460*/  LDGSTS.E [R10+0x4c00c], desc[UR60][R174.64], !P1 ;  /* 0x4c00c000ae0a7fae */ /* 0x0003e2000c92187c */
[----:B------:R-:W-:-:S03]  /*43470*/  ISETP.GE.U32.AND P1, PT, R15, 0x7ffffe35, PT ;  /* 0x7ffffe350f00780c */ /* 0x000fc60003f26070 */
[----:B------:R-:W-:Y:S04]  /*43480*/  LDGSTS.E [R10+0x50000], desc[UR60][R158.64], !P2 ;  /* 0x500000009e0a7fae */ /* 0x000fe8000d12187c */
[----:B------:R1:W-:Y:S02]  /*43490*/  LDGSTS.E [R10+0x54000], desc[UR60][R46.64], !P2 ;  /* 0x540000002e0a7fae */ /* 0x0003e4000d12187c */
[----:B-1----:R-:W-:Y:S02]  /*434a0*/  IADD3 R15, R30, -0x169, RZ ;  /* 0xfffffe971e0f7810 */ /* 0x002fe40007ffe0ff */
[----:B------:R-:W1:Y:S01]  /*434b0*/  LDC R30, c[0x0][0x230] ;  /* 0x00008c00ff1e7b82 */ /* 0x000e620000000800 */
[----:B------:R-:W-:Y:S01]  /*434c0*/  VIADD R174, R127, 0xfffffe96 ;  /* 0xfffffe967fae7836 */ /* 0x000fe20000000000 */
[----:B------:R-:W-:Y:S01]  /*434d0*/  ISETP.GE.U32.AND P2, PT, R15, 0x7ffffe18, PT ;  /* 0x7ffffe180f00780c */ /* 0x000fe20003f46070 */
[----:B------:R-:W-:-:S05]  /*434e0*/  VIADD R15, R126, 0xfffffe95 ;  /* 0xfffffe957e0f7836 */ /* 0x000fca0000000000 */
[----:B------:R-:W1:Y:S08]  /*434f0*/  LDC R46, c[0x0][0x230] ;  /* 0x00008c00ff2e7b82 */ /* 0x000e700000000800 */
[----:B------:R-:W1:Y:S01]  /*43500*/  LDC R47, c[0x0][0x230] ;  /* 0x00008c00ff2f7b82 */ /* 0x000e620000000800 */
[----:B----4-:R-:W-:-:S04]  /*43510*/  IMAD.WIDE R2, R252, 0x4, R2 ;  /* 0x00000004fc027825 */ /* 0x010fc800078e0202 */
[C---:B------:R-:W-:Y:S01]  /*43520*/  IMAD.WIDE R190, R252.reuse, 0x4, R142 ;  /* 0x00000004fcbe7825 */ /* 0x040fe200078e028e */
[----:B------:R4:W-:Y:S04]  /*43530*/  STL.64 [R1+0x1288], R2 ;  /* 0x0012880201007387 */ /* 0x0009e80000100a00 */
[----:B------:R-:W-:Y:S04]  /*43540*/  STL.64 [R1+0x1290], R190 ;  /* 0x001290be01007387 */ /* 0x000fe80000100a00 */
[----:B------:R-:W-:Y:S01]  /*43550*/  LDGSTS.E [R10+0x50004], desc[UR60][R2.64], !P6 ;  /* 0x50004000020a7fae */ /* 0x000fe2000f12187c */
[----:B------:R-:W-:-:S03]  /*43560*/  IMAD.WIDE R142, R252, 0x4, R110 ;  /* 0x00000004fc8e7825 */ /* 0x000fc600078e026e */
[----:B------:R3:W-:Y:S01]  /*43570*/  LDGSTS.E [R10+0x54004], desc[UR60][R190.64], !P6 ;  /* 0x54004000be0a7fae */ /* 0x0007e2000f12187c */
[----:B------:R-:W-:-:S03]  /*43580*/  IMAD.WIDE R110, R252, 0x4, R62 ;  /* 0x00000004fc6e7825 */ /* 0x000fc600078e023e */
[----:B------:R1:W-:Y:S04]  /*43590*/  LDGSTS.E [R10+0x50008], desc[UR60][R142.64], !P5 ;  /* 0x500080008e0a7fae */ /* 0x0003e8000e92187c */
[----:B----4-:R-:W4:Y:S04]  /*435a0*/  LDL.LU.64 R2, [R1+0x1968] ;  /* 0x0019680001027983 */ /* 0x010f280000300a00 */
[----:B------:R-:W-:Y:S04]  /*435b0*/  STL.64 [R1+0x1298], R142 ;  /* 0x0012988e01007387 */ /* 0x000fe80000100a00 */
[----:B------:R-:W4:Y:S04]  /*435c0*/  LDL.LU.64 R158, [R1+0x1958] ;  /* 0x00195800019e7983 */ /* 0x000f280000300a00 */
[----:B------:R1:W-:Y:S04]  /*435d0*/  STL.64 [R1+0x12a0], R110 ;  /* 0x0012a06e01007387 */ /* 0x0003e80000100a00 */
[----:B------:R-:W4:Y:S04]  /*435e0*/  LDL.LU.64 R126, [R1+0x1960] ;  /* 0x00196000017e7983 */ /* 0x000f280000300a00 */
[----:B------:R-:W4:Y:S04]  /*435f0*/  LDL.LU.64 R62, [R1+0x1948] ;  /* 0x00194800013e7983 */ /* 0x000f280000300a00 */
[----:B------:R-:W-:Y:S01]  /*43600*/  LDGSTS.E [R10+0x54008], desc[UR60][R110.64], !P5 ;  /* 0x540080006e0a7fae */ /* 0x000fe2000e92187c */
[----:B------:R-:W-:Y:S01]  /*43610*/  ISETP.GE.U32.AND P6, PT, R174, 0x7ffffe17, PT ;  /* 0x7ffffe17ae00780c */ /* 0x000fe20003fc6070 */
[----:B--2---:R-:W-:-:S02]  /*43620*/  IMAD.WIDE R174, R252, 0x4, R78 ;  /* 0x00000004fcae7825 */ /* 0x004fc400078e024e */
[----:B-1----:R-:W2:Y:S04]  /*43630*/  LDL.LU.64 R110, [R1+0x1950] ;  /* 0x00195000016e7983 */ /* 0x002ea80000300a00 */
[----:B------:R-:W2:Y:S01]  /*43640*/  LDL.LU.64 R78, [R1+0x1940] ;  /* 0x00194000014e7983 */ /* 0x000ea20000300a00 */
[----:B---3--:R-:W-:-:S04]  /*43650*/  IMAD.WIDE R190, R252, 0x4, R94 ;  /* 0x00000004fcbe7825 */ /* 0x008fc800078e025e */
[C---:B------:R-:W-:Y:S01]  /*43660*/  IMAD.WIDE R142, R252.reuse, 0x4, R222 ;  /* 0x00000004fc8e7825 */ /* 0x040fe200078e02de */
[----:B------:R-:W-:Y:S03]  /*43670*/  STL.64 [R1+0x12a8], R190 ;  /* 0x0012a8be01007387 */ /* 0x000fe60000100a00 */
[----:B------:R-:W-:Y:S01]  /*43680*/  IMAD.WIDE R94, R252, 0x4, R238 ;  /* 0x00000004fc5e7825 */ /* 0x000fe200078e02ee */
[----:B------:R-:W-:Y:S04]  /*43690*/  STL.64 [R1+0x12b0], R174 ;  /* 0x0012b0ae01007387 */ /* 0x000fe80000100a00 */
[----:B------:R1:W-:Y:S04]  /*436a0*/  STL.64 [R1+0x1bd8], R142 ;  /* 0x001bd88e01007387 */ /* 0x0003e80000100a00 */
[----:B------:R3:W-:Y:S04]  /*436b0*/  STL.64 [R1+0x1be0], R94 ;  /* 0x001be05e01007387 */ /* 0x0007e80000100a00 */
[----:B------:R-:W2:Y:S04]  /*436c0*/  LDL.LU.64 R222, [R1+0xec0] ;  /* 0x000ec00001de7983 */ /* 0x000ea80000300a00 */
[----:B------:R-:W2:Y:S04]  /*436d0*/  LDL.LU.64 R238, [R1+0x1938] ;  /* 0x0019380001ee7983 */ /* 0x000ea80000300a00 */
[----:B------:R-:W-:Y:S01]  /*436e0*/  LDGSTS.E [R10+0x5000c], desc[UR60][R190.64], !P1 ;  /* 0x5000c000be0a7fae */ /* 0x000fe2000c92187c */
[----:B------:R-:W-:-:S03]  /*436f0*/  ISETP.GE.U32.AND P5, PT, R15, 0x7ffffe16, PT ;  /* 0x7ffffe160f00780c */ /* 0x000fc60003fa6070 */
[----:B------:R-:W-:Y:S01]  /*43700*/  LDGSTS.E [R10+0x5400c], desc[UR60][R174.64], !P1 ;  /* 0x5400c000ae0a7fae */ /* 0x000fe2000c92187c */
[----:B------:R-:W-:Y:S01]  /*43710*/  IADD3 R15, R31, -0x16c, RZ ;  /* 0xfffffe941f0f7810 */ /* 0x000fe20007ffe0ff */
[----:B------:R-:W-:Y:S01]  /*43720*/  VIADD R46, R46, 0xfffffef2 ;  /* 0xfffffef22e2e7836 */ /* 0x000fe20000000000 */
[----:B------:R-:W2:Y:S01]  /*43730*/  LDC R31, c[0x0][0x230] ;  /* 0x00008c00ff1f7b82 */ /* 0x000ea20000000800 */
[----:B------:R1:W-:Y:S01]  /*43740*/  LDGSTS.E [R10+0x58000], desc[UR60][R142.64], !P2 ;  /* 0x580000008e0a7fae */ /* 0x0003e2000d12187c */
[----:B------:R-:W-:Y:S01]  /*43750*/  ISETP.GE.U32.AND P1, PT, R15, 0x7ffffe15, PT ;  /* 0x7ffffe150f00780c */ /* 0x000fe20003f26070 */
[----:B------:R-:W-:Y:S02]  /*43760*/  VIADD R15, R30, 0xfffffef3 ;  /* 0xfffffef31e0f7836 */ /* 0x000fe40000000000 */
[----:B------:R3:W-:Y:S03]  /*43770*/  LDGSTS.E [R10+0x5c000], desc[UR60][R94.64], !P2 ;  /* 0x5c0000005e0a7fae */ /* 0x0007e6000d12187c */
[----:B------:R-:W-:Y:S01]  /*43780*/  ISETP.GE.U32.AND P2, PT, R15, 0x7ffffe74, PT ;  /* 0x7ffffe740f00780c */ /* 0x000fe20003f46070 */
[----:B------:R-:W2:Y:S01]  /*43790*/  LDC R30, c[0x0][0x230] ;  /* 0x00008c00ff1e7b82 */ /* 0x000ea20000000800 */
[----:B------:R-:W-:-:S07]  /*437a0*/  IADD3 R15, R47, -0x10f, RZ ;  /* 0xfffffef12f0f7810 */ /* 0x000fce0007ffe0ff */
[----:B-1----:R-:W1:Y:S08]  /*437b0*/  LDC R142, c[0x0][0x230] ;  /* 0x00008c00ff8e7b82 */ /* 0x002e700000000800 */
[----:B---3--:R-:W3:Y:S08]  /*437c0*/  LDC R95, c[0x0][0x230] ;  /* 0x00008c00ff5f7b82 */ /* 0x008ef00000000800 */
[----:B------:R-:W3:Y:S08]  /*437d0*/  LDC R94, c[0x0][0x230] ;  /* 0x00008c00ff5e7b82 */ /* 0x000ef00000000800 */
[----:B------:R-:W3:Y:S01]  /*437e0*/  LDC R143, c[0x0][0x230] ;  /* 0x00008c00ff8f7b82 */ /* 0x000ee20000000800 */
[----:B----4-:R-:W-:-:S05]  /*437f0*/  IMAD.WIDE R2, R252, 0x4, R2 ;  /* 0x00000004fc027825 */ /* 0x010fca00078e0202 */
[----:B------:R4:W-:Y:S01]  /*43800*/  STL.64 [R1+0x1be8], R2 ;  /* 0x001be80201007387 */ /* 0x0009e20000100a00 */
[----:B------:R-:W-:-:S03]  /*43810*/  IMAD.WIDE R206, R252, 0x4, R158 ;  /* 0x00000004fcce7825 */ /* 0x000fc600078e029e */
[----:B------:R-:W-:Y:S01]  /*43820*/  LDGSTS.E [R10+0x58004], desc[UR60][R2.64], !P6 ;  /* 0x58004000020a7fae */ /* 0x000fe2000f12187c */
[----:B------:R-:W-:-:S03]  /*43830*/  IMAD.WIDE R236, R252, 0x4, R126 ;  /* 0x00000004fcec7825 */ /* 0x000fc600078e027e */
[----:B------:R-:W3:Y:S01]  /*43840*/  LDL.LU.64 R126, [R1+0x1930] ;  /* 0x00193000017e7983 */ /* 0x000ee20000300a00 */
[----:B------:R-:W-:-:S03]  /*43850*/  IMAD.WIDE R174, R252, 0x4, R62 ;  /* 0x00000004fcae7825 */ /* 0x000fc600078e023e */
[----:B------:R-:W-:Y:S04]  /*43860*/  STL.64 [R1+0x1bf8], R206 ;  /* 0x001bf8ce01007387 */ /* 0x000fe80000100a00 */
[----:B------:R-:W-:Y:S04]  /*43870*/  STL.64 [R1+0x1bf0], R236 ;  /* 0x001bf0ec01007387 */ /* 0x000fe80000100a00 */
[----:B------:R-:W3:Y:S01]  /*43880*/  LDL.LU.64 R62, [R1+0x1928] ;  /* 0x00192800013e7983 */ /* 0x000ee20000300a00 */
[----:B--2---:R-:W-:-:S03]  /*43890*/  IMAD.WIDE R190, R252, 0x4, R110 ;  /* 0x00000004fcbe7825 */ /* 0x004fc600078e026e */
[----:B------:R-:W-:Y:S01]  /*438a0*/  STL.64 [R1+0x1c08], R174 ;  /* 0x001c08ae01007387 */ /* 0x000fe20000100a00 */
[----:B------:R-:W-:-:S03]  /*438b0*/  IMAD.WIDE R158, R252, 0x4, R78 ;  /* 0x00000004fc9e7825 */ /* 0x000fc600078e024e */
[----:B------:R-:W2:Y:S04]  /*438c0*/  LDL.LU.64 R110, [R1+0x1920] ;  /* 0x00192000016e7983 */ /* 0x000ea80000300a00 */
[----:B------:R1:W-:Y:S04]  /*438d0*/  STL.64 [R1+0x1c00], R190 ;  /* 0x001c00be01007387 */ /* 0x0003e80000100a00 */
[----:B------:R-:W2:Y:S04]  /*438e0*/  LDL.LU.64 R78, [R1+0x1918] ;  /* 0x00191800014e7983 */ /* 0x000ea80000300a00 */
[----:B------:R-:W-:Y:S04]  /*438f0*/  LDGSTS.E [R10+0x5c004], desc[UR60][R236.64], !P6 ;  /* 0x5c004000ec0a7fae */ /* 0x000fe8000f12187c */
[----:B------:R-:W-:Y:S04]  /*43900*/  LDGSTS.E [R10+0x58008], desc[UR60][R206.64], !P5 ;  /* 0x58008000ce0a7fae */ /* 0x000fe8000e92187c */
[----:B------:R1:W-:Y:S01]  /*43910*/  LDGSTS.E [R10+0x5c008], desc[UR60][R190.64], !P5 ;  /* 0x5c008000be0a7fae */ /* 0x0003e2000e92187c */
[----:B------:R-:W-:-:S03]  /*43920*/  ISETP.GE.U32.AND P6, PT, R46, 0x7ffffe73, PT ;  /* 0x7ffffe732e00780c */ /* 0x000fc60003fc6070 */
[----:B----4-:R-:W4:Y:S04]  /*43930*/  LDL.LU.64 R2, [R1+0x2e20] ;  /* 0x002e200001027983 */ /* 0x010f280000300a00 */
[----:B------:R1:W-:Y:S04]  /*43940*/  LDGSTS.E [R10+0x5800c], desc[UR60][R174.64], !P1 ;  /* 0x5800c000ae0a7fae */ /* 0x0003e8000c92187c */
[----:B------:R1:W-:Y:S02]  /*43950*/  STL.64 [R1+0x1c10], R158 ;  /* 0x001c109e01007387 */ /* 0x0003e40000100a00 */
[----:B-1----:R-:W-:-:S02]  /*43960*/  IMAD.WIDE R190, R252, 0x4, R222 ;  /* 0x00000004fcbe7825 */ /* 0x002fc400078e02de */
[----:B------:R-:W-:Y:S02]  /*43970*/  LDGSTS.E [R10+0x5c00c], desc[UR60][R158.64], !P1 ;  /* 0x5c00c0009e0a7fae */ /* 0x000fe4000c92187c */
[C---:B------:R-:W-:Y:S02]  /*43980*/  IMAD.WIDE R174, R252.reuse, 0x4, R238 ;  /* 0x00000004fcae7825 */ /* 0x040fe400078e02ee */
[----:B------:R2:W-:Y:S04]  /*43990*/  LDGSTS.E [R8+0x40000], desc[UR60][R190.64], !P2 ;  /* 0x40000000be087fae */ /* 0x0005e8000d12187c */
[----:B------:R1:W-:Y:S04]  /*439a0*/  LDGSTS.E [R8+0x44000], desc[UR60][R174.64], !P2 ;  /* 0x44000000ae087fae */ /* 0x0003e8000d12187c */
[----:B------:R-:W4:Y:S04]  /*439b0*/  LDL.LU.64 R158, [R1+0x1910] ;  /* 0x00191000019e7983 */ /* 0x000f280000300a00 */
[----:B------:R-:W4:Y:S04]  /*439c0*/  LDL.LU.64 R46, [R1+0x1908] ;  /* 0x00190800012e7983 */ /* 0x000f280000300a00 */
[----:B------:R2:W-:Y:S04]  /*439d0*/  STL.64 [R1+0xec0], R190 ;  /* 0x000ec0be01007387 */ /* 0x0005e80000100a00 */
[----:B------:R-:W4:Y:S04]  /*439e0*/  LDL.LU.64 R222, [R1+0x1900] ;  /* 0x0019000001de7983 */ /* 0x000f280000300a00 */
[----:B------:R1:W-:Y:S04]  /*439f0*/  STL.64 [R1+0xec8], R174 ;  /* 0x000ec8ae01007387 */ /* 0x0003e80000100a00 */
[----:B------:R-:W4:Y:S01]  /*43a00*/  LDL.LU.64 R238, [R1+0x18f8] ;  /* 0x0018f80001ee7983 */ /* 0x000f220000300a00 */
[----:B------:R-:W-:Y:S01]  /*43a10*/  ISETP.GE.U32.AND P5, PT, R15, 0x7ffffe72, PT ;  /* 0x7ffffe720f00780c */ /* 0x000fe20003fa6070 */
        /* <DEDUP_REMOVED lines=18> */
[----:B------:R-:W-:Y:S03]  /*43b40*/  STL.64 [R1+0xef0], R236 ;  /* 0x000ef0ec01007387 */ /* 0x000fe60000100a00 */
[C---:B-1----:R-:W-:Y:S02]  /*43b50*/  IMAD.WIDE R190, R252.reuse, 0x4, R222 ;  /* 0x00000004fcbe7825 */ /* 0x042fe400078e02de */
[----:B------:R-:W4:Y:S04]  /*43b60*/  LDL.LU.64 R222, [R1+0x18d0] ;  /* 0x0018d00001de7983 */ /* 0x000f280000300a00 */
[----:B------:R-:W-:Y:S04]  /*43b70*/  STL.64 [R1+0xef8], R206 ;  /* 0x000ef8ce01007387 */ /* 0x000fe80000100a00 */
[----:B------:R-:W4:Y:S04]  /*43b80*/  LDL.LU.64 R158, [R1+0x18c8] ;  /* 0x0018c800019e7983 */ /* 0x000f280000300a00 */
[----:B------:R3:W-:Y:S04]  /*43b90*/  STL.64 [R1+0x10b8], R190 ;  /* 0x0010b8be01007387 */ /* 0x0007e80000100a00 */
[----:B------:R-:W4:Y:S01]  /*43ba0*/  LDL.LU.64 R46, [R1+0x18c0] ;  /* 0x0018c000012e7983 */ /* 0x000f220000300a00 */
[----:B------:R-:W-:-:S03]  /*43bb0*/  IMAD.WIDE R174, R252, 0x4, R238 ;  /* 0x00000004fcae7825 */ /* 0x000fc600078e02ee */
[----:B------:R-:W4:Y:S01]  /*43bc0*/  LDL.LU.64 R238, [R1+0x18b8] ;  /* 0x0018b80001ee7983 */ /* 0x000f220000300a00 */
[----:B------:R-:W-:Y:S02]  /*43bd0*/  VIADD R15, R31, 0xfffffef0 ;  /* 0xfffffef01f0f7836 */ /* 0x000fe40000000000 */
[----:B------:R-:W-:Y:S01]  /*43be0*/  VIADD R10, R30, 0xfffffed3 ;  /* 0xfffffed31e0a7836 */ /* 0x000fe20000000000 */
[----:B------:R1:W-:Y:S01]  /*43bf0*/  STL.64 [R1+0x10c0], R174 ;  /* 0x0010c0ae01007387 */ /* 0x0003e20000100a00 */
[----:B------:R-:W4:Y:S01]  /*43c00*/  LDC R31, c[0x0][0x230] ;  /* 0x00008c00ff1f7b82 */ /* 0x000f220000000800 */
[----:B------:R-:W-:Y:S02]  /*43c10*/  ISETP.GE.U32.AND P1, PT, R15, 0x7ffffe71, PT ;  /* 0x7ffffe710f00780c */ /* 0x000fe40003f26070 */
[----:B------:R-:W-:Y:S02]  /*43c20*/  ISETP.GE.U32.AND P2, PT, R10, 0x7ffffe54, PT ;  /* 0x7ffffe540a00780c */ /* 0x000fe40003f46070 */
[----:B------:R-:W-:Y:S01]  /*43c30*/  IADD3 R15, R142, -0x12e, RZ ;  /* 0xfffffed28e0f7810 */ /* 0x000fe20007ffe0ff */
[----:B------:R-:W-:-:S02]  /*43c40*/  VIADD R10, R95, 0xfffffed1 ;  /* 0xfffffed15f0a7836 */ /* 0x000fc40000000000 */
[----:B------:R-:W4:Y:S01]  /*43c50*/  LDC R30, c[0x0][0x230] ;  /* 0x00008c00ff1e7b82 */ /* 0x000f220000000800 */
[----:B------:R-:W-:-:S05]  /*43c60*/  ISETP.GE.U32.AND P6, PT, R15, 0x7ffffe53, PT ;  /* 0x7ffffe530f00780c */ /* 0x000fca0003fc6070 */
[----:B------:R-:W-:Y:S02]  /*43c70*/  LDGSTS.E [R8+0x4000c], desc[UR60][R236.64], !P1 ;  /* 0x4000c000ec087fae */ /* 0x000fe4000c92187c */
[----:B------:R-:W4:Y:S02]  /*43c80*/  LDC R142, c[0x0][0x230] ;  /* 0x00008c00ff8e7b82 */ /* 0x000f240000000800 */
[----:B------:R-:W-:Y:S04]  /*43c90*/  LDGSTS.E [R8+0x4400c], desc[UR60][R206.64], !P1 ;  /* 0x4400c000ce087fae */ /* 0x000fe8000c92187c */
[----:B------:R3:W-:Y:S02]  /*43ca0*/  LDGSTS.E [R8+0x48000], desc[UR60][R190.64], !P2 ;  /* 0x48000000be087fae */ /* 0x0007e4000d12187c */
[----:B------:R-:W4:Y:S02]  /*43cb0*/  LDC R95, c[0x0][0x230] ;  /* 0x00008c00ff5f7b82 */ /* 0x000f240000000800 */
[----:B------:R1:W-:Y:S01]  /*43cc0*/  LDGSTS.E [R8+0x4c000], desc[UR60][R174.64], !P2 ;  /* 0x4c000000ae087fae */ /* 0x0003e2000d12187c */
[----:B------:R-:W-:Y:S01]  /*43cd0*/  ISETP.GE.U32.AND P5, PT, R10, 0x7ffffe52, PT ;  /* 0x7ffffe520a00780c */ /* 0x000fe20003fa6070 */
[----:B------:R-:W-:-:S02]  /*43ce0*/  VIADD R15, R94, 0xfffffed0 ;  /* 0xfffffed05e0f7836 */ /* 0x000fc40000000000 */
[----:B--2---:R-:W-:-:S04]  /*43cf0*/  IMAD.WIDE R110, R252, 0x4, R110 ;  /* 0x00000004fc6e7825 */ /* 0x004fc800078e026e */
[C---:B------:R-:W-:Y:S01]  /*43d00*/  IMAD.WIDE R78, R252.reuse, 0x4, R78 ;  /* 0x00000004fc4e7825 */ /* 0x040fe200078e024e */
[----:B------:R2:W-:Y:S03]  /*43d10*/  STL.64 [R1+0x10c8], R110 ;  /* 0x0010c86e01007387 */ /* 0x0005e60000100a00 */
[C---:B---3--:R-:W-:Y:S01]  /*43d20*/  IMAD.WIDE R190, R252.reuse, 0x4, R126 ;  /* 0x00000004fcbe7825 */ /* 0x048fe200078e027e */
[----:B------:R3:W-:Y:S03]  /*43d30*/  STL.64 [R1+0x10d0], R78 ;  /* 0x0010d04e01007387 */ /* 0x0007e60000100a00 */
[C---:B-1----:R-:W-:Y:S01]  /*43d40*/  IMAD.WIDE R174, R252.reuse, 0x4, R62 ;  /* 0x00000004fcae7825 */ /* 0x042fe200078e023e */
[----:B------:R-:W-:Y:S03]  /*43d50*/  LDGSTS.E [R8+0x48004], desc[UR60][R110.64], !P6 ;  /* 0x480040006e087fae */ /* 0x000fe6000f12187c */
[C---:B----4-:R-:W-:Y:S01]  /*43d60*/  IMAD.WIDE R222, R252.reuse, 0x4, R222 ;  /* 0x00000004fcde7825 */ /* 0x050fe200078e02de */
[----:B------:R-:W4:Y:S03]  /*43d70*/  LDL.LU.64 R62, [R1+0x18b0] ;  /* 0x0018b000013e7983 */ /* 0x000f260000300a00 */
[C---:B------:R-:W-:Y:S01]  /*43d80*/  IMAD.WIDE R206, R252.reuse, 0x4, R158 ;  /* 0x00000004fcce7825 */ /* 0x040fe200078e029e */
[----:B------:R-:W4:Y:S01]  /*43d90*/  LDL.LU.64 R126, [R1+0x18a8] ;  /* 0x0018a800017e7983 */ /* 0x000f220000300a00 */
[----:B------:R-:W-:Y:S01]  /*43da0*/  IADD3 R10, R31, -0x14d, RZ ;  /* 0xfffffeb31f0a7810 */ /* 0x000fe20007ffe0ff */
[----:B------:R-:W1:Y:S02]  /*43db0*/  LDC R94, c[0x0][0x230] ;  /* 0x00008c00ff5e7b82 */ /* 0x000e640000000800 */
[----:B------:R3:W-:Y:S04]  /*43dc0*/  STL.64 [R1+0x10d8], R190 ;  /* 0x0010d8be01007387 */ /* 0x0007e80000100a00 */
[----:B------:R3:W-:Y:S01]  /*43dd0*/  STL.64 [R1+0x10e0], R174 ;  /* 0x0010e0ae01007387 */ /* 0x0007e20000100a00 */
[----:B------:R-:W-:Y:S01]  /*43de0*/  ISETP.GE.U32.AND P1, PT, R15, 0x7ffffe51, PT ;  /* 0x7ffffe510f00780c */ /* 0x000fe20003f26070 */
[----:B------:R-:W1:Y:S02]  /*43df0*/  LDC R31, c[0x0][0x230] ;  /* 0x00008c00ff1f7b82 */ /* 0x000e640000000800 */
[----:B--2---:R-:W2:Y:S04]  /*43e00*/  LDL.LU.64 R110, [R1+0x18a0] ;  /* 0x0018a000016e7983 */ /* 0x004ea80000300a00 */
[----:B------:R-:W-:Y:S04]  /*43e10*/  LDGSTS.E [R8+0x4c004], desc[UR60][R78.64], !P6 ;  /* 0x4c0040004e087fae */ /* 0x000fe8000f12187c */
[----:B------:R3:W-:Y:S04]  /*43e20*/  LDGSTS.E [R8+0x48008], desc[UR60][R190.64], !P5 ;  /* 0x48008000be087fae */ /* 0x0007e8000e92187c */
[----:B------:R-:W-:Y:S04]  /*43e30*/  LDGSTS.E [R8+0x4c008], desc[UR60][R174.64], !P5 ;  /* 0x4c008000ae087fae */ /* 0x000fe8000e92187c */
[----:B---3--:R-:W3:Y:S04]  /*43e40*/  LDL.LU.64 R78, [R1+0x1898] ;  /* 0x00189800014e7983 */ /* 0x008ee80000300a00 */
[----:B------:R1:W-:Y:S01]  /*43e50*/  STL.64 [R1+0x10e8], R222 ;  /* 0x0010e8de01007387 */ /* 0x0003e20000100a00 */
[----:B------:R-:W-:-:S03]  /*43e60*/  IMAD.WIDE R190, R252, 0x4, R46 ;  /* 0x00000004fcbe7825 */ /* 0x000fc600078e022e */
[----:B------:R-:W-:Y:S04]  /*43e70*/  STL.64 [R1+0x10f0], R206 ;  /* 0x0010f0ce01007387 */ /* 0x000fe80000100a00 */
[----:B------:R-:W3:Y:S04]  /*43e80*/  LDL.LU.64 R174, [R1+0x1890] ;  /* 0x0018900001ae7983 */ /* 0x000ee80000300a00 */
[----:B------:R-:W3:Y:S01]  /*43e90*/  LDL.LU.64 R46, [R1+0x1888] ;  /* 0x00188800012e7983 */ /* 0x000ee20000300a00 */
[----:B------:R-:W-:-:S03]  /*43ea0*/  IMAD.WIDE R158, R252, 0x4, R238 ;  /* 0x00000004fc9e7825 */ /* 0x000fc600078e02ee */
[----:B------:R-:W-:Y:S04]  /*43eb0*/  STL.64 [R1+0x12b8], R190 ;  /* 0x0012b8be01007387 */ /* 0x000fe80000100a00 */
[----:B------:R-:W-:Y:S04]  /*43ec0*/  LDGSTS.E [R8+0x4800c], desc[UR60][R222.64], !P1 ;  /* 0x4800c000de087fae */ /* 0x000fe8000c92187c */
[----:B------:R1:W-:Y:S01]  /*43ed0*/  STL.64 [R1+0x12c0], R158 ;  /* 0x0012c09e01007387 */ /* 0x0003e20000100a00 */
[----:B------:R-:W-:Y:S01]  /*43ee0*/  ISETP.GE.U32.AND P2, PT, R10, 0x7ffffe34, PT ;  /* 0x7ffffe340a00780c */ /* 0x000fe20003f46070 */
[----:B------:R-:W-:-:S02]  /*43ef0*/  VIADD R15, R143, 0xfffffeb2 ;  /* 0xfffffeb28f0f7836 */ /* 0x000fc40000000000 */
[----:B------:R-:W-:Y:S04]  /*43f00*/  LDGSTS.E [R8+0x4c00c], desc[UR60][R206.64], !P1 ;  /* 0x4c00c000ce087fae */ /* 0x000fe8000c92187c */
[----:B-1----:R-:W3:Y:S04]  /*43f10*/  LDL.LU.64 R222, [R1+0x1880] ;  /* 0x0018800001de7983 */ /* 0x002ee80000300a00 */
[----:B------:R-:W3:Y:S01]  /*43f20*/  LDL.LU.64 R238, [R1+0x1878] ;  /* 0x0018780001ee7983 */ /* 0x000ee20000300a00 */
[----:B------:R-:W-:Y:S01]  /*43f30*/  VIADD R10, R30, 0xfffffeb1 ;  /* 0xfffffeb11e0a7836 */ /* 0x000fe20000000000 */
[----:B------:R-:W-:Y:S01]  /*43f40*/  ISETP.GE.U32.AND P6, PT, R15, 0x7ffffe33, PT ;  /* 0x7ffffe330f00780c */ /* 0x000fe20003fc6070 */
[----:B------:R-:W1:Y:S01]  /*43f50*/  LDC R30, c[0x0][0x230] ;  /* 0x00008c00ff1e7b82 */ /* 0x000e620000000800 */
[----:B------:R-:W-:Y:S02]  /*43f60*/  LDGSTS.E [R8+0x50000], desc[UR60][R190.64], !P2 ;  /* 0x50000000be087fae */ /* 0x000fe4000d12187c */
[----:B------:R-:W-:Y:S01]  /*43f70*/  ISETP.GE.U32.AND P5, PT, R10, 0x7ffffe32, PT ;  /* 0x7ffffe320a00780c */ /* 0x000fe20003fa6070 */
[----:B------:R-:W-:Y:S01]  /*43f80*/  VIADD R15, R142, 0xfffffe92 ;  /* 0xfffffe928e0f7836 */ /* 0x000fe20000000000 */
[----:B------:R1:W-:Y:S01]  /*43f90*/  LDGSTS.E [R8+0x54000], desc[UR60][R158.64], !P2 ;  /* 0x540000009e087fae */ /* 0x0003e2000d12187c */
[----:B------:R-:W-:-:S02]  /*43fa0*/  IADD3 R10, R95, -0x150, RZ ;  /* 0xfffffeb05f0a7810 */ /* 0x000fc40007ffe0ff */
[----:B------:R-:W3:Y:S02]  /*43fb0*/  LDC R95, c[0x0][0x230] ;  /* 0x00008c00ff5f7b82 */ /* 0x000ee40000000800 */
[----:B------:R-:W-:Y:S01]  /*43fc0*/  ISETP.GE.U32.AND P1, PT, R10, 0x7ffffe31, PT ;  /* 0x7ffffe310a00780c */ /* 0x000fe20003f26070 */
[----:B------:R-:W-:-:S05]  /*43fd0*/  VIADD R10, R94, 0xfffffe93 ;  /* 0xfffffe935e0a7836 */ /* 0x000fca0000000000 */
[----:B------:R-:W-:Y:S01]  /*43fe0*/  ISETP.GE.U32.AND P2, PT, R10, 0x7ffffe14, PT ;  /* 0x7ffffe140a00780c */ /* 0x000fe20003f46070 */
[----:B------:R-:W3:Y:S01]  /*43ff0*/  LDC R94, c[0x0][0x230] ;  /* 0x00008c00ff5e7b82 */ /* 0x000ee20000000800 */
[----:B------:R-:W-:-:S07]  /*44000*/  IADD3 R10, R31, -0x16f, RZ ;  /* 0xfffffe911f0a7810 */ /* 0x000fce0007ffe0ff */
[----:B-1----:R-:W1:Y:S08]  /*44010*/  LDC R159, c[0x0][0x230] ;  /* 0x00008c00ff9f7b82 */ /* 0x002e700000000800 */
[----:B------:R-:W1:Y:S01]  /*44020*/  LDC R158, c[0x0][0x230] ;  /* 0x00008c00ff9e7b82 */ /* 0x000e620000000800 */
[----:B----4-:R-:W-:-:S04]  /*44030*/  IMAD.WIDE R62, R252, 0x4, R62 ;  /* 0x00000004fc3e7825 */ /* 0x010fc800078e023e */
[C---:B------:R-:W-:Y:S01]  /*44040*/  IMAD.WIDE R206, R252.reuse, 0x4, R126 ;  /* 0x00000004fcce7825 */ /* 0x040fe200078e027e */
[----:B------:R4:W-:Y:S04]  /*44050*/  STL.64 [R1+0x12c8], R62 ;  /* 0x0012c83e01007387 */ /* 0x0009e80000100a00 */
[----:B------:R-:W-:Y:S04]  /*44060*/  STL.64 [R1+0x12d0], R206 ;  /* 0x0012d0ce01007387 */ /* 0x000fe80000100a00 */
[----:B------:R-:W4:Y:S01]  /*44070*/  LDL.LU.64 R142, [R1+0x1870] ;  /* 0x00187000018e7983 */ /* 0x000f220000300a00 */
[----:B--2---:R-:W-:-:S03]  /*44080*/  IMAD.WIDE R190, R252, 0x4, R110 ;  /* 0x00000004fcbe7825 */ /* 0x004fc600078e026e */
[----:B------:R-:W-:Y:S04]  /*44090*/  LDGSTS.E [R8+0x50004], desc[UR60][R62.64], !P6 ;  /* 0x500040003e087fae */ /* 0x000fe8000f12187c */
[----:B------:R2:W-:Y:S04]  /*440a0*/  STL.64 [R1+0x12d8], R190 ;  /* 0x0012d8be01007387 */ /* 0x0005e80000100a00 */
[----:B------:R-:W2:Y:S04]  /*440b0*/  LDL.LU.64 R126, [R1+0x1860] ;  /* 0x00186000017e7983 */ /* 0x000ea80000300a00 */
[----:B------:R-:W-:Y:S01]  /*440c0*/  LDGSTS.E [R8+0x54004], desc[UR60][R206.64], !P6 ;  /* 0x54004000ce087fae */ /* 0x000fe2000f12187c */
[----:B---3--:R-:W-:-:S03]  /*440d0*/  IMAD.WIDE R78, R252, 0x4, R78 ;  /* 0x00000004fc4e7825 */ /* 0x008fc600078e024e */
[----:B------:R2:W-:Y:S04]  /*440e0*/  LDGSTS.E [R8+0x50008], desc[UR60][R190.64], !P5 ;  /* 0x50008000be087fae */ /* 0x0005e8000e92187c */
[----:B------:R3:W-:Y:S04]  /*440f0*/  STL.64 [R1+0x12e0], R78 ;  /* 0x0012e04e01007387 */ /* 0x0007e80000100a00 */
[----:B------:R-:W3:Y:S04]  /*44100*/  LDL.LU.64 R110, [R1+0x1868] ;  /* 0x00186800016e7983 */ /* 0x000ee80000300a00 */
[----:B----4-:R-:W4:Y:S04]  /*44110*/  LDL.LU.64 R62, [R1+0x1850] ;  /* 0x00185000013e7983 */ /* 0x010f280000300a00 */
[----:B------:R-:W-:Y:S01]  /*44120*/  LDGSTS.E [R8+0x54008], desc[UR60][R78.64], !P5 ;  /* 0x540080004e087fae */ /* 0x000fe2000e92187c */
[----:B--2---:R-:W-:-:S03]  /*44130*/  IMAD.WIDE R190, R252, 0x4, R46 ;  /* 0x00000004fcbe7825 */ /* 0x004fc600078e022e */
[----:B---3--:R-:W2:Y:S04]  /*44140*/  LDL.LU.64 R78, [R1+0x1858] ;  /* 0x00185800014e7983 */ /* 0x008ea80000300a00 */
[----:B------:R-:W3:Y:S01]  /*44150*/  LDL.LU.64 R46, [R1+0x1848] ;  /* 0x00184800012e7983 */ /* 0x000ee20000300a00 */
[----:B------:R-:W-:Y:S01]  /*44160*/  IMAD.WIDE R206, R252, 0x4, R174 ;  /* 0x00000004fcce7825 */ /* 0x000fe200078e02ae */
[----:B------:R-:W-:-:S03]  /*44170*/  ISETP.GE.U32.AND P5, PT, R10, 0x7ffffe12, PT ;  /* 0x7ffffe120a00780c */ /* 0x000fc60003fa6070 */
[----:B------:R-:W-:Y:S01]  /*44180*/  VIADD R10, R30, 0xfffffe90 ;  /* 0xfffffe901e0a7836 */ /* 0x000fe20000000000 */
[----:B------:R-:W-:Y:S01]  /*44190*/  LDGSTS.E [R8+0x5000c], desc[UR60][R206.64], !P1 ;  /* 0x5000c000ce087fae */ /* 0x000fe2000c92187c */
[----:B------:R-:W-:-:S03]  /*441a0*/  IMAD.WIDE R174, R252, 0x4, R222 ;  /* 0x00000004fcae7825 */ /* 0x000fc600078e02de */
[----:B------:R-:W-:Y:S01]  /*441b0*/  STL.64 [R1+0x12e8], R206 ;  /* 0x0012e8ce01007387 */ /* 0x000fe20000100a00 */
[----:B------:R-:W-:-:S03]  /*441c0*/  IMAD.WIDE R30, R252, 0x4, R238 ;  /* 0x00000004fc1e7825 */ /* 0x000fc600078e02ee */
[----:B------:R1:W-:Y:S04]  /*441d0*/  STL.64 [R1+0x12f0], R190 ;  /* 0x0012f0be01007387 */ /* 0x0003e80000100a00 */
[----:B------:R2:W-:Y:S04]  /*441e0*/  STL.64 [R1+0x1c18], R174 ;  /* 0x001c18ae01007387 */ /* 0x0005e80000100a00 */
[----:B------:R2:W-:Y:S04]  /*441f0*/  STL.64 [R1+0x1c20], R30 ;  /* 0x001c201e01007387 */ /* 0x0005e80000100a00 */
[----:B------:R-:W3:Y:S04]  /*44200*/  LDL.LU.64 R222, [R1+0x1840] ;  /* 0x0018400001de7983 */ /* 0x000ee80000300a00 */
[----:B------:R-:W3:Y:S04]  /*44210*/  LDL.LU.64 R238, [R1+0x1838] ;  /* 0x0018380001ee7983 */ /* 0x000ee80000300a00 */
[----:B------:R1:W-:Y:S04]  /*44220*/  LDGSTS.E [R8+0x5400c], desc[UR60][R190.64], !P1 ;  /* 0x5400c000be087fae */ /* 0x0003e8000c92187c */
[----:B------:R2:W-:Y:S01]  /*44230*/  LDGSTS.E [R8+0x58000], desc[UR60][R174.64], !P2 ;  /* 0x58000000ae087fae */ /* 0x0005e2000d12187c */
[----:B------:R-:W-:Y:S01]  /*44240*/  ISETP.GE.U32.AND P1, PT, R10, 0x7ffffe11, PT ;  /* 0x7ffffe110a00780c */ /* 0x000fe20003f26070 */
[----:B------:R-:W-:-:S02]  /*44250*/  VIADD R10, R94, 0xfffffeef ;  /* 0xfffffeef5e0a7836 */ /* 0x000fc40000000000 */
[----:B------:R-:W3:Y:S01]  /*44260*/  LDC R94, c[0x0][0x230] ;  /* 0x00008c00ff5e7b82 */ /* 0x000ee20000000800 */
[----:B------:R-:W-:Y:S01]  /*44270*/  ISETP.GE.U32.AND P6, PT, R15, 0x7ffffe13, PT ;  /* 0x7ffffe130f00780c */ /* 0x000fe20003fc6070 */
[----:B------:R2:W-:Y:S01]  /*44280*/  LDGSTS.E [R8+0x5c000], desc[UR60][R30.64], !P2 ;  /* 0x5c0000001e087fae */ /* 0x0005e2000d12187c */
[----:B------:R-:W-:Y:S01]  /*44290*/  ISETP.GE.U32.AND P2, PT, R10, 0x7ffffe70, PT ;  /* 0x7ffffe700a00780c */ /* 0x000fe20003f46070 */
[----:B------:R-:W-:Y:S02]  /*442a0*/  VIADD R10, R95, 0xfffffeed ;  /* 0xfffffeed5f0a7836 */ /* 0x000fe40000000000 */
[----:B------:R-:W-:-:S04]  /*442b0*/  IMAD.WIDE R236, R252, 0x4, R142 ;  /* 0x00000004fcec7825 */ /* 0x000fc800078e028e */
[C---:B-1----:R-:W-:Y:S01]  /*442c0*/  IMAD.WIDE R190, R252.reuse, 0x4, R126 ;  /* 0x00000004fcbe7825 */ /* 0x042fe200078e027e */
[----:B------:R-:W-:Y:S03]  /*442d0*/  STL.64 [R1+0x1c28], R236 ;  /* 0x001c28ec01007387 */ /* 0x000fe60000100a00 */
[C---:B------:R-:W-:Y:S01]  /*442e0*/  IMAD.WIDE R206, R252.reuse, 0x4, R110 ;  /* 0x00000004fcce7825 */ /* 0x040fe200078e026e */
[----:B------:R-:W-:Y:S03]  /*442f0*/  LDGSTS.E [R8+0x58004], desc[UR60][R236.64], !P6 ;  /* 0x58004000ec087fae */ /* 0x000fe6000f12187c */
[C---:B--2---:R-:W-:Y:S01]  /*44300*/  IMAD.WIDE R174, R252.reuse, 0x4, R78 ;  /* 0x00000004fcae7825 */ /* 0x044fe200078e024e */
[----:B------:R-:W2:Y:S01]  /*44310*/  LDL.LU.64 R110, [R1+0x1830] ;  /* 0x00183000016e7983 */ /* 0x000ea20000300a00 */
[----:B------:R-:W-:Y:S01]  /*44320*/  IADD3 R15, R159, -0x112, RZ ;  /* 0xfffffeee9f0f7810 */ /* 0x000fe20007ffe0ff */
[----:B------:R-:W1:Y:S01]  /*44330*/  LDC R31, c[0x0][0x230] ;  /* 0x00008c00ff1f7b82 */ /* 0x000e620000000800 */
[C---:B----4-:R-:W-:Y:S01]  /*44340*/  IMAD.WIDE R142, R252.reuse, 0x4, R62 ;  /* 0x00000004fc8e7825 */ /* 0x050fe200078e023e */
[----:B------:R4:W-:Y:S04]  /*44350*/  STL.64 [R1+0x1c38], R190 ;  /* 0x001c38be01007387 */ /* 0x0009e80000100a00 */
[----:B------:R-:W-:Y:S01]  /*44360*/  STL.64 [R1+0x1c30], R206 ;  /* 0x001c30ce01007387 */ /* 0x000fe20000100a00 */
[----:B---3--:R-:W-:Y:S01]  /*44370*/  IMAD.WIDE R126, R252, 0x4, R46 ;  /* 0x00000004fc7e7825 */ /* 0x008fe200078e022e */
[----:B------:R-:W3:Y:S02]  /*44380*/  LDC R30, c[0x0][0x230] ;  /* 0x00008c00ff1e7b82 */ /* 0x000ee40000000800 */
[----:B------:R-:W3:Y:S04]  /*44390*/  LDL.LU.64 R62, [R1+0x1828] ;  /* 0x00182800013e7983 */ /* 0x000ee80000300a00 */
[----:B------:R-:W-:Y:S04]  /*443a0*/  STL.64 [R1+0x1c48], R142 ;  /* 0x001c488e01007387 */ /* 0x000fe80000100a00 */
[----:B------:R-:W3:Y:S04]  /*443b0*/  LDL.LU.64 R78, [R1+0x1820] ;  /* 0x00182000014e7983 */ /* 0x000ee80000300a00 */
[----:B------:R4:W-:Y:S04]  /*443c0*/  STL.64 [R1+0x1c40], R174 ;  /* 0x001c40ae01007387 */ /* 0x0009e80000100a00 */
[----:B------:R-:W3:Y:S04]  /*443d0*/  LDL.LU.64 R46, [R1+0x1818] ;  /* 0x00181800012e7983 */ /* 0x000ee80000300a00 */
[----:B------:R-:W-:Y:S04]  /*443e0*/  LDGSTS.E [R8+0x5c004], desc[UR60][R206.64], !P6 ;  /* 0x5c004000ce087fae */ /* 0x000fe8000f12187c */
[----:B------:R4:W-:Y:S04]  /*443f0*/  LDGSTS.E [R8+0x58008], desc[UR60][R190.64], !P5 ;  /* 0x58008000be087fae */ /* 0x0009e8000e92187c */
[----:B------:R1:W-:Y:S01]  /*44400*/  LDGSTS.E [R8+0x5c008], desc[UR60][R174.64], !P5 ;  /* 0x5c008000ae087fae */ /* 0x0003e2000e92187c */
[----:B------:R-:W-:Y:S01]  /*44410*/  ISETP.GE.U32.AND P5, PT, R10, 0x7ffffe6e, PT ;  /* 0x7ffffe6e0a00780c */ /* 0x000fe20003fa6070 */
[----:B------:R-:W-:-:S02]  /*44420*/  VIADD R10, R94, 0xfffffeec ;  /* 0xfffffeec5e0a7836 */ /* 0x000fc40000000000 */
[----:B------:R1:W-:Y:S04]  /*44430*/  STL.64 [R1+0x1c50], R126 ;  /* 0x001c507e01007387 */ /* 0x0003e80000100a00 */
[----:B------:R-:W-:Y:S01]  /*44440*/  LDGSTS.E [R8+0x5800c], desc[UR60][R142.64], !P1 ;  /* 0x5800c0008e087fae */ /* 0x000fe2000c92187c */
[C---:B----4-:R-:W-:Y:S01]  /*44450*/  IMAD.WIDE R190, R252.reuse, 0x4, R222 ;  /* 0x00000004fcbe7825 */ /* 0x050fe200078e02de */
[----:B------:R-:W-:Y:S02]  /*44460*/  ISETP.GE.U32.AND P6, PT, R15, 0x7ffffe6f, PT ;  /* 0x7ffffe6f0f00780c */ /* 0x000fe40003fc6070 */
[----:B------:R4:W-:Y:S01]  /*44470*/  LDGSTS.E [R8+0x5c00c], desc[UR60][R126.64], !P1 ;  /* 0x5c00c0007e087fae */ /* 0x0009e2000c92187c */
[----:B-1----:R-:W-:-:S03]  /*44480*/  IMAD.WIDE R174, R252, 0x4, R238 ;  /* 0x00000004fcae7825 */ /* 0x002fc600078e02ee */
[----:B------:R-:W3:Y:S01]  /*44490*/  LDL.LU.64 R142, [R1+0x1810] ;  /* 0x00181000018e7983 */ /* 0x000ee20000300a00 */
[----:B------:R-:W1:Y:S03]  /*444a0*/  LDC R15, c[0x0][0x230] ;  /* 0x00008c00ff0f7b82 */ /* 0x000e660000000800 */
[----:B------:R-:W3:Y:S04]  /*444b0*/  LDL.LU.64 R94, [R1+0x1808] ;  /* 0x00180800015e7983 */ /* 0x000ee80000300a00 */
[----:B------:R-:W-:Y:S01]  /*444c0*/  STL.64 [R1+0xf00], R190 ;  /* 0x000f00be01007387 */ /* 0x000fe20000100a00 */
[----:B----4-:R-:W4:Y:S03]  /*444d0*/  LDC R127, c[0x0][0x230] ;  /* 0x00008c00ff7f7b82 */ /* 0x010f260000000800 */
[----:B------:R-:W4:Y:S04]  /*444e0*/  LDL.LU.64 R222, [R1+0x1800] ;  /* 0x0018000001de7983 */ /* 0x000f280000300a00 */
[----:B------:R3:W-:Y:S01]  /*444f0*/  STL.64 [R1+0xf08], R174 ;  /* 0x000f08ae01007387 */ /* 0x0007e20000100a00 */
[----:B------:R-:W1:Y:S03]  /*44500*/  LDC R126, c[0x0][0x230] ;  /* 0x00008c00ff7e7b82 */ /* 0x000e660000000800 */
[----:B------:R-:W4:Y:S01]  /*44510*/  LDL.LU.64 R238, [R1+0x17f8] ;  /* 0x0017f80001ee7983 */ /* 0x000f220000300a00 */
[----:B------:R-:W-:Y:S01]  /*44520*/  ISETP.GE.U32.AND P1, PT, R10, 0x7ffffe6d, PT ;  /* 0x7ffffe6d0a00780c */ /* 0x000fe20003f26070 */
[----:B------:R-:W-:-:S02]  /*44530*/  VIADD R10, R158, 0xfffffece ;  /* 0xfffffece9e0a7836 */ /* 0x000fc40000000000 */
[----:B------:R-:W-:Y:S04]  /*44540*/  LDGSTS.E [R5+0x40000], desc[UR60][R190.64], !P2 ;  /* 0x40000000be057fae */ /* 0x000fe8000d12187c */
[----:B------:R3:W-:Y:S01]  /*44550*/  LDGSTS.E [R5+0x44000], desc[UR60][R174.64], !P2 ;  /* 0x44000000ae057fae */ /* 0x0007e2000d12187c */
[----:B--2---:R-:W-:-:S05]  /*44560*/  IMAD.WIDE R110, R252, 0x4, R110 ;  /* 0x00000004fc6e7825 */ /* 0x004fca00078e026e */
[----:B------:R2:W-:Y:S04]  /*44570*/  STL.64 [R1+0xf10], R110 ;  /* 0x000f106e01007387 */ /* 0x0005e80000100a00 */
[----:B------:R-:W-:Y:S01]  /*44580*/  LDGSTS.E [R5+0x40004], desc[UR60][R110.64], !P6 ;  /* 0x400040006e057fae */ /* 0x000fe2000f12187c */
[----:B---3--:R-:W-:-:S05]  /*44590*/  IMAD.WIDE R62, R252, 0x4, R62 ;  /* 0x00000004fc3e7825 */ /* 0x008fca00078e023e */
[----:B------:R3:W-:Y:S01]  /*445a0*/  STL.64 [R1+0xf18], R62 ;  /* 0x000f183e01007387 */ /* 0x0007e20000100a00 */
[----:B------:R-:W-:-:S03]  /*445b0*/  IMAD.WIDE R174, R252, 0x4, R78 ;  /* 0x00000004fcae7825 */ /* 0x000fc600078e024e */
[----:B------:R-:W-:Y:S04]  /*445c0*/  LDGSTS.E [R5+0x44004], desc[UR60][R62.64], !P6 ;  /* 0x440040003e057fae */ /* 0x000fe8000f12187c */
[----:B------:R-:W4:Y:S01]  /*445d0*/  LDL.LU.64 R78, [R1+0x17f0] ;  /* 0x0017f000014e7983 */ /* 0x000f220000300a00 */
[----:B------:R-:W-:-:S03]  /*445e0*/  IMAD.WIDE R158, R252, 0x4, R46 ;  /* 0x00000004fc9e7825 */ /* 0x000fc600078e022e */
[----:B------:R4:W-:Y:S04]  /*445f0*/  LDGSTS.E [R5+0x40008], desc[UR60][R174.64], !P5 ;  /* 0x40008000ae057fae */ /* 0x0009e8000e92187c */
[----:B------:R-:W4:Y:S04]  /*44600*/  LDL.LU.64 R46, [R1+0x17e8] ;  /* 0x0017e800012e7983 */ /* 0x000f280000300a00 */
[----:B------:R-:W-:Y:S04]  /*44610*/  STL.64 [R1+0xf20], R174 ;  /* 0x000f20ae01007387 */ /* 0x000fe80000100a00 */
[----:B------:R1:W-:Y:S04]  /*44620*/  STL.64 [R1+0xf28], R158 ;  /* 0x000f289e01007387 */ /* 0x0003e80000100a00 */
[----:B--2---:R-:W2:Y:S04]  /*44630*/  LDL.LU.64 R110, [R1+0x17e0] ;  /* 0x0017e000016e7983 */ /* 0x004ea80000300a00 */
[----:B---3--:R-:W3:Y:S04]  /*44640*/  LDL.LU.64 R62, [R1+0x17d8] ;  /* 0x0017d800013e7983 */ /* 0x008ee80000300a00 */
[----:B------:R-:W-:Y:S01]  /*44650*/  LDGSTS.E [R5+0x44008], desc[UR60][R158.64], !P5 ;  /* 0x440080009e057fae */ /* 0x000fe2000e92187c */
[----:B------:R-:W-:-:S04]  /*44660*/  IMAD.WIDE R206, R252, 0x4, R142 ;  /* 0x00000004fcce7825 */ /* 0x000fc800078e028e */
[C---:B------:R-:W-:Y:S01]  /*44670*/  IMAD.WIDE R190, R252.reuse, 0x4, R94 ;  /* 0x00000004fcbe7825 */ /* 0x040fe200078e025e */
[----:B------:R-:W-:Y:S04]  /*44680*/  STL.64 [R1+0xf30], R206 ;  /* 0x000f30ce01007387 */ /* 0x000fe80000100a00 */
[----:B-1----:R-:W3:Y:S01]  /*44690*/  LDL.LU.64 R158, [R1+0x17d0] ;  /* 0x0017d000019e7983 */ /* 0x002ee20000300a00 */
[----:B----4-:R-:W-:-:S03]  /*446a0*/  IMAD.WIDE R174, R252, 0x4, R222 ;  /* 0x00000004fcae7825 */ /* 0x010fc600078e02de */
[----:B------:R-:W-:Y:S04]  /*446b0*/  STL.64 [R1+0xf38], R190 ;  /* 0x000f38be01007387 */ /* 0x000fe80000100a00 */
[----:B------:R-:W4:Y:S01]  /*446c0*/  LDL.LU.64 R142, [R1+0x17c8] ;  /* 0x0017c800018e7983 */ /* 0x000f220000300a00 */
[----:B------:R-:W-:-:S03]  /*446d0*/  IMAD.WIDE R94, R252, 0x4, R238 ;  /* 0x00000004fc5e7825 */ /* 0x000fc600078e02ee */
[----:B------:R-:W-:Y:S04]  /*446e0*/  STL.64 [R1+0x10f8], R174 ;  /* 0x0010f8ae01007387 */ /* 0x000fe80000100a00 */
[----:B------:R-:W4:Y:S04]  /*446f0*/  LDL.LU.64 R222, [R1+0x17c0] ;  /* 0x0017c00001de7983 */ /* 0x000f280000300a00 */
[----:B------:R-:W4:Y:S01]  /*44700*/  LDL.LU.64 R238, [R1+0x17b8] ;  /* 0x0017b80001ee7983 */ /* 0x000f220000300a00 */
[----:B------:R-:W-:Y:S02]  /*44710*/  IADD3 R8, R31, -0x131, RZ ;  /* 0xfffffecf1f087810 */ /* 0x000fe40007ffe0ff */
[----:B------:R-:W-:Y:S01]  /*44720*/  ISETP.GE.U32.AND P6, PT, R10, 0x7ffffe4f, PT ;  /* 0x7ffffe4f0a00780c */ /* 0x000fe20003fc6070 */
[----:B------:R-:W-:Y:S01]  /*44730*/  LDGSTS.E [R5+0x4000c], desc[UR60][R206.64], !P1 ;  /* 0x4000c000ce057fae */ /* 0x000fe2000c92187c */
[----:B------:R-:W-:Y:S01]  /*44740*/  ISETP.GE.U32.AND P2, PT, R8, 0x7ffffe50, PT ;  /* 0x7ffffe500800780c */ /* 0x000fe20003f46070 */
[----:B------:R-:W1:Y:S01]  /*44750*/  LDC R31, c[0x0][0x230] ;  /* 0x00008c00ff1f7b82 */ /* 0x000e620000000800 */
[----:B------:R-:W-:Y:S01]  /*44760*/  IADD3 R10, R127, -0x134, RZ ;  /* 0xfffffecc7f0a7810 */ /* 0x000fe20007ffe0ff */
[----:B------:R-:W-:Y:S04]  /*44770*/  LDGSTS.E [R5+0x4400c], desc[UR60][R190.64], !P1 ;  /* 0x4400c000be057fae */ /* 0x000fe8000c92187c */
[----:B------:R1:W-:Y:S01]  /*44780*/  STL.64 [R1+0x1100], R94 ;  /* 0x0011005e01007387 */ /* 0x0003e20000100a00 */
[----:B------:R-:W-:Y:S01]  /*44790*/  ISETP.GE.U32.AND P1, PT, R10, 0x7ffffe4d, PT ;  /* 0x7ffffe4d0a00780c */ /* 0x000fe20003f26070 */
[----:B------:R-:W-:-:S04]  /*447a0*/  VIADD R10, R126, 0xfffffeae ;  /* 0xfffffeae7e0a7836 */ /* 0x000fc80000000000 */
[----:B------:R-:W-:Y:S04]  /*447b0*/  LDGSTS.E [R5+0x48000], desc[UR60][R174.64], !P2 ;  /* 0x48000000ae057fae */ /* 0x000fe8000d12187c */
[----:B------:R1:W-:Y:S01]  /*447c0*/  LDGSTS.E [R5+0x4c000], desc[UR60][R94.64], !P2 ;  /* 0x4c0000005e057fae */ /* 0x0003e2000d12187c */
[----:B------:R-:W-:Y:S02]  /*447d0*/  VIADD R8, R30, 0xfffffecd ;  /* 0xfffffecd1e087836 */ /* 0x000fe40000000000 */
[----:B------:R-:W4:Y:S03]  /*447e0*/  LDC R30, c[0x0][0x230] ;  /* 0x00008c00ff1e7b82 */ /* 0x000f260000000800 */
[----:B------:R-:W-:Y:S01]  /*447f0*/  ISETP.GE.U32.AND P5, PT, R8, 0x7ffffe4e, PT ;  /* 0x7ffffe4e0800780c */ /* 0x000fe20003fa6070 */
[----:B------:R-:W-:-:S04]  /*44800*/  VIADD R8, R15, 0xfffffeaf ;  /* 0xfffffeaf0f087836 */ /* 0x000fc80000000000 */
[----:B------:R-:W4:Y:S01]  /*44810*/  LDC R15, c[0x0][0x230] ;  /* 0x00008c00ff0f7b82 */ /* 0x000f220000000800 */
[----:B------:R-:W-:Y:S02]  /*44820*/  ISETP.GE.U32.AND P2, PT, R8, 0x7ffffe30, PT ;  /* 0x7ffffe300800780c */ /* 0x000fe40003f46070 */
[----:B-1----:R-:W-:-:S05]  /*44830*/  IADD3 R8, R31, -0x153, RZ ;  /* 0xfffffead1f087810 */ /* 0x002fca0007ffe0ff */
[----:B------:R-:W1:Y:S08]  /*44840*/  LDC R95, c[0x0][0x230] ;  /* 0x00008c00ff5f7b82 */ /* 0x000e700000000800 */
[----:B------:R-:W1:Y:S01]  /*44850*/  LDC R94, c[0x0][0x230] ;  /* 0x00008c00ff5e7b82 */ /* 0x000e620000000800 */
[----:B------:R-:W-:-:S04]  /*44860*/  IMAD.WIDE R78, R252, 0x4, R78 ;  /* 0x00000004fc4e7825 */ /* 0x000fc800078e024e */
[C---:B------:R-:W-:Y:S01]  /*44870*/  IMAD.WIDE R46, R252.reuse, 0x4, R46 ;  /* 0x00000004fc2e7825 */ /* 0x040fe200078e022e */
[----:B------:R1:W-:Y:S04]  /*44880*/  STL.64 [R1+0x1108], R78 ;  /* 0x0011084e01007387 */ /* 0x0003e80000100a00 */
[----:B------:R1:W-:Y:S04]  /*44890*/  STL.64 [R1+0x1110], R46 ;  /* 0x0011102e01007387 */ /* 0x0003e80000100a00 */
[----:B------:R-:W-:Y:S01]  /*448a0*/  LDGSTS.E [R5+0x48004], desc[UR60][R78.64], !P6 ;  /* 0x480040004e057fae */ /* 0x000fe2000f12187c */
[----:B--2---:R-:W-:-:S03]  /*448b0*/  IMAD.WIDE R174, R252, 0x4, R110 ;  /* 0x00000004fcae7825 */ /* 0x004fc600078e026e */
[----:B------:R-:W-:Y:S01]  /*448c0*/  LDGSTS.E [R5+0x4c004], desc[UR60][R46.64], !P6 ;  /* 0x4c0040002e057fae */ /* 0x000fe2000f12187c */
[----:B---3--:R-:W-:-:S03]  /*448d0*/  IMAD.WIDE R110, R252, 0x4, R62 ;  /* 0x00000004fc6e7825 */ /* 0x008fc600078e023e */
[----:B------:R2:W-:Y:S04]  /*448e0*/  LDGSTS.E [R5+0x48008], desc[UR60][R174.64], !P5 ;  /* 0x48008000ae057fae */ /* 0x0005e8000e92187c */
[----:B------:R-:W3:Y:S04]  /*448f0*/  LDL.LU.64 R62, [R1+0x17b0] ;  /* 0x0017b000013e7983 */ /* 0x000ee80000300a00 */
[----:B------:R-:W3:Y:S04]  /*44900*/  LDL.LU.64 R126, [R1+0x17a8] ;  /* 0x0017a800017e7983 */ /* 0x000ee80000300a00 */
[----:B------:R2:W-:Y:S04]  /*44910*/  STL.64 [R1+0x1118], R174 ;  /* 0x001118ae01007387 */ /* 0x0005e80000100a00 */
[----:B------:R2:W-:Y:S04]  /*44920*/  STL.64 [R1+0x1120], R110 ;  /* 0x0011206e01007387 */ /* 0x0005e80000100a00 */
[----:B-1----:R-:W3:Y:S04]  /*44930*/  LDL.LU.64 R78, [R1+0x17a0] ;  /* 0x0017a000014e7983 */ /* 0x002ee80000300a00 */
[----:B------:R-:W3:Y:S01]  /*44940*/  LDL.LU.64 R46, [R1+0x1798] ;  /* 0x00179800012e7983 */ /* 0x000ee20000300a00 */
[----:B------:R-:W-:-:S03]  /*44950*/  IMAD.WIDE R206, R252, 0x4, R158 ;  /* 0x00000004fcce7825 */ /* 0x000fc600078e029e */
[----:B------:R1:W-:Y:S01]  /*44960*/  LDGSTS.E [R5+0x4c008], desc[UR60][R110.64], !P5 ;  /* 0x4c0080006e057fae */ /* 0x0003e2000e92187c */
[----:B----4-:R-:W-:Y:S01]  /*44970*/  IMAD.WIDE R190, R252, 0x4, R142 ;  /* 0x00000004fcbe7825 */ /* 0x010fe200078e028e */
[----:B------:R-:W-:Y:S02]  /*44980*/  ISETP.GE.U32.AND P5, PT, R8, 0x7ffffe2e, PT ;  /* 0x7ffffe2e0800780c */ /* 0x000fe40003fa6070 */
[----:B------:R-:W-:Y:S01]  /*44990*/  STL.64 [R1+0x1128], R206 ;  /* 0x001128ce01007387 */ /* 0x000fe20000100a00 */
[----:B--2---:R-:W-:-:S03]  /*449a0*/  IMAD.WIDE R174, R252, 0x4, R222 ;  /* 0x00000004fcae7825 */ /* 0x004fc600078e02de */
[----:B------:R-:W-:Y:S01]  /*449b0*/  STL.64 [R1+0x1130], R190 ;  /* 0x001130be01007387 */ /* 0x000fe20000100a00 */
[----:B------:R-:W-:-:S03]  /*449c0*/  IMAD.WIDE R142, R252, 0x4, R238 ;  /* 0x00000004fc8e7825 */ /* 0x000fc600078e02ee */
[----:B------:R-:W2:Y:S01]  /*449d0*/  LDL.LU.64 R158, [R1+0x1790] ;  /* 0x00179000019e7983 */ /* 0x000ea20000300a00 */
[----:B------:R-:W-:Y:S01]  /*449e0*/  ISETP.GE.U32.AND P6, PT, R10, 0x7ffffe2f, PT ;  /* 0x7ffffe2f0a00780c */ /* 0x000fe20003fc6070 */
[----:B-1----:R-:W1:Y:S01]  /*449f0*/  LDC R111, c[0x0][0x230] ;  /* 0x00008c00ff6f7b82 */ /* 0x002e620000000800 */
[----:B------:R-:W-:Y:S01]  /*44a00*/  VIADD R8, R30, 0xfffffeac ;  /* 0xfffffeac1e087836 */ /* 0x000fe20000000000 */
[----:B------:R-:W-:Y:S04]  /*44a10*/  LDGSTS.E [R5+0x4800c], desc[UR60][R206.64], !P1 ;  /* 0x4800c000ce057fae */ /* 0x000fe8000c92187c */
[----:B------:R-:W4:Y:S02]  /*44a20*/  LDL.LU.64 R30, [R1+0x1788] ;  /* 0x00178800011e7983 */ /* 0x000f240000300a00 */
[----:B------:R-:W1:Y:S02]  /*44a30*/  LDC R110, c[0x0][0x230] ;  /* 0x00008c00ff6e7b82 */ /* 0x000e640000000800 */
[----:B------:R-:W-:Y:S04]  /*44a40*/  STL.64 [R1+0x12f8], R174 ;  /* 0x0012f8ae01007387 */ /* 0x000fe80000100a00 */
[----:B------:R1:W-:Y:S04]  /*44a50*/  STL.64 [R1+0x1300], R142 ;  /* 0x0013008e01007387 */ /* 0x0003e80000100a00 */
[----:B------:R-:W4:Y:S04]  /*44a60*/  LDL.LU.64 R222, [R1+0x1780] ;  /* 0x0017800001de7983 */ /* 0x000f280000300a00 */
[----:B------:R-:W4:Y:S04]  /*44a70*/  LDL.LU.64 R238, [R1+0x1778] ;  /* 0x0017780001ee7983 */ /* 0x000f280000300a00 */
[----:B------:R-:W-:Y:S01]  /*44a80*/  LDGSTS.E [R5+0x4c00c], desc[UR60][R190.64], !P1 ;  /* 0x4c00c000be057fae */ /* 0x000fe2000c92187c */
[----:B------:R-:W-:Y:S01]  /*44a90*/  ISETP.GE.U32.AND P1, PT, R8, 0x7ffffe2d, PT ;  /* 0x7ffffe2d0800780c */ /* 0x000fe20003f26070 */
[----:B------:R-:W-:-:S02]  /*44aa0*/  VIADD R8, R15, 0xfffffe8f ;  /* 0xfffffe8f0f087836 */ /* 0x000fc40000000000 */
[----:B------:R-:W-:Y:S01]  /*44ab0*/  LDGSTS.E [R5+0x50000], desc[UR60][R174.64], !P2 ;  /* 0x50000000ae057fae */ /* 0x000fe2000d12187c */
[----:B------:R-:W-:Y:S01]  /*44ac0*/  IADD3 R10, R95, -0x172, RZ ;  /* 0xfffffe8e5f0a7810 */ /* 0x000fe20007ffe0ff */
[----:B------:R-:W4:Y:S02]  /*44ad0*/  LDC R15, c[0x0][0x230] ;  /* 0x00008c00ff0f7b82 */ /* 0x000f240000000800 */
[----:B------:R1:W-:Y:S01]  /*44ae0*/  LDGSTS.E [R5+0x54000], desc[UR60][R142.64], !P2 ;  /* 0x540000008e057fae */ /* 0x0003e2000d12187c */
[----:B------:R-:W-:Y:S01]  /*44af0*/  ISETP.GE.U32.AND P2, PT, R8, 0x7ffffe10, PT ;  /* 0x7ffffe100800780c */ /* 0x000fe20003f46070 */
[----:B------:R-:W-:-:S04]  /*44b00*/  VIADD R8, R94, 0xfffffe8d ;  /* 0xfffffe8d5e087836 */ /* 0x000fc80000000000 */
[----:B-1----:R-:W1:Y:S01]  /*44b10*/  LDC R142, c[0x0][0x230] ;  /* 0x00008c00ff8e7b82 */ /* 0x002e620000000800 */
[----:B---3--:R-:W-:-:S04]  /*44b20*/  IMAD.WIDE R62, R252, 0x4, R62 ;  /* 0x00000004fc3e7825 */ /* 0x008fc800078e023e */
[C---:B------:R-:W-:Y:S01]  /*44b30*/  IMAD.WIDE R190, R252.reuse, 0x4, R126 ;  /* 0x00000004fcbe7825 */ /* 0x040fe200078e027e */
[----:B------:R3:W-:Y:S04]  /*44b40*/  STL.64 [R1+0x1308], R62 ;  /* 0x0013083e01007387 */ /* 0x0007e80000100a00 */
[----:B------:R-:W-:Y:S04]  /*44b50*/  STL.64 [R1+0x1310], R190 ;  /* 0x001310be01007387 */ /* 0x000fe80000100a00 */
[----:B------:R-:W4:Y:S01]  /*44b60*/  LDL.LU.64 R126, [R1+0x1770] ;  /* 0x00177000017e7983 */ /* 0x000f220000300a00 */
[----:B------:R-:W-:-:S03]  /*44b70*/  IMAD.WIDE R174, R252, 0x4, R78 ;  /* 0x00000004fcae7825 */ /* 0x000fc600078e024e */
[----:B------:R-:W-:Y:S01]  /*44b80*/  LDGSTS.E [R5+0x50004], desc[UR60][R62.64], !P6 ;  /* 0x500040003e057fae */ /* 0x000fe2000f12187c */
[----:B------:R-:W-:-:S03]  /*44b90*/  IMAD.WIDE R46, R252, 0x4, R46 ;  /* 0x00000004fc2e7825 */ /* 0x000fc600078e022e */
[----:B------:R-:W-:Y:S04]  /*44ba0*/  STL.64 [R1+0x1318], R174 ;  /* 0x001318ae01007387 */ /* 0x000fe80000100a00 */
[----:B------:R-:W4:Y:S04]  /*44bb0*/  LDL.LU.64 R94, [R1+0x1760] ;  /* 0x00176000015e7983 */ /* 0x000f280000300a00 */
[----:B------:R1:W-:Y:S04]  /*44bc0*/  STL.64 [R1+0x1320], R46 ;  /* 0x0013202e01007387 */ /* 0x0003e80000100a00 */
[----:B------:R-:W4:Y:S04]  /*44bd0*/  LDL.LU.64 R78, [R1+0x1768] ;  /* 0x00176800014e7983 */ /* 0x000f280000300a00 */
[----:B------:R4:W-:Y:S04]  /*44be0*/  LDGSTS.E [R5+0x54004], desc[UR60][R190.64], !P6 ;  /* 0x54004000be057fae */ /* 0x0009e8000f12187c */
[----:B---3--:R-:W3:Y:S04]  /*44bf0*/  LDL.LU.64 R62, [R1+0x1750] ;  /* 0x00175000013e7983 */ /* 0x008ee80000300a00 */
[----:B------:R4:W-:Y:S04]  /*44c00*/  LDGSTS.E [R5+0x50008], desc[UR60][R174.64], !P5 ;  /* 0x50008000ae057fae */ /* 0x0009e8000e92187c */
[----:B------:R-:W-:Y:S04]  /*44c10*/  LDGSTS.E [R5+0x54008], desc[UR60][R46.64], !P5 ;  /* 0x540080002e057fae */ /* 0x000fe8000e92187c */
[----:B-1----:R-:W3:Y:S01]  /*44c20*/  LDL.LU.64 R46, [R1+0x1758] ;  /* 0x00175800012e7983 */ /* 0x002ee20000300a00 */
[----:B--2---:R-:W-:-:S04]  /*44c30*/  IMAD.WIDE R206, R252, 0x4, R158 ;  /* 0x00000004fcce7825 */ /* 0x004fc800078e029e */
[C---:B----4-:R-:W-:Y:S01]  /*44c40*/  IMAD.WIDE R190, R252.reuse, 0x4, R30 ;  /* 0x00000004fcbe7825 */ /* 0x050fe200078e021e */
[----:B------:R1:W-:Y:S03]  /*44c50*/  LDGSTS.E [R5+0x5000c], desc[UR60][R206.64], !P1 ;  /* 0x5000c000ce057fae */ /* 0x0003e6000c92187c */
[C---:B------:R-:W-:Y:S01]  /*44c60*/  IMAD.WIDE R174, R252.reuse, 0x4, R222 ;  /* 0x00000004fcae7825 */ /* 0x040fe200078e02de */
[----:B------:R-:W2:Y:S04]  /*44c70*/  LDL.LU.64 R30, [R1+0x1748] ;  /* 0x00174800011e7983 */ /* 0x000ea80000300a00 */
[----:B------:R1:W-:Y:S01]  /*44c80*/  STL.64 [R1+0x1328], R206 ;  /* 0x001328ce01007387 */ /* 0x0003e20000100a00 */
[----:B------:R-:W-:-:S03]  /*44c90*/  IMAD.WIDE R158, R252, 0x4, R238 ;  /* 0x00000004fc9e7825 */ /* 0x000fc600078e02ee */
[----:B------:R-:W-:Y:S04]  /*44ca0*/  STL.64 [R1+0x1338], R190 ;  /* 0x001338be01007387 */ /* 0x000fe80000100a00 */
[----:B------:R-:W-:Y:S04]  /*44cb0*/  STL.64 [R1+0x1c58], R174 ;  /* 0x001c58ae01007387 */ /* 0x000fe80000100a00 */
[----:B------:R-:W4:Y:S04]  /*44cc0*/  LDL.LU.64 R222, [R1+0x1740] ;  /* 0x0017400001de7983 */ /* 0x000f280000300a00 */
[----:B------:R1:W-:Y:S04]  /*44cd0*/  STL.64 [R1+0x1c60], R158 ;  /* 0x001c609e01007387 */ /* 0x0003e80000100a00 */
[----:B------:R-:W4:Y:S04]  /*44ce0*/  LDL.LU.64 R238, [R1+0x1738] ;  /* 0x0017380001ee7983 */ /* 0x000f280000300a00 */
[----:B------:R-:W-:Y:S04]  /*44cf0*/  LDGSTS.E [R5+0x5400c], desc[UR60][R190.64], !P1 ;  /* 0x5400c000be057fae */ /* 0x000fe8000c92187c */
[----:B------:R-:W-:Y:S01]  /*44d00*/  LDGSTS.E [R5+0x58000], desc[UR60][R174.64], !P2 ;  /* 0x58000000ae057fae */ /* 0x000fe2000d12187c */
[----:B------:R-:W-:Y:S01]  /*44d10*/  ISETP.GE.U32.AND P6, PT, R10, 0x7ffffe0f, PT ;  /* 0x7ffffe0f0a00780c */ /* 0x000fe20003fc6070 */
[----:B------:R-:W-:Y:S01]  /*44d20*/  VIADD R10, R142, 0xfffffeea ;  /* 0xfffffeea8e0a7836 */ /* 0x000fe20000000000 */
[----:B------:R-:W-:Y:S01]  /*44d30*/  ISETP.GE.U32.AND P5, PT, R8, 0x7ffffe0e, PT ;  /* 0x7ffffe0e0800780c */ /* 0x000fe20003fa6070 */
[----:B------:R-:W-:Y:S01]  /*44d40*/  VIADD R8, R111, 0xfffffe8c ;  /* 0xfffffe8c6f087836 */ /* 0x000fe20000000000 */
[----:B------:R1:W-:Y:S01]  /*44d50*/  LDGSTS.E [R5+0x5c000], desc[UR60][R158.64], !P2 ;  /* 0x5c0000009e057fae */ /* 0x0003e2000d12187c */
[----:B------:R-:W4:Y:S03]  /*44d60*/  LDC R111, c[0x0][0x230] ;  /* 0x00008c00ff6f7b82 */ /* 0x000f260000000800 */
[----:B------:R-:W-:Y:S01]  /*44d70*/  ISETP.GE.U32.AND P1, PT, R8, 0x7ffffe0d, PT ;  /* 0x7ffffe0d0800780c */ /* 0x000fe20003f26070 */
[----:B-1----:R-:W-:-:S04]  /*44d80*/  IMAD.WIDE R206, R252, 0x4, R126 ;  /* 0x00000004fcce7825 */ /* 0x002fc800078e027e */
[----:B------:R-:W1:Y:S01]  /*44d90*/  LDC R159, c[0x0][0x230] ;  /* 0x00008c00ff9f7b82 */ /* 0x000e620000000800 */
[----:B------:R-:W-:Y:S04]  /*44da0*/  STL.64 [R1+0x1c68], R206 ;  /* 0x001c68ce01007387 */ /* 0x000fe80000100a00 */
[----:B------:R-:W4:Y:S03]  /*44db0*/  LDL.LU.64 R126, [R1+0x1730] ;  /* 0x00173000017e7983 */ /* 0x000f260000300a00 */
[----:B------:R-:W1:Y:S01]  /*44dc0*/  LDC R158, c[0x0][0x230] ;  /* 0x00008c00ff9e7b82 */ /* 0x000e620000000800 */
[C---:B------:R-:W-:Y:S01]  /*44dd0*/  IMAD.WIDE R174, R252.reuse, 0x4, R94 ;  /* 0x00000004fcae7825 */ /* 0x040fe200078e025e */
[----:B------:R-:W-:Y:S03]  /*44de0*/  LDGSTS.E [R5+0x58004], desc[UR60][R206.64], !P6 ;  /* 0x58004000ce057fae */ /* 0x000fe6000f12187c */
[C---:B------:R-:W-:Y:S01]  /*44df0*/  IMAD.WIDE R190, R252.reuse, 0x4, R78 ;  /* 0x00000004fcbe7825 */ /* 0x040fe200078e024e */
[----:B------:R4:W-:Y:S04]  /*44e00*/  STL.64 [R1+0x1c78], R174 ;  /* 0x001c78ae01007387 */ /* 0x0009e80000100a00 */
[----:B------:R-:W-:Y:S01]  /*44e10*/  STL.64 [R1+0x1c70], R190 ;  /* 0x001c70be01007387 */ /* 0x000fe20000100a00 */
[----:B---3--:R-:W-:-:S03]  /*44e20*/  IMAD.WIDE R62, R252, 0x4, R62 ;  /* 0x00000004fc3e7825 */ /* 0x008fc600078e023e */
[----:B------:R-:W3:Y:S04]  /*44e30*/  LDL.LU.64 R78, [R1+0x1728] ;  /* 0x00172800014e7983 */ /* 0x000ee80000300a00 */
[----:B------:R4:W-:Y:S04]  /*44e40*/  STL.64 [R1+0x1c88], R62 ;  /* 0x001c883e01007387 */ /* 0x0009e80000100a00 */
[----:B------:R-:W3:Y:S04]  /*44e50*/  LDL.LU.64 R94, [R1+0x1720] ;  /* 0x00172000015e7983 */ /* 0x000ee80000300a00 */
[----:B------:R-:W-:Y:S04]  /*44e60*/  LDGSTS.E [R5+0x5c004], desc[UR60][R190.64], !P6 ;  /* 0x5c004000be057fae */ /* 0x000fe8000f12187c */
[----:B------:R4:W-:Y:S01]  /*44e70*/  LDGSTS.E [R5+0x58008], desc[UR60][R174.64], !P5 ;  /* 0x58008000ae057fae */ /* 0x0009e2000e92187c */
[----:B------:R-:W-:-:S05]  /*44e80*/  IMAD.WIDE R142, R252, 0x4, R46 ;  /* 0x00000004fc8e7825 */ /* 0x000fca00078e022e */
[----:B------:R1:W-:Y:S04]  /*44e90*/  STL.64 [R1+0x1c80], R142 ;  /* 0x001c808e01007387 */ /* 0x0003e80000100a00 */
[----:B------:R-:W3:Y:S01]  /*44ea0*/  LDL.LU.64 R46, [R1+0x1718] ;  /* 0x00171800012e7983 */ /* 0x000ee20000300a00 */
[----:B--2---:R-:W-:-:S03]  /*44eb0*/  IMAD.WIDE R30, R252, 0x4, R30 ;  /* 0x00000004fc1e7825 */ /* 0x004fc600078e021e */
[----:B------:R1:W-:Y:S04]  /*44ec0*/  LDGSTS.E [R5+0x5c008], desc[UR60][R142.64], !P5 ;  /* 0x5c0080008e057fae */ /* 0x0003e8000e92187c */
[----:B------:R2:W-:Y:S04]  /*44ed0*/  STL.64 [R1+0x1c90], R30 ;  /* 0x001c901e01007387 */ /* 0x0005e80000100a00 */
[----:B------:R-:W-:Y:S04]  /*44ee0*/  LDGSTS.E [R5+0x5800c], desc[UR60][R62.64], !P1 ;  /* 0x5800c0003e057fae */ /* 0x000fe8000c92187c */
[----:B------:R2:W-:Y:S01]  /*44ef0*/  LDGSTS.E [R5+0x5c00c], desc[UR60][R30.64], !P1 ;  /* 0x5c00c0001e057fae */ /* 0x0005e2000c92187c */
[----:B----4-:R-:W-:-:S03]  /*44f00*/  IMAD.WIDE R174, R252, 0x4, R222 ;  /* 0x00000004fcae7825 */ /* 0x010fc600078e02de */
[----:B------:R-:W4:Y:S01]  /*44f10*/  LDL.LU.64 R62, [R1+0x1710] ;  /* 0x00171000013e7983 */ /* 0x000f220000300a00 */
[----:B-1----:R-:W-:-:S03]  /*44f20*/  IMAD.WIDE R142, R252, 0x4, R238 ;  /* 0x00000004fc8e7825 */ /* 0x002fc600078e02ee */
[----:B--2---:R-:W2:Y:S04]  /*44f30*/  LDL.LU.64 R30, [R1+0x1708] ;  /* 0x00170800011e7983 */ /* 0x004ea80000300a00 */
[----:B------:R-:W-:Y:S04]  /*44f40*/  STL.64 [R1+0xf40], R174 ;  /* 0x000f40ae01007387 */ /* 0x000fe80000100a00 */
[----:B------:R-:W2:Y:S04]  /*44f50*/  LDL.LU.64 R222, [R1+0x1700] ;  /* 0x0017000001de7983 */ /* 0x000ea80000300a00 */
[----:B------:R1:W-:Y:S04]  /*44f60*/  STL.64 [R1+0xf48], R142 ;  /* 0x000f488e01007387 */ /* 0x0003e80000100a00 */
[----:B------:R-:W2:Y:S01]  /*44f70*/  LDL.LU.64 R238, [R1+0x16f8] ;  /* 0x0016f80001ee7983 */ /* 0x000ea20000300a00 */
[----:B------:R-:W-:-:S02]  /*44f80*/  IADD3 R8, R15, -0x115, RZ ;  /* 0xfffffeeb0f087810 */ /* 0x000fc40007ffe0ff */
[----:B------:R-:W1:Y:S02]  /*44f90*/  LDC R15, c[0x0][0x230] ;  /* 0x00008c00ff0f7b82 */ /* 0x000e640000000800 */
[----:B------:R-:W-:Y:S01]  /*44fa0*/  ISETP.GE.U32.AND P2, PT, R8, 0x7ffffe6c, PT ;  /* 0x7ffffe6c0800780c */ /* 0x000fe20003f46070 */
[----:B------:R-:W-:Y:S01]  /*44fb0*/  VIADD R8, R110, 0xfffffee9 ;  /* 0xfffffee96e087836 */ /* 0x000fe20000000000 */
[----:B------:R-:W-:-:S04]  /*44fc0*/  ISETP.GE.U32.AND P6, PT, R10, 0x7ffffe6b, PT ;  /* 0x7ffffe6b0a00780c */ /* 0x000fc80003fc6070 */
[----:B------:R-:W-:Y:S01]  /*44fd0*/  ISETP.GE.U32.AND P5, PT, R8, 0x7ffffe6a, PT ;  /* 0x7ffffe6a0800780c */ /* 0x000fe20003fa6070 */
[----:B------:R-:W-:Y:S01]  /*44fe0*/  VIADD R5, R159, 0xfffffecb ;  /* 0xfffffecb9f057836 */ /* 0x000fe20000000000 */
[----:B------:R-:W2:Y:S05]  /*44ff0*/  LDC R110, c[0x0][0x230] ;  /* 0x00008c00ff6e7b82 */ /* 0x000eaa0000000800 */
[----:B------:R-:W-:Y:S03]  /*45000*/  LDGSTS.E [R3+0x40000], desc[UR60][R174.64], !P2 ;  /* 0x40000000ae037fae */ /* 0x000fe6000d12187c */
[----:B------:R-:W2:Y:S01]  /*45010*/  LDC R10, c[0x0][0x230] ;  /* 0x00008c00ff0a7b82 */ /* 0x000ea20000000800 */
[----:B------:R1:W-:Y:S02]  /*45020*/  LDGSTS.E [R3+0x44000], desc[UR60][R142.64], !P2 ;  /* 0x440000008e037fae */ /* 0x0003e4000d12187c */
[----:B-1----:R-:W-:-:S05]  /*45030*/  IADD3 R8, R15, -0x118, RZ ;  /* 0xfffffee80f087810 */ /* 0x002fca0007ffe0ff */
[----:B------:R-:W1:Y:S01]  /*45040*/  LDC R143, c[0x0][0x230] ;  /* 0x00008c00ff8f7b82 */ /* 0x000e620000000800 */
[----:B------:R-:W-:Y:S01]  /*45050*/  ISETP.GE.U32.AND P1, PT, R8, 0x7ffffe69, PT ;  /* 0x7ffffe690800780c */ /* 0x000fe20003f26070 */
[----:B------:R-:W-:-:S06]  /*45060*/  VIADD R8, R158, 0xfffffeca ;  /* 0xfffffeca9e087836 */ /* 0x000fcc0000000000 */
[----:B------:R-:W1:Y:S01]  /*45070*/  LDC R142, c[0x0][0x230] ;  /* 0x00008c00ff8e7b82 */ /* 0x000e620000000800 */
[----:B------:R-:W-:-:S04]  /*45080*/  IMAD.WIDE R126, R252, 0x4, R126 ;  /* 0x00000004fc7e7825 */ /* 0x000fc800078e027e */
[C---:B---3--:R-:W-:Y:S01]  /*45090*/  IMAD.WIDE R78, R252.reuse, 0x4, R78 ;  /* 0x00000004fc4e7825 */ /* 0x048fe200078e024e */
[----:B------:R3:W-:Y:S03]  /*450a0*/  STL.64 [R1+0xf50], R126 ;  /* 0x000f507e01007387 */ /* 0x0007e60000100a00 */
[C---:B------:R-:W-:Y:S01]  /*450b0*/  IMAD.WIDE R174, R252.reuse, 0x4, R94 ;  /* 0x00000004fcae7825 */ /* 0x040fe200078e025e */
[----:B------:R1:W-:Y:S03]  /*450c0*/  STL.64 [R1+0xf58], R78 ;  /* 0x000f584e01007387 */ /* 0x0003e60000100a00 */
[C---:B----4-:R-:W-:Y:S01]  /*450d0*/  IMAD.WIDE R206, R252.reuse, 0x4, R62 ;  /* 0x00000004fcce7825 */ /* 0x050fe200078e023e */
[----:B------:R-:W4:Y:S03]  /*450e0*/  LDL.LU.64 R94, [R1+0x16f0] ;  /* 0x0016f000015e7983 */ /* 0x000f260000300a00 */
[C---:B--2---:R-:W-:Y:S01]  /*450f0*/  IMAD.WIDE R190, R252.reuse, 0x4, R30 ;  /* 0x00000004fcbe7825 */ /* 0x044fe200078e021e */
[----:B------:R-:W-:Y:S01]  /*45100*/  LDGSTS.E [R3+0x40004], desc[UR60][R126.64], !P6 ;  /* 0x400040007e037fae */ /* 0x000fe2000f12187c */
[----:B------:R-:W-:Y:S01]  /*45110*/  ISETP.GE.U32.AND P2, PT, R5, 0x7ffffe4c, PT ;  /* 0x7ffffe4c0500780c */ /* 0x000fe20003f46070 */
[----:B------:R-:W2:Y:S01]  /*45120*/  LDC R15, c[0x0][0x230] ;  /* 0x00008c00ff0f7b82 */ /* 0x000ea20000000800 */
[C---:B------:R-:W-:Y:S01]  /*45130*/  IMAD.WIDE R158, R252.reuse, 0x4, R46 ;  /* 0x00000004fc9e7825 */ /* 0x040fe200078e022e */
[----:B------:R-:W-:Y:S04]  /*45140*/  LDGSTS.E [R3+0x44004], desc[UR60][R78.64], !P6 ;  /* 0x440040004e037fae */ /* 0x000fe8000f12187c */
[----:B------:R-:W2:Y:S04]  /*45150*/  LDL.LU.64 R46, [R1+0x16e8] ;  /* 0x0016e800012e7983 */ /* 0x000ea80000300a00 */
[----:B------:R1:W-:Y:S04]  /*45160*/  STL.64 [R1+0xf60], R174 ;  /* 0x000f60ae01007387 */ /* 0x0003e80000100a00 */
[----:B------:R1:W-:Y:S04]  /*45170*/  STL.64 [R1+0xf68], R158 ;  /* 0x000f689e01007387 */ /* 0x0003e80000100a00 */
[----:B---3--:R-:W3:Y:S04]  /*45180*/  LDL.LU.64 R126, [R1+0x16e0] ;  /* 0x0016e000017e7983 */ /* 0x008ee80000300a00 */
[----:B-1----:R-:W3:Y:S04]  /*45190*/  LDL.LU.64 R78, [R1+0x16d8] ;  /* 0x0016d800014e7983 */ /* 0x002ee80000300a00 */
[----:B------:R1:W-:Y:S04]  /*451a0*/  LDGSTS.E [R3+0x40008], desc[UR60][R174.64], !P5 ;  /* 0x40008000ae037fae */ /* 0x0003e8000e92187c */
[----:B------:R-:W-:Y:S04]  /*451b0*/  STL.64 [R1+0xf70], R206 ;  /* 0x000f70ce01007387 */ /* 0x000fe80000100a00 */
[----:B------:R-:W3:Y:S01]  /*451c0*/  LDL.LU.64 R30, [R1+0x16d0] ;  /* 0x0016d000011e7983 */ /* 0x000ee20000300a00 */
[----:B-1----:R-:W-:-:S03]  /*451d0*/  IMAD.WIDE R174, R252, 0x4, R222 ;  /* 0x00000004fcae7825 */ /* 0x002fc600078e02de */
[----:B------:R-:W-:Y:S04]  /*451e0*/  STL.64 [R1+0xf78], R190 ;  /* 0x000f78be01007387 */ /* 0x000fe80000100a00 */
[----:B------:R1:W-:Y:S04]  /*451f0*/  LDGSTS.E [R3+0x44008], desc[UR60][R158.64], !P5 ;  /* 0x440080009e037fae */ /* 0x0003e8000e92187c */
[----:B------:R-:W3:Y:S04]  /*45200*/  LDL.LU.64 R62, [R1+0x16c8] ;  /* 0x0016c800013e7983 */ /* 0x000ee80000300a00 */
[----:B------:R-:W-:Y:S01]  /*45210*/  STL.64 [R1+0x1138], R174 ;  /* 0x001138ae01007387 */ /* 0x000fe20000100a00 */
[----:B-1----:R-:W-:Y:S01]  /*45220*/  IMAD.WIDE R158, R252, 0x4, R238 ;  /* 0x00000004fc9e7825 */ /* 0x002fe200078e02ee */
[----:B------:R-:W-:-:S02]  /*45230*/  IADD3 R5, R111, -0x137, RZ ;  /* 0xfffffec96f057810 */ /* 0x000fc40007ffe0ff */
[----:B------:R-:W3:Y:S01]  /*45240*/  LDL.LU.64 R238, [R1+0x16c0] ;  /* 0x0016c00001ee7983 */ /* 0x000ee20000300a00 */
[----:B------:R-:W-:Y:S01]  /*45250*/  ISETP.GE.U32.AND P6, PT, R8, 0x7ffffe4b, PT ;  /* 0x7ffffe4b0800780c */ /* 0x000fe20003fc6070 */
[----:B------:R-:W1:Y:S02]  /*45260*/  LDC R111, c[0x0][0x230] ;  /* 0x00008c00ff6f7b82 */ /* 0x000e640000000800 */
[----:B------:R3:W-:Y:S01]  /*45270*/  STL.64 [R1+0x1140], R158 ;  /* 0x0011409e01007387 */ /* 0x0007e20000100a00 */
[----:B------:R-:W-:-:S03]  /*45280*/  ISETP.GE.U32.AND P5, PT, R5, 0x7ffffe4a, PT ;  /* 0x7ffffe4a0500780c */ /* 0x000fc60003fa6070 */
[----:B------:R-:W3:Y:S01]  /*45290*/  LDL.LU.64 R222, [R1+0x16b8] ;  /* 0x0016b80001de7983 */ /* 0x000ee20000300a00 */
[----:B------:R-:W-:Y:S02]  /*452a0*/  VIADD R8, R110, 0xfffffec8 ;  /* 0xfffffec86e087836 */ /* 0x000fe40000000000 */
[----:B------:R-:W-:Y:S01]  /*452b0*/  VIADD R5, R10, 0xfffffeab ;  /* 0xfffffeab0a057836 */ /* 0x000fe20000000000 */
[----:B------:R-:W-:Y:S01]  /*452c0*/  LDGSTS.E [R3+0x4000c], desc[UR60][R206.64], !P1 ;  /* 0x4000c000ce037fae */ /* 0x000fe2000c92187c */
[----:B------:R-:W1:Y:S03]  /*452d0*/  LDC R10, c[0x0][0x230] ;  /* 0x00008c00ff0a7b82 */ /* 0x000e660000000800 */
[----:B------:R-:W-:Y:S01]  /*452e0*/  LDGSTS.E [R3+0x4400c], desc[UR60][R190.64], !P1 ;  /* 0x4400c000be037fae */ /* 0x000fe2000c92187c */
[----:B------:R-:W-:-:S03]  /*452f0*/  ISETP.GE.U32.AND P1, PT, R8, 0x7ffffe49, PT ;  /* 0x7ffffe490800780c */ /* 0x000fc60003f26070 */
[----:B------:R-:W-:Y:S01]  /*45300*/  LDGSTS.E [R3+0x48000], desc[UR60][R174.64], !P2 ;  /* 0x48000000ae037fae */ /* 0x000fe2000d12187c */
[----:B------:R-:W-:Y:S01]  /*45310*/  IADD3 R8, R143, -0x156, RZ ;  /* 0xfffffeaa8f087810 */ /* 0x000fe20007ffe0ff */
[----:B------:R-:W1:Y:S02]  /*45320*/  LDC R110, c[0x0][0x230] ;  /* 0x00008c00ff6e7b82 */ /* 0x000e640000000800 */
[----:B------:R3:W-:Y:S01]  /*45330*/  LDGSTS.E [R3+0x4c000], desc[UR60][R158.64], !P2 ;  /* 0x4c0000009e037fae */ /* 0x0007e2000d12187c */
[----:B------:R-:W-:Y:S01]  /*45340*/  ISETP.GE.U32.AND P2, PT, R5, 0x7ffffe2c, PT ;  /* 0x7ffffe2c0500780c */ /* 0x000fe20003f46070 */
[----:B------:R-:W-:Y:S02]  /*45350*/  VIADD R5, R142, 0xfffffea9 ;  /* 0xfffffea98e057836 */ /* 0x000fe40000000000 */
[----:B----4-:R-:W-:-:S05]  /*45360*/  IMAD.WIDE R94, R252, 0x4, R94 ;  /* 0x00000004fc5e7825 */ /* 0x010fca00078e025e */
[----:B------:R4:W-:Y:S04]  /*45370*/  STL.64 [R1+0x1148], R94 ;  /* 0x0011485e01007387 */ /* 0x0009e80000100a00 */
[----:B------:R-:W-:Y:S01]  /*45380*/  LDGSTS.E [R3+0x48004], desc[UR60][R94.64], !P6 ;  /* 0x480040005e037fae */ /* 0x000fe2000f12187c */
[----:B--2---:R-:W-:-:S05]  /*45390*/  IMAD.WIDE R46, R252, 0x4, R46 ;  /* 0x00000004fc2e7825 */ /* 0x004fca00078e022e */
[----:B------:R2:W-:Y:S04]  /*453a0*/  STL.64 [R1+0x1150], R46 ;  /* 0x0011502e01007387 */ /* 0x0005e80000100a00 */
[----:B------:R-:W-:Y:S01]  /*453b0*/  LDGSTS.E [R3+0x4c004], desc[UR60][R46.64], !P6 ;  /* 0x4c0040002e037fae */ /* 0x000fe2000f12187c */
[----:B---3--:R-:W-:-:S04]  /*453c0*/  IMAD.WIDE R158, R252, 0x4, R126 ;  /* 0x00000004fc9e7825 */ /* 0x008fc800078e027e */
[C---:B------:R-:W-:Y:S01]  /*453d0*/  IMAD.WIDE R142, R252.reuse, 0x4, R78 ;  /* 0x00000004fc8e7825 */ /* 0x040fe200078e024e */
[----:B------:R3:W-:Y:S04]  /*453e0*/  LDGSTS.E [R3+0x48008], desc[UR60][R158.64], !P5 ;  /* 0x480080009e037fae */ /* 0x0007e8000e92187c */
[----:B------:R-:W3:Y:S04]  /*453f0*/  LDL.LU.64 R78, [R1+0x16b0] ;  /* 0x0016b000014e7983 */ /* 0x000ee80000300a00 */
[----:B------:R-:W3:Y:S04]  /*45400*/  LDL.LU.64 R126, [R1+0x16a8] ;  /* 0x0016a800017e7983 */ /* 0x000ee80000300a00 */
[----:B------:R3:W-:Y:S04]  /*45410*/  STL.64 [R1+0x1158], R158 ;  /* 0x0011589e01007387 */ /* 0x0007e80000100a00 */
[----:B------:R1:W-:Y:S04]  /*45420*/  STL.64 [R1+0x1160], R142 ;  /* 0x0011608e01007387 */ /* 0x0003e80000100a00 */
[----:B----4-:R-:W4:Y:S04]  /*45430*/  LDL.LU.64 R94, [R1+0x16a0] ;  /* 0x0016a000015e7983 */ /* 0x010f280000300a00 */
[----:B--2---:R-:W2:Y:S01]  /*45440*/  LDL.LU.64 R46, [R1+0x1698] ;  /* 0x00169800012e7983 */ /* 0x004ea20000300a00 */
[----:B------:R-:W-:-:S03]  /*45450*/  IMAD.WIDE R30, R252, 0x4, R30 ;  /* 0x00000004fc1e7825 */ /* 0x000fc600078e021e */
[----:B------:R1:W-:Y:S04]  /*45460*/  LDGSTS.E [R3+0x4c008], desc[UR60][R142.64], !P5 ;  /* 0x4c0080008e037fae */ /* 0x0003e8000e92187c */
[----:B------:R1:W-:Y:S01]  /*45470*/  STL.64 [R1+0x1168], R30 ;  /* 0x0011681e01007387 */ /* 0x0003e20000100a00 */
[----:B------:R-:W-:-:S03]  /*45480*/  IMAD.WIDE R174, R252, 0x4, R238 ;  /* 0x00000004fcae7825 */ /* 0x000fc600078e02ee */
[----:B------:R-:W2:Y:S01]  /*45490*/  LDL.LU.64 R238, [R1+0x1690] ;  /* 0x0016900001ee7983 */ /* 0x000ea20000300a00 */
[----:B------:R-:W-:-:S03]  /*454a0*/  IMAD.WIDE R62, R252, 0x4, R62 ;  /* 0x00000004fc3e7825 */ /* 0x000fc600078e023e */
[----:B------:R-:W-:Y:S01]  /*454b0*/  LDGSTS.E [R3+0x4800c], desc[UR60][R30.64], !P1 ;  /* 0x4800c0001e037fae */ /* 0x000fe2000c92187c */
[----:B------:R-:W-:Y:S01]  /*454c0*/  ISETP.GE.U32.AND P6, PT, R8, 0x7ffffe2b, PT ;  /* 0x7ffffe2b0800780c */ /* 0x000fe20003fc6070 */
[----:B---3--:R-:W-:Y:S01]  /*454d0*/  IMAD.WIDE R158, R252, 0x4, R222 ;  /* 0x00000004fc9e7825 */ /* 0x008fe200078e02de */
[----:B-1----:R-:W1:Y:S01]  /*454e0*/  LDC R142, c[0x0][0x230] ;  /* 0x00008c00ff8e7b82 */ /* 0x002e620000000800 */
[----:B------:R3:W-:Y:S04]  /*454f0*/  STL.64 [R1+0x1170], R62 ;  /* 0x0011703e01007387 */ /* 0x0007e80000100a00 */
[----:B------:R1:W-:Y:S03]  /*45500*/  STL.64 [R1+0x1340], R174 ;  /* 0x001340ae01007387 */ /* 0x0003e60000100a00 */
[----:B------:R-:W2:Y:S01]  /*45510*/  LDC R143, c[0x0][0x230] ;  /* 0x00008c00ff8f7b82 */ /* 0x000ea20000000800 */
[----:B------:R-:W2:Y:S04]  /*45520*/  LDL.LU.64 R30, [R1+0x1688] ;  /* 0x00168800011e7983 */ /* 0x000ea80000300a00 */
[----:B------:R-:W-:Y:S04]  /*45530*/  LDGSTS.E [R3+0x4c00c], desc[UR60][R62.64], !P1 ;  /* 0x4c00c0003e037fae */ /* 0x000fe8000c92187c */
[----:B------:R1:W-:Y:S01]  /*45540*/  STL.64 [R1+0x1348], R158 ;  /* 0x0013489e01007387 */ /* 0x0003e20000100a00 */
[----:B------:R-:W-:Y:S01]  /*45550*/  ISETP.GE.U32.AND P5, PT, R5, 0x7ffffe2a, PT ;  /* 0x7ffffe2a0500780c */ /* 0x000fe20003fa6070 */
[----:B------:R-:W-:-:S02]  /*45560*/  VIADD R5, R111, 0xfffffea8 ;  /* 0xfffffea86f057836 */ /* 0x000fc40000000000 */
[----:B------:R1:W-:Y:S04]  /*45570*/  LDGSTS.E [R3+0x50000], desc[UR60][R174.64], !P2 ;  /* 0x50000000ae037fae */ /* 0x0003e8000d12187c */
[----:B---3--:R-:W3:Y:S04]  /*45580*/  LDL.LU.64 R62, [R1+0x1680] ;  /* 0x00168000013e7983 */ /* 0x008ee80000300a00 */
[----:B------:R-:W3:Y:S01]  /*45590*/  LDL.LU.64 R222, [R1+0x1678] ;  /* 0x0016780001de7983 */ /* 0x000ee20000300a00 */
[----:B------:R-:W-:Y:S02]  /*455a0*/  ISETP.GE.U32.AND P1, PT, R5, 0x7ffffe29, PT ;  /* 0x7ffffe290500780c */ /* 0x000fe40003f26070 */
[----:B------:R-:W-:Y:S01]  /*455b0*/  IADD3 R5, R10, -0x175, RZ ;  /* 0xfffffe8b0a057810 */ /* 0x000fe20007ffe0ff */
[----:B------:R1:W-:Y:S01]  /*455c0*/  LDGSTS.E [R3+0x54000], desc[UR60][R158.64], !P2 ;  /* 0x540000009e037fae */ /* 0x0003e2000d12187c */
[----:B------:R-:W-:-:S04]  /*455d0*/  IMAD.WIDE R78, R252, 0x4, R78 ;  /* 0x00000004fc4e7825 */ /* 0x000fc800078e024e */
[----:B-1----:R-:W-:Y:S01]  /*455e0*/  IMAD.WIDE R174, R252, 0x4, R126 ;  /* 0x00000004fcae7825 */ /* 0x002fe200078e027e */
[----:B------:R1:W-:Y:S01]  /*455f0*/  STL.64 [R1+0x1350], R78 ;  /* 0x0013504e01007387 */ /* 0x0003e20000100a00 */
[----:B------:R-:W-:Y:S01]  /*45600*/  ISETP.GE.U32.AND P2, PT, R5, 0x7ffffe0c, PT ;  /* 0x7ffffe0c0500780c */ /* 0x000fe20003f46070 */
[----:B------:R-:W3:Y:S02]  /*45610*/  LDC R158, c[0x0][0x230] ;  /* 0x00008c00ff9e7b82 */ /* 0x000ee40000000800 */
[----:B------:R-:W-:Y:S01]  /*45620*/  STL.64 [R1+0x1368], R174 ;  /* 0x001368ae01007387 */ /* 0x000fe20000100a00 */
[----:B------:R-:W-:-:S03]  /*45630*/  VIADD R5, R110, 0xfffffe89 ;  /* 0xfffffe896e057836 */ /* 0x000fc60000000000 */
[----:B------:R-:W3:Y:S01]  /*45640*/  LDL.LU.64 R126, [R1+0x1670] ;  /* 0x00167000017e7983 */ /* 0x000ee20000300a00 */
[----:B----4-:R-:W-:-:S03]  /*45650*/  IMAD.WIDE R94, R252, 0x4, R94 ;  /* 0x00000004fc5e7825 */ /* 0x010fc600078e025e */
[----:B------:R-:W-:Y:S01]  /*45660*/  LDGSTS.E [R3+0x50004], desc[UR60][R78.64], !P6 ;  /* 0x500040004e037fae */ /* 0x000fe2000f12187c */
[----:B------:R-:W4:Y:S01]  /*45670*/  LDC R10, c[0x0][0x230] ;  /* 0x00008c00ff0a7b82 */ /* 0x000f220000000800 */
[C---:B--2---:R-:W-:Y:S02]  /*45680*/  IMAD.WIDE R46, R252.reuse, 0x4, R46 ;  /* 0x00000004fc2e7825 */ /* 0x044fe400078e022e */
[----:B------:R-:W-:Y:S04]  /*45690*/  STL.64 [R1+0x1378], R94 ;  /* 0x0013785e01007387 */ /* 0x000fe80000100a00 */
[----:B------:R-:W2:Y:S04]  /*456a0*/  LDL.LU.64 R110, [R1+0x1660] ;  /* 0x00166000016e7983 */ /* 0x000ea80000300a00 */
[----:B------:R4:W-:Y:S04]  /*456b0*/  STL.64 [R1+0x1388], R46 ;  /* 0x0013882e01007387 */ /* 0x0009e80000100a00 */
[----:B-1----:R-:W2:Y:S04]  /*456c0*/  LDL.LU.64 R78, [R1+0x1668] ;  /* 0x00166800014e7983 */ /* 0x002ea80000300a00 */
[----:B------:R3:W-:Y:S04]  /*456d0*/  LDGSTS.E [R3+0x54004], desc[UR60][R174.64], !P6 ;  /* 0x54004000ae037fae */ /* 0x0007e8000f12187c */
[----:B------:R-:W-:Y:S04]  /*456e0*/  LDGSTS.E [R3+0x50008], desc[UR60][R94.64], !P5 ;  /* 0x500080005e037fae */ /* 0x000fe8000e92187c */
[----:B------:R-:W-:Y:S01]  /*456f0*/  LDGSTS.E [R3+0x54008], desc[UR60][R46.64], !P5 ;  /* 0x540080002e037fae */ /* 0x000fe2000e92187c */
[----:B------:R-:W-:-:S04]  /*45700*/  IMAD.WIDE R190, R252, 0x4, R238 ;  /* 0x00000004fcbe7825 */ /* 0x000fc800078e02ee */
[C---:B------:R-:W-:Y:S01]  /*45710*/  IMAD.WIDE R30, R252.reuse, 0x4, R30 ;  /* 0x00000004fc1e7825 */ /* 0x040fe200078e021e */
[----:B------:R2:W-:Y:S04]  /*45720*/  LDGSTS.E [R3+0x5000c], desc[UR60][R190.64], !P1 ;  /* 0x5000c000be037fae */ /* 0x0005e8000c92187c */
[----:B------:R-:W-:Y:S04]  /*45730*/  LDGSTS.E [R3+0x5400c], desc[UR60][R30.64], !P1 ;  /* 0x5400c0001e037fae */ /* 0x000fe8000c92187c */
[----:B----4-:R-:W4:Y:S04]  /*45740*/  LDL.LU.64 R46, [R1+0x1650] ;  /* 0x00165000012e7983 */ /* 0x010f280000300a00 */
[----:B------:R-:W4:Y:S04]  /*45750*/  LDL.LU.64 R94, [R1+0x1658] ;  /* 0x00165800015e7983 */ /* 0x000f280000300a00 */
[----:B------:R-:W4:Y:S01]  /*45760*/  LDL.LU.64 R238, [R1+0x1648] ;  /* 0x0016480001ee7983 */ /* 0x000f220000300a00 */
[----:B---3--:R-:W-:-:S03]  /*45770*/  IMAD.WIDE R174, R252, 0x4, R62 ;  /* 0x00000004fcae7825 */ /* 0x008fc600078e023e */
[----:B------:R-:W-:Y:S01]  /*45780*/  STL.64 [R1+0x1398], R190 ;  /* 0x001398be01007387 */ /* 0x000fe20000100a00 */
[----:B------:R-:W-:-:S03]  /*45790*/  IMAD.WIDE R62, R252, 0x4, R222 ;  /* 0x00000004fc3e7825 */ /* 0x000fc600078e02de */
[----:B------:R1:W-:Y:S04]  /*457a0*/  STL.64 [R1+0x13b0], R30 ;  /* 0x0013b01e01007387 */ /* 0x0003e80000100a00 */
[----:B------:R3:W-:Y:S01]  /*457b0*/  STL.64 [R1+0x1c98], R174 ;  /* 0x001c98ae01007387 */ /* 0x0007e20000100a00 */
[----:B------:R-:W-:Y:S02]  /*457c0*/  VIADD R8, R15, 0xfffffe8a ;  /* 0xfffffe8a0f087836 */ /* 0x000fe40000000000 */
[----:B------:R-:W-:Y:S01]  /*457d0*/  IMAD.WIDE R206, R252, 0x4, R126 ;  /* 0x00000004fcce7825 */ /* 0x000fe200078e027e */
[----:B-1----:R-:W3:Y:S01]  /*457e0*/  LDL.LU.64 R30, [R1+0x1640] ;  /* 0x00164000011e7983 */ /* 0x002ee20000300a00 */
[----:B------:R-:W-:Y:S01]  /*457f0*/  ISETP.GE.U32.AND P5, PT, R5, 0x7ffffe0a, PT ;  /* 0x7ffffe0a0500780c */ /* 0x000fe20003fa6070 */
[----:B------:R-:W1:Y:S02]  /*45800*/  LDC R15, c[0x0][0x230] ;  /* 0x00008c00ff0f7b82 */ /* 0x000e640000000800 */
[----:B------:R3:W-:Y:S04]  /*45810*/  STL.64 [R1+0x1ca0], R62 ;  /* 0x001ca03e01007387 */ /* 0x0007e80000100a00 */
[----:B------:R-:W3:Y:S04]  /*45820*/  LDL.LU.64 R222, [R1+0x1638] ;  /* 0x0016380001de7983 */ /* 0x000ee80000300a00 */
[----:B------:R3:W-:Y:S01]  /*45830*/  LDGSTS.E [R3+0x58000], desc[UR60][R174.64], !P2 ;  /* 0x58000000ae037fae */ /* 0x0007e2000d12187c */
[----:B------:R-:W-:Y:S01]  /*45840*/  ISETP.GE.U32.AND P6, PT, R8, 0x7ffffe0b, PT ;  /* 0x7ffffe0b0800780c */ /* 0x000fe20003fc6070 */
[----:B--2---:R-:W-:-:S04]  /*45850*/  IMAD.WIDE R190, R252, 0x4, R78 ;  /* 0x00000004fcbe7825 */ /* 0x004fc800078e024e */
[----:B----4-:R-:W-:Y:S01]  /*45860*/  IMAD.WIDE R126, R252, 0x4, R46 ;  /* 0x00000004fc7e7825 */ /* 0x010fe200078e022e */
[----:B------:R-:W-:Y:S01]  /*45870*/  IADD3 R5, R142, -0x178, RZ ;  /* 0xfffffe888e057810 */ /* 0x000fe20007ffe0ff */
[----:B------:R2:W-:Y:S01]  /*45880*/  LDGSTS.E [R3+0x5c000], desc[UR60][R62.64], !P2 ;  /* 0x5c0000003e037fae */ /* 0x0005e2000d12187c */
[----:B------:R-:W4:Y:S01]  /*45890*/  LDC R142, c[0x0][0x230] ;  /* 0x00008c00ff8e7b82 */ /* 0x000f220000000800 */
[----:B---3--:R-:W-:Y:S02]  /*458a0*/  IMAD.WIDE R174, R252, 0x4, R110 ;  /* 0x00000004fcae7825 */ /* 0x008fe400078e026e */
[----:B------:R-:W3:Y:S04]  /*458b0*/  LDL.LU.64 R110, [R1+0x1630] ;  /* 0x00163000016e7983 */ /* 0x000ee80000300a00 */
[----:B------:R-:W-:Y:S01]  /*458c0*/  STL.64 [R1+0x1ca8], R206 ;  /* 0x001ca8ce01007387 */ /* 0x000fe20000100a00 */
[----:B------:R-:W-:-:S03]  /*458d0*/  VIADD R8, R158, 0xfffffee6 ;  /* 0xfffffee69e087836 */ /* 0x000fc60000000000 */
[----:B------:R-:W4:Y:S01]  /*458e0*/  LDL.LU.64 R78, [R1+0x1628] ;  /* 0x00162800014e7983 */ /* 0x000f220000300a00 */
[C---:B------:R-:W-:Y:S01]  /*458f0*/  IMAD.WIDE R158, R252.reuse, 0x4, R94 ;  /* 0x00000004fc9e7825 */ /* 0x040fe200078e025e */
[----:B------:R-:W-:Y:S01]  /*45900*/  ISETP.GE.U32.AND P1, PT, R5, 0x7ffffe09, PT ;  /* 0x7ffffe090500780c */ /* 0x000fe20003f26070 */
[----:B--2---:R-:W2:Y:S01]  /*45910*/  LDC R62, c[0x0][0x230] ;  /* 0x00008c00ff3e7b82 */ /* 0x004ea20000000800 */
[----:B------:R-:W-:Y:S04]  /*45920*/  STL.64 [R1+0x1cb8], R174 ;  /* 0x001cb8ae01007387 */ /* 0x000fe80000100a00 */
[----:B------:R-:W-:Y:S03]  /*45930*/  STL.64 [R1+0x1cb0], R190 ;  /* 0x001cb0be01007387 */ /* 0x000fe60000100a00 */
[----:B------:R-:W1:Y:S01]  /*45940*/  LDC R63, c[0x0][0x230] ;  /* 0x00008c00ff3f7b82 */ /* 0x000e620000000800 */
[----:B------:R-:W4:Y:S01]  /*45950*/  LDL.LU.64 R46, [R1+0x1620] ;  /* 0x00162000012e7983 */ /* 0x000f220000300a00 */
[----:B------:R-:W-:-:S03]  /*45960*/  IMAD.WIDE R94, R252, 0x4, R238 ;  /* 0x00000004fc5e7825 */ /* 0x000fc600078e02ee */
[----:B------:R2:W-:Y:S04]  /*45970*/  STL.64 [R1+0x1cc8], R126 ;  /* 0x001cc87e01007387 */ /* 0x0005e80000100a00 */
[----:B------:R-:W-:Y:S04]  /*45980*/  STL.64 [R1+0x1cc0], R158 ;  /* 0x001cc09e01007387 */ /* 0x000fe80000100a00 */
[----:B------:R-:W4:Y:S01]  /*45990*/  LDL.LU.64 R238, [R1+0x1618] ;  /* 0x0016180001ee7983 */ /* 0x000f220000300a00 */
[----:B------:R-:W-:Y:S02]  /*459a0*/  VIADD R5, R10, 0xfffffee7 ;  /* 0xfffffee70a057836 */ /* 0x000fe40000000000 */
[----:B------:R-:W1:Y:S01]  /*459b0*/  LDC R10, c[0x0][0x230] ;  /* 0x00008c00ff0a7b82 */ /* 0x000e620000000800 */
[----:B------:R-:W-:Y:S04]  /*459c0*/  LDGSTS.E [R3+0x58004], desc[UR60][R206.64], !P6 ;  /* 0x58004000ce037fae */ /* 0x000fe8000f12187c */
[----:B------:R-:W-:Y:S01]  /*459d0*/  LDGSTS.E [R3+0x5c004], desc[UR60][R190.64], !P6 ;  /* 0x5c004000be037fae */ /* 0x000fe2000f12187c */
[----:B------:R-:W-:-:S03]  /*459e0*/  ISETP.GE.U32.AND P2, PT, R5, 0x7ffffe68, PT ;  /* 0x7ffffe680500780c */ /* 0x000fc60003f46070 */
[----:B------:R1:W-:Y:S04]  /*459f0*/  LDGSTS.E [R3+0x58008], desc[UR60][R174.64], !P5 ;  /* 0x58008000ae037fae */ /* 0x0003e8000e92187c */
[----:B------:R3:W-:Y:S04]  /*45a00*/  LDGSTS.E [R3+0x5c008], desc[UR60][R158.64], !P5 ;  /* 0x5c0080009e037fae */ /* 0x0007e8000e92187c */
[----:B------:R2:W-:Y:S04]  /*45a10*/  STL.64 [R1+0x1cd0], R94 ;  /* 0x001cd05e01007387 */ /* 0x0005e80000100a00 */
[----:B------:R-:W-:Y:S04]  /*45a20*/  LDGSTS.E [R3+0x5800c], desc[UR60][R126.64], !P1 ;  /* 0x5800c0007e037fae */ /* 0x000fe8000c92187c */
[----:B------:R3:W-:Y:S04]  /*45a30*/  LDGSTS.E [R3+0x5c00c], desc[UR60][R94.64], !P1 ;  /* 0x5c00c0005e037fae */ /* 0x0007e8000c92187c */
[----:B--2---:R-:W2:Y:S04]  /*45a40*/  LDL.LU.64 R126, [R1+0x1610] ;  /* 0x00161000017e7983 */ /* 0x004ea80000300a00 */
[----:B------:R-:W2:Y:S01]  /*45a50*/  LDL.LU.64 R94, [R1+0x1608] ;  /* 0x00160800015e7983 */ /* 0x000ea20000300a00 */
[----:B------:R-:W-:-:S04]  /*45a60*/  IADD3 R5, R143, -0x11b, RZ ;  /* 0xfffffee58f057810 */ /* 0x000fc80007ffe0ff */
[----:B------:R-:W-:Y:S01]  /*45a70*/  ISETP.GE.U32.AND P5, PT, R5, 0x7ffffe66, PT ;  /* 0x7ffffe660500780c */ /* 0x000fe20003fa6070 */
[----:B-1----:R-:W-:Y:S02]  /*45a80*/  VIADD R5, R10, 0xfffffee4 ;  /* 0xfffffee40a057836 */ /* 0x002fe40000000000 */
[----:B------:R-:W-:-:S04]  /*45a90*/  IMAD.WIDE R174, R252, 0x4, R30 ;  /* 0x00000004fcae7825 */ /* 0x000fc800078e021e */
[----:B---3--:R-:W-:Y:S01]  /*45aa0*/  IMAD.WIDE R190, R252, 0x4, R110 ;  /* 0x00000004fcbe7825 */ /* 0x008fe200078e026e */
[----:B------:R1:W-:Y:S01]  /*45ab0*/  STL.64 [R1+0xf80], R174 ;  /* 0x000f80ae01007387 */ /* 0x0003e20000100a00 */
[----:B------:R-:W-:Y:S01]  /*45ac0*/  ISETP.GE.U32.AND P6, PT, R8, 0x7ffffe67, PT ;  /* 0x7ffffe670800780c */ /* 0x000fe20003fc6070 */
[----:B------:R-:W3:Y:S01]  /*45ad0*/  LDC R10, c[0x0][0x230] ;  /* 0x00008c00ff0a7b82 */ /* 0x000ee20000000800 */
[----:B------:R-:W-:Y:S01]  /*45ae0*/  IMAD.WIDE R158, R252, 0x4, R222 ;  /* 0x00000004fc9e7825 */ /* 0x000fe200078e02de */
[----:B------:R-:W3:Y:S04]  /*45af0*/  LDL.LU.64 R30, [R1+0x1600] ;  /* 0x00160000011e7983 */ /* 0x000ee80000300a00 */
[----:B------:R1:W-:Y:S01]  /*45b00*/  STL.64 [R1+0xf88], R158 ;  /* 0x000f889e01007387 */ /* 0x0003e20000100a00 */
[----:B------:R-:W-:Y:S01]  /*45b10*/  ISETP.GE.U32.AND P1, PT, R5, 0x7ffffe65, PT ;  /* 0x7ffffe650500780c */ /* 0x000fe20003f26070 */
[----:B------:R-:W-:Y:S01]  /*45b20*/  VIADD R3, R62, 0xfffffec7 ;  /* 0xfffffec73e037836 */ /* 0x000fe20000000000 */
[----:B------:R-:W3:Y:S01]  /*45b30*/  LDC R8, c[0x0][0x230] ;  /* 0x00008c00ff087b82 */ /* 0x000ee20000000800 */
[----:B------:R-:W3:Y:S04]  /*45b40*/  LDL.LU.64 R222, [R1+0x15f8] ;  /* 0x0015f80001de7983 */ /* 0x000ee80000300a00 */
[----:B------:R1:W-:Y:S01]  /*45b50*/  LDGSTS.E [R2+0x40000], desc[UR60][R174.64], !P2 ;  /* 0x40000000ae027fae */ /* 0x0003e2000d12187c */
[----:B----4-:R-:W-:-:S02]  /*45b60*/  IADD3 R5, R142, -0x13a, RZ ;  /* 0xfffffec68e057810 */ /* 0x010fc40007ffe0ff */
[----:B------:R-:W4:Y:S01]  /*45b70*/  LDC R62, c[0x0][0x230] ;  /* 0x00008c00ff3e7b82 */ /* 0x000f220000000800 */
[----:B------:R1:W-:Y:S04]  /*45b80*/  LDGSTS.E [R2+0x44000], desc[UR60][R158.64], !P2 ;  /* 0x440000009e027fae */ /* 0x0003e8000d12187c */
[----:B------:R2:W-:Y:S01]  /*45b90*/  STL.64 [R1+0xf90], R190 ;  /* 0x000f90be01007387 */ /* 0x0005e20000100a00 */
[----:B-1----:R-:W-:-:S03]  /*45ba0*/  IMAD.WIDE R174, R252, 0x4, R78 ;  /* 0x00000004fcae7825 */ /* 0x002fc600078e024e */
[----:B------:R1:W-:Y:S01]  /*45bb0*/  LDGSTS.E [R2+0x40004], desc[UR60][R190.64], !P6 ;  /* 0x40004000be027fae */ /* 0x0003e2000f12187c */
[----:B------:R-:W-:-:S03]  /*45bc0*/  IMAD.WIDE R158, R252, 0x4, R46 ;  /* 0x00000004fc9e7825 */ /* 0x000fc600078e022e */
[----:B------:R-:W4:Y:S04]  /*45bd0*/  LDL.LU.64 R78, [R1+0x15f0] ;  /* 0x0015f000014e7983 */ /* 0x000f280000300a00 */
[----:B------:R-:W-:Y:S01]  /*45be0*/  STL.64 [R1+0xf98], R174 ;  /* 0x000f98ae01007387 */ /* 0x000fe20000100a00 */
[----:B------:R-:W-:-:S03]  /*45bf0*/  IMAD.WIDE R142, R252, 0x4, R238 ;  /* 0x00000004fc8e7825 */ /* 0x000fc600078e02ee */
[----:B------:R-:W4:Y:S04]  /*45c00*/  LDL.LU.64 R46, [R1+0x15e8] ;  /* 0x0015e800012e7983 */ /* 0x000f280000300a00 */
[----:B------:R-:W-:Y:S04]  /*45c10*/  STL.64 [R1+0xfa0], R158 ;  /* 0x000fa09e01007387 */ /* 0x000fe80000100a00 */
[----:B------:R-:W4:Y:S04]  /*45c20*/  LDL.LU.64 R110, [R1+0x15e0] ;  /* 0x0015e000016e7983 */ /* 0x000f280000300a00 */
[----:B------:R-:W4:Y:S04]  /*45c30*/  LDL.LU.64 R238, [R1+0x15d8] ;  /* 0x0015d80001ee7983 */ /* 0x000f280000300a00 */
[----:B------:R-:W-:Y:S01]  /*45c40*/  LDGSTS.E [R2+0x44004], desc[UR60][R174.64], !P6 ;  /* 0x44004000ae027fae */ /* 0x000fe2000f12187c */
[----:B------:R-:W-:-:S03]  /*45c50*/  ISETP.GE.U32.AND P2, PT, R3, 0x7ffffe48, PT ;  /* 0x7ffffe480300780c */ /* 0x000fc60003f46070 */
[----:B------:R1:W-:Y:S04]  /*45c60*/  STL.64 [R1+0xfa8], R142 ;  /* 0x000fa88e01007387 */ /* 0x0003e80000100a00 */
[----:B------:R-:W-:Y:S01]  /*45c70*/  LDGSTS.E [R2+0x40008], desc[UR60][R158.64], !P5 ;  /* 0x400080009e027fae */ /* 0x000fe2000e92187c */
[----:B--2---:R-:W-:-:S03]  /*45c80*/  IMAD.WIDE R126, R252, 0x4, R126 ;  /* 0x00000004fc7e7825 */ /* 0x004fc600078e027e */
[----:B------:R2:W-:Y:S01]  /*45c90*/  LDGSTS.E [R2+0x44008], desc[UR60][R142.64], !P5 ;  /* 0x440080008e027fae */ /* 0x0005e2000e92187c */
[----:B-1----:R-:W-:-:S03]  /*45ca0*/  IMAD.WIDE R190, R252, 0x4, R94 ;  /* 0x00000004fcbe7825 */ /* 0x002fc600078e025e */
[----:B------:R-:W-:Y:S04]  /*45cb0*/  STL.64 [R1+0xfb0], R126 ;  /* 0x000fb07e01007387 */ /* 0x000fe80000100a00 */
[----:B------:R1:W-:Y:S04]  /*45cc0*/  STL.64 [R1+0xfb8], R190 ;  /* 0x000fb8be01007387 */ /* 0x0003e80000100a00 */
[----:B------:R-:W4:Y:S01]  /*45cd0*/  LDL.LU.64 R94, [R1+0x15d0] ;  /* 0x0015d000015e7983 */ /* 0x000f220000300a00 */
[----:B------:R-:W-:Y:S01]  /*45ce0*/  ISETP.GE.U32.AND P6, PT, R5, 0x7ffffe47, PT ;  /* 0x7ffffe470500780c */ /* 0x000fe20003fc6070 */
[----:B--2---:R-:W2:Y:S02]  /*45cf0*/  LDC R142, c[0x0][0x230] ;  /* 0x00008c00ff8e7b82 */ /* 0x004ea40000000800 */
[----:B------:R-:W-:Y:S04]  /*45d00*/  LDGSTS.E [R2+0x4000c], desc[UR60][R126.64], !P1 ;  /* 0x4000c0007e027fae */ /* 0x000fe8000c92187c */
[----:B------:R1:W-:Y:S01]  /*45d10*/  LDGSTS.E [R2+0x4400c], desc[UR60][R190.64], !P1 ;  /* 0x4400c000be027fae */ /* 0x0003e2000c92187c */
[C---:B---3--:R-:W-:Y:S01]  /*45d20*/  IMAD.WIDE R174, R252.reuse, 0x4, R30 ;  /* 0x00000004fcae7825 */ /* 0x048fe200078e021e */
[----:B-1----:R-:W1:Y:S02]  /*45d30*/  LDC R190, c[0x0][0x230] ;  /* 0x00008c00ffbe7b82 */ /* 0x002e640000000800 */
[----:B------:R-:W3:Y:S01]  /*45d40*/  LDL.LU.64 R30, [R1+0x15c8] ;  /* 0x0015c800011e7983 */ /* 0x000ee20000300a00 */
[----:B------:R-:W-:-:S03]  /*45d50*/  IMAD.WIDE R158, R252, 0x4, R222 ;  /* 0x00000004fc9e7825 */ /* 0x000fc600078e02de */
[----:B------:R2:W-:Y:S04]  /*45d60*/  STL.64 [R1+0x1178], R174 ;  /* 0x001178ae01007387 */ /* 0x0005e80000100a00 */
[----:B------:R2:W-:Y:S04]  /*45d70*/  STL.64 [R1+0x1180], R158 ;  /* 0x0011809e01007387 */ /* 0x0005e80000100a00 */
[----:B------:R-:W3:Y:S04]  /*45d80*/  LDL.LU.64 R126, [R1+0x15c0] ;  /* 0x0015c000017e7983 */ /* 0x000ee80000300a00 */
[----:B------:R-:W3:Y:S04]  /*45d90*/  LDL.LU.64 R222, [R1+0x15b8] ;  /* 0x0015b80001de7983 */ /* 0x000ee80000300a00 */
[----:B------:R2:W-:Y:S01]  /*45da0*/  LDGSTS.E [R2+0x48000], desc[UR60][R174.64], !P2 ;  /* 0x48000000ae027fae */ /* 0x0005e2000d12187c */
[----:B----4-:R-:W-:-:S03]  /*45db0*/  IMAD.WIDE R78, R252, 0x4, R78 ;  /* 0x00000004fc4e7825 */ /* 0x010fc600078e024e */
[----:B------:R4:W-:Y:S01]  /*45dc0*/  LDGSTS.E [R2+0x4c000], desc[UR60][R158.64], !P2 ;  /* 0x4c0000009e027fae */ /* 0x0009e2000d12187c */
[----:B------:R-:W-:-:S03]  /*45dd0*/  IMAD.WIDE R46, R252, 0x4, R46 ;  /* 0x00000004fc2e7825 */ /* 0x000fc600078e022e */
[----:B------:R1:W-:Y:S01]  /*45de0*/  STL.64 [R1+0x1188], R78 ;  /* 0x0011884e01007387 */ /* 0x0003e20000100a00 */
[----:B--2---:R-:W-:-:S03]  /*45df0*/  IMAD.WIDE R174, R252, 0x4, R110 ;  /* 0x00000004fcae7825 */ /* 0x004fc600078e026e */
[----:B------:R2:W-:Y:S01]  /*45e00*/  STL.64 [R1+0x1190], R46 ;  /* 0x0011902e01007387 */ /* 0x0005e20000100a00 */
[----:B----4-:R-:W-:-:S03]  /*45e10*/  IMAD.WIDE R158, R252, 0x4, R238 ;  /* 0x00000004fc9e7825 */ /* 0x010fc600078e02ee */
[----:B------:R-:W-:Y:S04]  /*45e20*/  STL.64 [R1+0x1198], R174 ;  /* 0x001198ae01007387 */ /* 0x000fe80000100a00 */
[----:B------:R-:W4:Y:S04]  /*45e30*/  LDL.LU.64 R110, [R1+0x15b0] ;  /* 0x0015b000016e7983 */ /* 0x000f280000300a00 */
[----:B------:R-:W-:Y:S04]  /*45e40*/  LDGSTS.E [R2+0x48004], desc[UR60][R78.64], !P6 ;  /* 0x480040004e027fae */ /* 0x000fe8000f12187c */
[----:B------:R3:W-:Y:S04]  /*45e50*/  STL.64 [R1+0x11a0], R158 ;  /* 0x0011a09e01007387 */ /* 0x0007e80000100a00 */
[----:B------:R-:W-:Y:S04]  /*45e60*/  LDGSTS.E [R2+0x4c004], desc[UR60][R46.64], !P6 ;  /* 0x4c0040002e027fae */ /* 0x000fe8000f12187c */
[----:B-1----:R-:W4:Y:S04]  /*45e70*/  LDL.LU.64 R78, [R1+0x15a8] ;  /* 0x0015a800014e7983 */ /* 0x002f280000300a00 */
[----:B--2---:R-:W2:Y:S04]  /*45e80*/  LDL.LU.64 R46, [R1+0x15a0] ;  /* 0x0015a000012e7983 */ /* 0x004ea80000300a00 */
[----:B------:R-:W2:Y:S01]  /*45e90*/  LDL.LU.64 R238, [R1+0x1598] ;  /* 0x0015980001ee7983 */ /* 0x000ea20000300a00 */
[----:B------:R-:W-:-:S02]  /*45ea0*/  VIADD R3, R63, 0xfffffec5 ;  /* 0xfffffec53f037836 */ /* 0x000fc40000000000 */
[----:B------:R-:W-:Y:S01]  /*45eb0*/  VIADD R5, R15, 0xfffffec4 ;  /* 0xfffffec40f057836 */ /* 0x000fe20000000000 */
[----:B------:R-:W1:Y:S02]  /*45ec0*/  LDC R63, c[0x0][0x230] ;  /* 0x00008c00ff3f7b82 */ /* 0x000e640000000800 */
[----:B------:R-:W-:Y:S02]  /*45ed0*/  ISETP.GE.U32.AND P5, PT, R3, 0x7ffffe46, PT ;  /* 0x7ffffe460300780c */ /* 0x000fe40003fa6070 */
[----:B------:R-:W-:Y:S01]  /*45ee0*/  ISETP.GE.U32.AND P1, PT, R5, 0x7ffffe45, PT ;  /* 0x7ffffe450500780c */ /* 0x000fe20003f26070 */
[----:B------:R-:W-:Y:S01]  /*45ef0*/  IMAD.WIDE R94, R252, 0x4, R94 ;  /* 0x00000004fc5e7825 */ /* 0x000fe200078e025e */
[----:B------:R-:W-:Y:S02]  /*45f00*/  IADD3 R3, R8, -0x159, RZ ;  /* 0xfffffea708037810 */ /* 0x000fe40007ffe0ff */
[----:B------:R-:W-:Y:S01]  /*45f10*/  IADD3 R5, R142, -0x15c, RZ ;  /* 0xfffffea48e057810 */ /* 0x000fe20007ffe0ff */
[----:B------:R-:W1:Y:S01]  /*45f20*/  LDC R15, c[0x0][0x230] ;  /* 0x00008c00ff0f7b82 */ /* 0x000e620000000800 */
[----:B------:R3:W-:Y:S01]  /*45f30*/  STL.64 [R1+0x11a8], R94 ;  /* 0x0011a85e01007387 */ /* 0x0007e20000100a00 */
[----:B------:R-:W-:Y:S01]  /*45f40*/  ISETP.GE.U32.AND P2, PT, R3, 0x7ffffe28, PT ;  /* 0x7ffffe280300780c */ /* 0x000fe20003f46070 */
[----:B------:R-:W-:-:S03]  /*45f50*/  VIADD R3, R62, 0xfffffea6 ;  /* 0xfffffea63e037836 */ /* 0x000fc60000000000 */
[----:B------:R-:W-:Y:S02]  /*45f60*/  LDGSTS.E [R2+0x48008], desc[UR60][R174.64], !P5 ;  /* 0x48008000ae027fae */ /* 0x000fe4000e92187c */
[----:B------:R-:W2:Y:S02]  /*45f70*/  LDC R8, c[0x0][0x230] ;  /* 0x00008c00ff087b82 */ /* 0x000ea40000000800 */
[----:B------:R-:W-:Y:S04]  /*45f80*/  LDGSTS.E [R2+0x4c008], desc[UR60][R158.64], !P5 ;  /* 0x4c0080009e027fae */ /* 0x000fe8000e92187c */
[----:B------:R-:W-:Y:S01]  /*45f90*/  LDGSTS.E [R2+0x4800c], desc[UR60][R94.64], !P1 ;  /* 0x4800c0005e027fae */ /* 0x000fe2000c92187c */
[----:B------:R-:W-:Y:S01]  /*45fa0*/  ISETP.GE.U32.AND P6, PT, R3, 0x7ffffe27, PT ;  /* 0x7ffffe270300780c */ /* 0x000fe20003fc6070 */
[----:B------:R-:W-:Y:S01]  /*45fb0*/  VIADD R3, R10, 0xfffffea5 ;  /* 0xfffffea50a037836 */ /* 0x000fe20000000000 */
[----:B------:R-:W2:Y:S04]  /*45fc0*/  LDC R62, c[0x0][0x230] ;  /* 0x00008c00ff3e7b82 */ /* 0x000ea80000000800 */
[----:B------:R-:W-:Y:S01]  /*45fd0*/  ISETP.GE.U32.AND P5, PT, R3, 0x7ffffe26, PT ;  /* 0x7ffffe260300780c */ /* 0x000fe20003fa6070 */
[----:B---3--:R-:W-:-:S03]  /*45fe0*/  IMAD.WIDE R30, R252, 0x4, R30 ;  /* 0x00000004fc1e7825 */ /* 0x008fc600078e021e */
[----:B------:R-:W3:Y:S02]  /*45ff0*/  LDC R10, c[0x0][0x230] ;  /* 0x00008c00ff0a7b82 */ /* 0x000ee40000000800 */
[----:B------:R1:W-:Y:S04]  /*46000*/  STL.64 [R1+0x11b0], R30 ;  /* 0x0011b01e01007387 */ /* 0x0003e80000100a00 */
[----:B------:R-:W3:Y:S04]  /*46010*/  LDL.LU.64 R158, [R1+0x1590] ;  /* 0x00159000019e7983 */ /* 0x000ee80000300a00 */
[----:B------:R-:W-:Y:S01]  /*46020*/  LDGSTS.E [R2+0x4c00c], desc[UR60][R30.64], !P1 ;  /* 0x4c00c0001e027fae */ /* 0x000fe2000c92187c */
[----:B------:R-:W-:-:S04]  /*46030*/  IMAD.WIDE R142, R252, 0x4, R126 ;  /* 0x00000004fc8e7825 */ /* 0x000fc800078e027e */
[C---:B------:R-:W-:Y:S01]  /*46040*/  IMAD.WIDE R126, R252.reuse, 0x4, R222 ;  /* 0x00000004fc7e7825 */ /* 0x040fe200078e02de */
[----:B------:R4:W-:Y:S04]  /*46050*/  STL.64 [R1+0x13b8], R142 ;  /* 0x0013b88e01007387 */ /* 0x0009e80000100a00 */
[----:B------:R-:W3:Y:S04]  /*46060*/  LDL.LU.64 R94, [R1+0x1588] ;  /* 0x00158800015e7983 */ /* 0x000ee80000300a00 */
[----:B------:R4:W-:Y:S04]  /*46070*/  STL.64 [R1+0x13d0], R126 ;  /* 0x0013d07e01007387 */ /* 0x0009e80000100a00 */
[----:B-1----:R-:W3:Y:S04]  /*46080*/  LDL.LU.64 R30, [R1+0x1580] ;  /* 0x00158000011e7983 */ /* 0x002ee80000300a00 */
[----:B------:R-:W3:Y:S04]  /*46090*/  LDL.LU.64 R222, [R1+0x1578] ;  /* 0x0015780001de7983 */ /* 0x000ee80000300a00 */
[----:B------:R4:W-:Y:S04]  /*460a0*/  LDGSTS.E [R2+0x50000], desc[UR60][R142.64], !P2 ;  /* 0x500000008e027fae */ /* 0x0009e8000d12187c */
[----:B------:R1:W-:Y:S01]  /*460b0*/  LDGSTS.E [R2+0x54000], desc[UR60][R126.64], !P2 ;  /* 0x540000007e027fae */ /* 0x0003e2000d12187c */
[----:B----4-:R-:W-:Y:S01]  /*460c0*/  IMAD.WIDE R142, R252, 0x4, R110 ;  /* 0x00000004fc8e7825 */ /* 0x010fe200078e026e */
[----:B------:R-:W-:-:S03]  /*460d0*/  ISETP.GE.U32.AND P1, PT, R5, 0x7ffffe25, PT ;  /* 0x7ffffe250500780c */ /* 0x000fc60003f26070 */
[----:B------:R-:W-:Y:S01]  /*460e0*/  VIADD R3, R63, 0xfffffe87 ;  /* 0xfffffe873f037836 */ /* 0x000fe20000000000 */
[----:B------:R-:W-:Y:S01]  /*460f0*/  STL.64 [R1+0x13e0], R142 ;  /* 0x0013e08e01007387 */ /* 0x000fe20000100a00 */
[----:B-1----:R-:W1:Y:S03]  /*46100*/  LDC R127, c[0x0][0x230] ;  /* 0x00008c00ff7f7b82 */ /* 0x002e660000000800 */
[----:B------:R-:W-:Y:S05]  /*46110*/  LDGSTS.E [R2+0x50004], desc[UR60][R142.64], !P6 ;  /* 0x500040008e027fae */ /* 0x000fea000f12187c */
[----:B------:R-:W4:Y:S01]  /*46120*/  LDC R126, c[0x0][0x230] ;  /* 0x00008c00ff7e7b82 */ /* 0x000f220000000800 */
[----:B------:R-:W-:-:S04]  /*46130*/  IMAD.WIDE R110, R252, 0x4, R78 ;  /* 0x00000004fc6e7825 */ /* 0x000fc800078e024e */
[----:B------:R-:W-:-:S03]  /*46140*/  VIADD R5, R15, 0xfffffe86 ;  /* 0xfffffe860f057836 */ /* 0x000fc60000000000 */
[----:B------:R-:W1:Y:S01]  /*46150*/  LDC R63, c[0x0][0x230] ;  /* 0x00008c00ff3f7b82 */ /* 0x000e620000000800 */
[C---:B--2---:R-:W-:Y:S01]  /*46160*/  IMAD.WIDE R78, R252.reuse, 0x4, R46 ;  /* 0x00000004fc4e7825 */ /* 0x044fe200078e022e */
[----:B------:R2:W-:Y:S03]  /*46170*/  STL.64 [R1+0x13f0], R110 ;  /* 0x0013f06e01007387 */ /* 0x0005e60000100a00 */
[----:B------:R-:W-:Y:S01]  /*46180*/  IMAD.WIDE R46, R252, 0x4, R238 ;  /* 0x00000004fc2e7825 */ /* 0x000fe200078e02ee */
[----:B------:R2:W-:Y:S01]  /*46190*/  STL.64 [R1+0x1400], R78 ;  /* 0x0014004e01007387 */ /* 0x0005e20000100a00 */
[----:B------:R-:W-:Y:S01]  /*461a0*/  ISETP.GE.U32.AND P2, PT, R3, 0x7ffffe08, PT ;  /* 0x7ffffe080300780c */ /* 0x000fe20003f46070 */
[----:B------:R-:W4:Y:S02]  /*461b0*/  LDC R15, c[0x0][0x230] ;  /* 0x00008c00ff0f7b82 */ /* 0x000f240000000800 */
[----:B------:R2:W-:Y:S04]  /*461c0*/  STL.64 [R1+0x1418], R46 ;  /* 0x0014182e01007387 */ /* 0x0005e80000100a00 */
[----:B------:R1:W-:Y:S04]  /*461d0*/  LDGSTS.E [R2+0x54004], desc[UR60][R110.64], !P6 ;  /* 0x540040006e027fae */ /* 0x0003e8000f12187c */
[----:B------:R-:W4:Y:S04]  /*461e0*/  LDL.LU.64 R174, [R1+0x1570] ;  /* 0x0015700001ae7983 */ /* 0x000f280000300a00 */
[----:B------:R-:W-:Y:S04]  /*461f0*/  LDGSTS.E [R2+0x50008], desc[UR60][R78.64], !P5 ;  /* 0x500080004e027fae */ /* 0x000fe8000e92187c */
[----:B--2---:R-:W1:Y:S04]  /*46200*/  LDL.LU.64 R110, [R1+0x1560] ;  /* 0x00156000016e7983 */ /* 0x004e680000300a00 */
[----:B------:R-:W2:Y:S04]  /*46210*/  LDL.LU.64 R142, [R1+0x1568] ;  /* 0x00156800018e7983 */ /* 0x000ea80000300a00 */
[----:B------:R-:W2:Y:S04]  /*46220*/  LDL.LU.64 R78, [R1+0x1550] ;  /* 0x00155000014e7983 */ /* 0x000ea80000300a00 */
[----:B------:R2:W-:Y:S04]  /*46230*/  LDGSTS.E [R2+0x54008], desc[UR60][R46.64], !P5 ;  /* 0x540080002e027fae */ /* 0x0005e8000e92187c */
[----:B------:R-:W2:Y:S04]  /*46240*/  LDL.LU.64 R46, [R1+0x1558] ;  /* 0x00155800012e7983 */ /* 0x000ea80000300a00 */
[----:B------:R-:W2:Y:S01]  /*46250*/  LDL.LU.64 R238, [R1+0x1548] ;  /* 0x0015480001ee7983 */ /* 0x000ea20000300a00 */
[----:B------:R-:W-:-:S02]  /*46260*/  IADD3 R3, R8, -0x17b, RZ ;  /* 0xfffffe8508037810 */ /* 0x000fc40007ffe0ff */
[----:B------:R-:W-:Y:S02]  /*46270*/  ISETP.GE.U32.AND P6, PT, R5, 0x7ffffe07, PT ;  /* 0x7ffffe070500780c */ /* 0x000fe40003fc6070 */
[----:B------:R-:W-:Y:S02]  /*46280*/  ISETP.GE.U32.AND P5, PT, R3, 0x7ffffe06, PT ;  /* 0x7ffffe060300780c */ /* 0x000fe40003fa6070 */
[----:B------:R-:W-:Y:S01]  /*46290*/  IADD3 R8, R190, -0x11e, RZ ;  /* 0xfffffee2be087810 */ /* 0x000fe20007ffe0ff */
[----:B---3--:R-:W-:-:S05]  /*462a0*/  IMAD.WIDE R206, R252, 0x4, R158 ;  /* 0x00000004fcce7825 */ /* 0x008fca00078e029e */
[----:B------:R-:W-:Y:S04]  /*462b0*/  STL.64 [R1+0x1428], R206 ;  /* 0x001428ce01007387 */ /* 0x000fe80000100a00 */
[----:B------:R-:W-:Y:S01]  /*462c0*/  LDGSTS.E [R2+0x5000c], desc[UR60][R206.64], !P1 ;  /* 0x5000c000ce027fae */ /* 0x000fe2000c92187c */
[----:B------:R-:W-:-:S04]  /*462d0*/  IMAD.WIDE R158, R252, 0x4, R94 ;  /* 0x00000004fc9e7825 */ /* 0x000fc800078e025e */
[C---:B------:R-:W-:Y:S01]  /*462e0*/  IMAD.WIDE R94, R252.reuse, 0x4, R30 ;  /* 0x00000004fc5e7825 */ /* 0x040fe200078e021e */
[----:B------:R3:W-:Y:S03]  /*462f0*/  STL.64 [R1+0x1b10], R158 ;  /* 0x001b109e01007387 */ /* 0x0007e60000100a00 */
[C---:B------:R-:W-:Y:S01]  /*46300*/  IMAD.WIDE R30, R252.reuse, 0x4, R222 ;  /* 0x00000004fc1e7825 */ /* 0x040fe200078e02de */
[----:B------:R3:W-:Y:S04]  /*46310*/  STL.64 [R1+0x1cd8], R94 ;  /* 0x001cd85e01007387 */ /* 0x0007e80000100a00 */
[----:B------:R-:W-:Y:S04]  /*46320*/  LDGSTS.E [R2+0x5400c], desc[UR60][R158.64], !P1 ;  /* 0x5400c0009e027fae */ /* 0x000fe8000c92187c */
[----:B------:R3:W-:Y:S04]  /*46330*/  STL.64 [R1+0x1ce0], R30 ;  /* 0x001ce01e01007387 */ /* 0x0007e80000100a00 */
[----:B------:R-:W-:Y:S04]  /*46340*/  LDGSTS.E [R2+0x58000], desc[UR60][R94.64], !P2 ;  /* 0x580000005e027fae */ /* 0x000fe8000d12187c */
[----:B---3--:R-:W3:Y:S04]  /*46350*/  LDL.LU.64 R158, [R1+0x1540] ;  /* 0x00154000019e7983 */ /* 0x008ee80000300a00 */
[----:B------:R-:W-:Y:S04]  /*46360*/  LDGSTS.E [R2+0x5c000], desc[UR60][R30.64], !P2 ;  /* 0x5c0000001e027fae */ /* 0x000fe8000d12187c */
[----:B------:R-:W3:Y:S04]  /*46370*/  LDL.LU.64 R94, [R1+0x1538] ;  /* 0x00153800015e7983 */ /* 0x000ee80000300a00 */
[----:B------:R-:W3:Y:S04]  /*46380*/  LDL.LU.64 R30, [R1+0x1530] ;  /* 0x00153000011e7983 */ /* 0x000ee80000300a00 */
[----:B------:R-:W3:Y:S01]  /*46390*/  LDL.LU.64 R222, [R1+0x1528] ;  /* 0x0015280001de7983 */ /* 0x000ee20000300a00 */
[----:B----4-:R-:W-:-:S04]  /*463a0*/  IMAD.WIDE R190, R252, 0x4, R174 ;  /* 0x00000004fcbe7825 */ /* 0x010fc800078e02ae */
[C---:B-1----:R-:W-:Y:S01]  /*463b0*/  IMAD.WIDE R110, R252.reuse, 0x4, R110 ;  /* 0x00000004fc6e7825 */ /* 0x042fe200078e026e */
[----:B------:R-:W-:Y:S03]  /*463c0*/  STL.64 [R1+0x1ce8], R190 ;  /* 0x001ce8be01007387 */ /* 0x000fe60000100a00 */
[C---:B--2---:R-:W-:Y:S01]  /*463d0*/  IMAD.WIDE R142, R252.reuse, 0x4, R142 ;  /* 0x00000004fc8e7825 */ /* 0x044fe200078e028e */
[----:B------:R-:W-:Y:S03]  /*463e0*/  STL.64 [R1+0x1cf8], R110 ;  /* 0x001cf86e01007387 */ /* 0x000fe60000100a00 */
[C---:B------:R-:W-:Y:S01]  /*463f0*/  IMAD.WIDE R174, R252.reuse, 0x4, R78 ;  /* 0x00000004fcae7825 */ /* 0x040fe200078e024e */
[----:B------:R1:W-:Y:S04]  /*46400*/  STL.64 [R1+0x1cf0], R142 ;  /* 0x001cf08e01007387 */ /* 0x0003e80000100a00 */
[----:B------:R-:W-:Y:S04]  /*46410*/  STL.64 [R1+0x1d08], R174 ;  /* 0x001d08ae01007387 */ /* 0x000fe80000100a00 */
[----:B------:R3:W-:Y:S04]  /*46420*/  LDGSTS.E [R2+0x58004], desc[UR60][R190.64], !P6 ;  /* 0x58004000be027fae */ /* 0x0007e8000f12187c */
[----:B------:R-:W-:Y:S01]  /*46430*/  LDGSTS.E [R2+0x5c004], desc[UR60][R142.64], !P6 ;  /* 0x5c0040008e027fae */ /* 0x000fe2000f12187c */
[----:B------:R-:W-:-:S03]  /*46440*/  IMAD.WIDE R46, R252, 0x4, R46 ;  /* 0x00000004fc2e7825 */ /* 0x000fc600078e022e */
[----:B------:R-:W-:Y:S01]  /*46450*/  LDGSTS.E [R2+0x58008], desc[UR60][R110.64], !P5 ;  /* 0x580080006e027fae */ /* 0x000fe2000e92187c */
[----:B------:R-:W-:-:S03]  /*46460*/  IMAD.WIDE R78, R252, 0x4, R238 ;  /* 0x00000004fc4e7825 */ /* 0x000fc600078e02ee */
[----:B------:R2:W-:Y:S04]  /*46470*/  STL.64 [R1+0x1d00], R46 ;  /* 0x001d002e01007387 */ /* 0x0005e80000100a00 */
[----:B------:R4:W-:Y:S04]  /*46480*/  STL.64 [R1+0x1d10], R78 ;  /* 0x001d104e01007387 */ /* 0x0009e80000100a00 */
[----:B-1----:R-:W4:Y:S04]  /*46490*/  LDL.LU.64 R142, [R1+0x1520] ;  /* 0x00152000018e7983 */ /* 0x002f280000300a00 */
[----:B------:R-:W4:Y:S04]  /*464a0*/  LDL.LU.64 R110, [R1+0x1518] ;  /* 0x00151800016e7983 */ /* 0x000f280000300a00 */
[----:B------:R-:W-:Y:S04]  /*464b0*/  LDGSTS.E [R2+0x5c008], desc[UR60][R46.64], !P5 ;  /* 0x5c0080002e027fae */ /* 0x000fe8000e92187c */
[----:B--2---:R-:W2:Y:S04]  /*464c0*/  LDL.LU.64 R46, [R1+0x1510] ;  /* 0x00151000012e7983 */ /* 0x004ea80000300a00 */
[----:B------:R-:W2:Y:S01]  /*464d0*/  LDL.LU.64 R238, [R1+0x1508] ;  /* 0x0015080001ee7983 */ /* 0x000ea20000300a00 */
[----:B------:R-:W-:-:S02]  /*464e0*/  VIADD R5, R10, 0xfffffe84 ;  /* 0xfffffe840a057836 */ /* 0x000fc40000000000 */
[----:B------:R-:W-:Y:S01]  /*464f0*/  VIADD R3, R62, 0xfffffee3 ;  /* 0xfffffee33e037836 */ /* 0x000fe20000000000 */
[----:B------:R-:W-:Y:S01]  /*46500*/  ISETP.GE.U32.AND P6, PT, R8, 0x7ffffe63, PT ;  /* 0x7ffffe630800780c */ /* 0x000fe20003fc6070 */
[----:B------:R-:W1:Y:S01]  /*46510*/  LDC R10, c[0x0][0x230] ;  /* 0x00008c00ff0a7b82 */ /* 0x000e620000000800 */
[----:B------:R-:W-:Y:S02]  /*46520*/  ISETP.GE.U32.AND P1, PT, R5, 0x7ffffe05, PT ;  /* 0x7ffffe050500780c */ /* 0x000fe40003f26070 */
[----:B------:R-:W-:Y:S01]  /*46530*/  ISETP.GE.U32.AND P2, PT, R3, 0x7ffffe64, PT ;  /* 0x7ffffe640300780c */ /* 0x000fe20003f46070 */
[----:B------:R-:W-:Y:S02]  /*46540*/  VIADD R3, R63, 0xfffffee0 ;  /* 0xfffffee03f037836 */ /* 0x000fe40000000000 */
[----:B---3--:R-:W-:-:S08]  /*46550*/  IMAD.WIDE R190, R252, 0x4, R94 ;  /* 0x00000004fcbe7825 */ /* 0x008fd000078e025e */
[----:B------:R3:W-:Y:S01]  /*46560*/  LDGSTS.E [R2+0x5800c], desc[UR60][R174.64], !P1 ;  /* 0x5800c000ae027fae */ /* 0x0007e2000c92187c */
[----:B------:R-:W2:Y:S03]  /*46570*/  LDC R62, c[0x0][0x230] ;  /* 0x00008c00ff3e7b82 */ /* 0x000ea60000000800 */
[----:B------:R4:W-:Y:S01]  /*46580*/  LDGSTS.E [R2+0x5c00c], desc[UR60][R78.64], !P1 ;  /* 0x5c00c0004e027fae */ /* 0x0009e2000c92187c */
[----:B------:R-:W-:-:S03]  /*46590*/  ISETP.GE.U32.AND P1, PT, R3, 0x7ffffe61, PT ;  /* 0x7ffffe610300780c */ /* 0x000fc60003f26070 */
[----:B------:R-:W-:Y:S01]  /*465a0*/  STL.64 [R1+0xfc0], R190 ;  /* 0x000fc0be01007387 */ /* 0x000fe20000100a00 */
[----:B------:R-:W-:Y:S01]  /*465b0*/  VIADD R5, R127, 0xfffffee1 ;  /* 0xfffffee17f057836 */ /* 0x000fe20000000000 */
[----:B-1----:R-:W-:Y:S01]  /*465c0*/  IADD3 R8, R10, -0x13d, RZ ;  /* 0xfffffec30a087810 */ /* 0x002fe20007ffe0ff */
[----:B------:R-:W1:Y:S01]  /*465d0*/  LDC R63, c[0x0][0x230] ;  /* 0x00008c00ff3f7b82 */ /* 0x000e620000000800 */
[----:B---3--:R-:W-:-:S04]  /*465e0*/  IMAD.WIDE R174, R252, 0x4, R30 ;  /* 0x00000004fcae7825 */ /* 0x008fc800078e021e */
[C---:B----4-:R-:W-:Y:S02]  /*465f0*/  IMAD.WIDE R2, R252.reuse, 0x4, R158 ;  /* 0x00000004fc027825 */ /* 0x050fe400078e029e */
[----:B------:R-:W3:Y:S01]  /*46600*/  LDL.LU.64 R158, [R1+0x1500] ;  /* 0x00150000019e7983 */ /* 0x000ee20000300a00 */
[----:B------:R-:W4:Y:S01]  /*46610*/  LDC R79, c[0x0][0x230] ;  /* 0x00008c00ff4f7b82 */ /* 0x000f220000000800 */
[C---:B------:R-:W-:Y:S02]  /*46620*/  IMAD.WIDE R30, R252.reuse, 0x4, R222 ;  /* 0x00000004fc1e7825 */ /* 0x040fe400078e02de */
[----:B------:R-:W3:Y:S04]  /*46630*/  LDL.LU.64 R94, [R1+0x14f8] ;  /* 0x0014f800015e7983 */ /* 0x000ee80000300a00 */
[----:B------:R-:W-:Y:S01]  /*46640*/  LDGSTS.E [R0+0x40000], desc[UR60][R2.64], !P2 ;  /* 0x4000000002007fae */ /* 0x000fe2000d12187c */
[----:B------:R-:W1:Y:S03]  /*46650*/  LDC R78, c[0x0][0x230] ;  /* 0x00008c00ff4e7b82 */ /* 0x000e660000000800 */
[----:B------:R1:W-:Y:S04]  /*46660*/  LDGSTS.E [R0+0x44000], desc[UR60][R190.64], !P2 ;  /* 0x44000000be007fae */ /* 0x0003e8000d12187c */
[----:B------:R-:W-:Y:S01]  /*46670*/  STL.64 [R1+0xfc8], R174 ;  /* 0x000fc8ae01007387 */ /* 0x000fe20000100a00 */
[----:B------:R-:W-:Y:S01]  /*46680*/  ISETP.GE.U32.AND P5, PT, R5, 0x7ffffe62, PT ;  /* 0x7ffffe620500780c */ /* 0x000fe20003fa6070 */
[----:B------:R-:W3:Y:S02]  /*46690*/  LDC R127, c[0x0][0x230] ;  /* 0x00008c00ff7f7b82 */ /* 0x000ee40000000800 */
[----:B------:R1:W-:Y:S04]  /*466a0*/  LDGSTS.E [R0+0x40004], desc[UR60][R174.64], !P6 ;  /* 0x40004000ae007fae */ /* 0x0003e8000f12187c */
[----:B------:R1:W-:Y:S02]  /*466b0*/  STL.64 [R1+0xfd0], R30 ;  /* 0x000fd01e01007387 */ /* 0x0003e40000100a00 */
[----:B------:R-:W3:Y:S02]  /*466c0*/  LDC R10, c[0x0][0x230] ;  /* 0x00008c00ff0a7b82 */ /* 0x000ee40000000800 */
[----:B------:R-:W-:Y:S04]  /*466d0*/  LDGSTS.E [R0+0x44004], desc[UR60][R30.64], !P6 ;  /* 0x440040001e007fae */ /* 0x000fe8000f12187c */
[----:B-1----:R-:W3:Y:S04]  /*466e0*/  LDL.LU.64 R30, [R1+0x14f0] ;  /* 0x0014f000011e7983 */ /* 0x002ee80000300a00 */
[----:B------:R-:W3:Y:S01]  /*466f0*/  LDL.LU.64 R222, [R1+0x14e8] ;  /* 0x0014e80001de7983 */ /* 0x000ee20000300a00 */
[----:B------:R-:W-:-:S04]  /*46700*/  IMAD.WIDE R190, R252, 0x4, R142 ;  /* 0x00000004fcbe7825 */ /* 0x000fc800078e028e */
[----:B------:R-:W-:Y:S01]  /*46710*/  IMAD.WIDE R174, R252, 0x4, R110 ;  /* 0x00000004fcae7825 */ /* 0x000fe200078e026e */
[----:B------:R-:W-:Y:S04]  /*46720*/  STL.64 [R1+0xfd8], R190 ;  /* 0x000fd8be01007387 */ /* 0x000fe80000100a00 */
[----:B------:R-:W-:Y:S04]  /*46730*/  STL.64 [R1+0xfe0], R174 ;  /* 0x000fe0ae01007387 */ /* 0x000fe80000100a00 */
[----:B------:R-:W3:Y:S01]  /*46740*/  LDL.LU.64 R142, [R1+0x14e0] ;  /* 0x0014e000018e7983 */ /* 0x000ee20000300a00 */
[----:B------:R-:W-:Y:S01]  /*46750*/  VIADD R5, R15, 0xfffffec2 ;  /* 0xfffffec20f057836 */ /* 0x000fe20000000000 */
[----:B------:R-:W-:-:S02]  /*46760*/  ISETP.GE.U32.AND P2, PT, R8, 0x7ffffe44, PT ;  /* 0x7ffffe440800780c */ /* 0x000fc40003f46070 */
[----:B------:R1:W-:Y:S01]  /*46770*/  LDGSTS.E [R0+0x40008], desc[UR60][R190.64], !P5 ;  /* 0x40008000be007fae */ /* 0x0003e2000e92187c */
[----:B--2---:R-:W-:-:S03]  /*46780*/  IMAD.WIDE R110, R252, 0x4, R46 ;  /* 0x00000004fc6e7825 */ /* 0x004fc600078e022e */
[----:B------:R2:W-:Y:S01]  /*46790*/  LDGSTS.E [R0+0x44008], desc[UR60][R174.64], !P5 ;  /* 0x44008000ae007fae */ /* 0x0005e2000e92187c */
[----:B------:R-:W2:Y:S01]  /*467a0*/  LDC R15, c[0x0][0x230] ;  /* 0x00008c00ff0f7b82 */ /* 0x000ea20000000800 */
[----:B------:R-:W-:Y:S02]  /*467b0*/  IMAD.WIDE R46, R252, 0x4, R238 ;  /* 0x00000004fc2e7825 */ /* 0x000fe400078e02ee */
[----:B------:R-:W-:Y:S04]  /*467c0*/  LDGSTS.E [R0+0x4000c], desc[UR60][R110.64], !P1 ;  /* 0x4000c0006e007fae */ /* 0x000fe8000c92187c */
[----:B------:R-:W2:Y:S01]  /*467d0*/  LDL.LU.64 R238, [R1+0x14d8] ;  /* 0x0014d80001ee7983 */ /* 0x000ea20000300a00 */
[----:B------:R-:W-:Y:S01]  /*467e0*/  ISETP.GE.U32.AND P6, PT, R5, 0x7ffffe43, PT ;  /* 0x7ffffe430500780c */ /* 0x000fe20003fc6070 */
[----:B------:R-:W-:-:S02]  /*467f0*/  VIADD R8, R126, 0xfffffec1 ;  /* 0xfffffec17e087836 */ /* 0x000fc40000000000 */
[----:B------:R-:W-:Y:S01]  /*46800*/  STL.64 [R1+0xfe8], R110 ;  /* 0x000fe86e01007387 */ /* 0x000fe20000100a00 */
[----:B------:R-:W-:Y:S01]  /*46810*/  IADD3 R5, R62, -0x140, RZ ;  /* 0xfffffec03e057810 */ /* 0x000fe20007ffe0ff */
[----:B------:R-:W2:Y:S02]  /*46820*/  LDC R126, c[0x0][0x230] ;  /* 0x00008c00ff7e7b82 */ /* 0x000ea40000000800 */
[----:B------:R1:W-:Y:S04]  /*46830*/  STL.64 [R1+0xff0], R46 ;  /* 0x000ff02e01007387 */ /* 0x0003e80000100a00 */
[----:B------:R-:W-:Y:S01]  /*46840*/  LDGSTS.E [R0+0x4400c], desc[UR60][R46.64], !P1 ;  /* 0x4400c0002e007fae */ /* 0x000fe2000c92187c */
[----:B------:R-:W-:Y:S01]  /*46850*/  ISETP.GE.U32.AND P5, PT, R8, 0x7ffffe42, PT ;  /* 0x7ffffe420800780c */ /* 0x000fe20003fa6070 */
[----:B----4-:R-:W-:Y:S01]  /*46860*/  VIADD R8, R79, 0xfffffea3 ;  /* 0xfffffea34f087836 */ /* 0x010fe20000000000 */
[----:B------:R-:W-:Y:S01]  /*46870*/  ISETP.GE.U32.AND P1, PT, R5, 0x7ffffe41, PT ;  /* 0x7ffffe410500780c */ /* 0x000fe20003f26070 */
[----:B------:R-:W-:Y:S01]  /*46880*/  VIADD R5, R78, 0xfffffea2 ;  /* 0xfffffea24e057836 */ /* 0x000fe20000000000 */
[----:B------:R-:W4:Y:S01]  /*46890*/  LDC R62, c[0x0][0x230] ;  /* 0x00008c00ff3e7b82 */ /* 0x000f220000000800 */
[----:B-1----:R-:W4:Y:S04]  /*468a0*/  LDL.LU.64 R46, [R1+0x14d0] ;  /* 0x0014d000012e7983 */ /* 0x002f280000300a00 */
[----:B------:R-:W4:Y:S01]  /*468b0*/  LDL.LU.64 R110, [R1+0x14c8] ;  /* 0x0014c800016e7983 */ /* 0x000f220000300a00 */
[----:B---3--:R-:W-:-:S04]  /*468c0*/  IMAD.WIDE R206, R252, 0x4, R158 ;  /* 0x00000004fcce7825 */ /* 0x008fc800078e029e */
[C---:B------:R-:W-:Y:S01]  /*468d0*/  IMAD.WIDE R190, R252.reuse, 0x4, R94 ;  /* 0x00000004fcbe7825 */ /* 0x040fe200078e025e */
[----:B------:R-:W-:Y:S04]  /*468e0*/  LDGSTS.E [R0+0x48000], desc[UR60][R206.64], !P2 ;  /* 0x48000000ce007fae */ /* 0x000fe8000d12187c */
[----:B------:R-:W3:Y:S04]  /*468f0*/  LDL.LU.64 R94, [R1+0x14c0] ;  /* 0x0014c000015e7983 */ /* 0x000ee80000300a00 */
[----:B------:R-:W-:Y:S04]  /*46900*/  STL.64 [R1+0x11b8], R206 ;  /* 0x0011b8ce01007387 */ /* 0x000fe80000100a00 */
[----:B------:R-:W3:Y:S04]  /*46910*/  LDL.LU.64 R78, [R1+0x14b8] ;  /* 0x0014b800014e7983 */ /* 0x000ee80000300a00 */
[----:B------:R-:W-:Y:S04]  /*46920*/  STL.64 [R1+0x11c0], R190 ;  /* 0x0011c0be01007387 */ /* 0x000fe80000100a00 */
[----:B------:R-:W-:Y:S01]  /*46930*/  LDGSTS.E [R0+0x4c000], desc[UR60][R190.64], !P2 ;  /* 0x4c000000be007fae */ /* 0x000fe2000d12187c */
[----:B--2---:R-:W-:-:S03]  /*46940*/  IMAD.WIDE R174, R252, 0x4, R30 ;  /* 0x00000004fcae7825 */ /* 0x004fc600078e021e */
[----:B------:R-:W2:Y:S01]  /*46950*/  LDL.LU.64 R30, [R1+0x14b0] ;  /* 0x0014b000011e7983 */ /* 0x000ea20000300a00 */
[----:B------:R-:W-:-:S03]  /*46960*/  IMAD.WIDE R158, R252, 0x4, R222 ;  /* 0x00000004fc9e7825 */ /* 0x000fc600078e02de */
[----:B------:R-:W-:Y:S04]  /*46970*/  STL.64 [R1+0x11c8], R174 ;  /* 0x0011c8ae01007387 */ /* 0x000fe80000100a00 */
[----:B------:R1:W-:Y:S04]  /*46980*/  STL.64 [R1+0x11d0], R158 ;  /* 0x0011d09e01007387 */ /* 0x0003e80000100a00 */
[----:B------:R-:W2:Y:S04]  /*46990*/  LDL.LU.64 R222, [R1+0x14a8] ;  /* 0x0014a80001de7983 */ /* 0x000ea80000300a00 */
[----:B------:R-:W-:Y:S04]  /*469a0*/  LDGSTS.E [R0+0x48004], desc[UR60][R174.64], !P6 ;  /* 0x48004000ae007fae */ /* 0x000fe8000f12187c */
[----:B------:R1:W-:Y:S02]  /*469b0*/  LDGSTS.E [R0+0x4c004], desc[UR60][R158.64], !P6 ;  /* 0x4c0040009e007fae */ /* 0x0003e4000f12187c */
[----:B-1----:R-:W-:-:S02]  /*469c0*/  IMAD.WIDE R158, R252, 0x4, R238 ;  /* 0x00000004fc9e7825 */ /* 0x002fc400078e02ee */
[----:B------:R-:W2:Y:S02]  /*469d0*/  LDL.LU.64 R238, [R1+0x14a0] ;  /* 0x0014a00001ee7983 */ /* 0x000ea40000300a00 */
[----:B------:R-:W-:-:S05]  /*469e0*/  IMAD.WIDE R174, R252, 0x4, R142 ;  /* 0x00000004fcae7825 */ /* 0x000fca00078e028e */
[----:B------:R-:W-:Y:S04]  /*469f0*/  STL.64 [R1+0x11d8], R174 ;  /* 0x0011d8ae01007387 */ /* 0x000fe80000100a00 */
[----:B------:R-:W2:Y:S01]  /*46a00*/  LDL.LU.64 R142, [R1+0x1498] ;  /* 0x00149800018e7983 */ /* 0x000ea20000300a00 */
[----:B------:R-:W-:-:S03]  /*46a10*/  ISETP.GE.U32.AND P6, PT, R5, 0x7ffffe23, PT ;  /* 0x7ffffe230500780c */ /* 0x000fc60003fc6070 */
[----:B------:R-:W-:Y:S04]  /*46a20*/  STL.64 [R1+0x11e0], R158 ;  /* 0x0011e09e01007387 */ /* 0x000fe80000100a00 */
[----:B------:R2:W-:Y:S01]  /*46a30*/  LDGSTS.E [R0+0x48008], desc[UR60][R174.64], !P5 ;  /* 0x48008000ae007fae */ /* 0x0005e2000e92187c */
[----:B----4-:R-:W-:-:S03]  /*46a40*/  IMAD.WIDE R46, R252, 0x4, R46 ;  /* 0x00000004fc2e7825 */ /* 0x010fc600078e022e */
[----:B------:R1:W-:Y:S01]  /*46a50*/  LDGSTS.E [R0+0x4c008], desc[UR60][R158.64], !P5 ;  /* 0x4c0080009e007fae */ /* 0x0003e2000e92187c */
[----:B------:R-:W-:-:S03]  /*46a60*/  IMAD.WIDE R110, R252, 0x4, R110 ;  /* 0x00000004fc6e7825 */ /* 0x000fc600078e026e */
[----:B------:R4:W-:Y:S01]  /*46a70*/  STL.64 [R1+0x11e8], R46 ;  /* 0x0011e82e01007387 */ /* 0x0009e20000100a00 */
[----:B------:R-:W-:-:S03]  /*46a80*/  ISETP.GE.U32.AND P2, PT, R8, 0x7ffffe24, PT ;  /* 0x7ffffe240800780c */ /* 0x000fc60003f46070 */
[----:B------:R1:W-:Y:S01]  /*46a90*/  STL.64 [R1+0x11f0], R110 ;  /* 0x0011f06e01007387 */ /* 0x0003e20000100a00 */
[----:B------:R-:W-:-:S03]  /*46aa0*/  VIADD R5, R63, 0xfffffea0 ;  /* 0xfffffea03f057836 */ /* 0x000fc60000000000 */
[----:B------:R-:W-:Y:S04]  /*46ab0*/  LDGSTS.E [R0+0x4800c], desc[UR60][R46.64], !P1 ;  /* 0x4800c0002e007fae */ /* 0x000fe8000c92187c */
[----:B------:R-:W-:Y:S01]  /*46ac0*/  LDGSTS.E [R0+0x4c00c], desc[UR60][R110.64], !P1 ;  /* 0x4c00c0006e007fae */ /* 0x000fe2000c92187c */
[----:B------:R-:W-:-:S03]  /*46ad0*/  ISETP.GE.U32.AND P1, PT, R5, 0x7ffffe21, PT ;  /* 0x7ffffe210500780c */ /* 0x000fc60003f26070 */
[----:B----4-:R-:W4:Y:S04]  /*46ae0*/  LDL.LU.64 R46, [R1+0x1490] ;  /* 0x00149000012e7983 */ /* 0x010f280000300a00 */
[----:B-1----:R-:W4:Y:S01]  /*46af0*/  LDL.LU.64 R110, [R1+0x1488] ;  /* 0x00148800016e7983 */ /* 0x002f220000300a00 */
[----:B------:R-:W-:Y:S01]  /*46b00*/  IADD3 R5, R62, -0x17e, RZ ;  /* 0xfffffe823e057810 */ /* 0x000fe20007ffe0ff */
[----:B---3--:R-:W-:-:S05]  /*46b10*/  IMAD.WIDE R206, R252, 0x4, R94 ;  /* 0x00000004fcce7825 */ /* 0x008fca00078e025e */
[----:B------:R-:W-:Y:S01]  /*46b20*/  STL.64 [R1+0x1440], R206 ;  /* 0x001440ce01007387 */ /* 0x000fe20000100a00 */
[----:B------:R-:W-:-:S03]  /*46b30*/  IMAD.WIDE R190, R252, 0x4, R78 ;  /* 0x00000004fcbe7825 */ /* 0x000fc600078e024e */
[----:B------:R-:W-:Y:S04]  /*46b40*/  LDGSTS.E [R0+0x50000], desc[UR60][R206.64], !P2 ;  /* 0x50000000ce007fae */ /* 0x000fe8000d12187c */
[----:B------:R1:W-:Y:S01]  /*46b50*/  LDGSTS.E [R0+0x54000], desc[UR60][R190.64], !P2 ;  /* 0x54000000be007fae */ /* 0x0003e2000d12187c */
[----:B--2---:R-:W-:-:S03]  /*46b60*/  IMAD.WIDE R174, R252, 0x4, R30 ;  /* 0x00000004fcae7825 */ /* 0x004fc600078e021e */
[----:B------:R-:W2:Y:S04]  /*46b70*/  LDL.LU.64 R30, [R1+0xdd0] ;  /* 0x000dd000011e7983 */ /* 0x000ea80000300a00 */
[----:B------:R1:W-:Y:S04]  /*46b80*/  STL.64 [R1+0x1450], R190 ;  /* 0x001450be01007387 */ /* 0x0003e80000100a00 */
[----:B------:R-:W3:Y:S04]  /*46b90*/  LDL.LU.64 R94, [R1+0xdc8] ;  /* 0x000dc800015e7983 */ /* 0x000ee80000300a00 */
[----:B------:R-:W3:Y:S01]  /*46ba0*/  LDL.LU.64 R78, [R1+0x1480] ;  /* 0x00148000014e7983 */ /* 0x000ee20000300a00 */
[----:B------:R-:W-:-:S03]  /*46bb0*/  IMAD.WIDE R158, R252, 0x4, R222 ;  /* 0x00000004fc9e7825 */ /* 0x000fc600078e02de */
[----:B------:R-:W-:Y:S04]  /*46bc0*/  STL.64 [R1+0x1468], R174 ;  /* 0x001468ae01007387 */ /* 0x000fe80000100a00 */
[----:B------:R-:W3:Y:S04]  /*46bd0*/  LDL.LU.64 R62, [R1+0x1470] ;  /* 0x00147000013e7983 */ /* 0x000ee80000300a00 */
[----:B------:R-:W3:Y:S04]  /*46be0*/  LDL.LU.64 R222, [R1+0xdf0] ;  /* 0x000df00001de7983 */ /* 0x000ee80000300a00 */
[----:B------:R1:W-:Y:S01]  /*46bf0*/  STL.64 [R1+0x14a8], R158 ;  /* 0x0014a89e01007387 */ /* 0x0003e20000100a00 */
[----:B------:R-:W-:-:S03]  /*46c00*/  IADD3 R8, R127, -0x15f, RZ ;  /* 0xfffffea17f087810 */ /* 0x000fc60007ffe0ff */
[----:B------:R-:W-:Y:S01]  /*46c10*/  LDGSTS.E [R0+0x50004], desc[UR60][R174.64], !P6 ;  /* 0x50004000ae007fae */ /* 0x000fe2000f12187c */
[----:B-1----:R-:W-:Y:S01]  /*46c20*/  IMAD.WIDE R190, R252, 0x4, R238 ;  /* 0x00000004fcbe7825 */ /* 0x002fe200078e02ee */
[----:B------:R-:W-:Y:S02]  /*46c30*/  ISETP.GE.U32.AND P5, PT, R8, 0x7ffffe22, PT ;  /* 0x7ffffe220800780c */ /* 0x000fe40003fa6070 */
[----:B------:R-:W3:Y:S01]  /*46c40*/  LDL.LU.64 R238, [R1+0xde0] ;  /* 0x000de00001ee7983 */ /* 0x000ee20000300a00 */
[----:B------:R-:W-:-:S03]  /*46c50*/  VIADD R8, R15, 0xfffffe83 ;  /* 0xfffffe830f087836 */ /* 0x000fc60000000000 */
[----:B------:R1:W-:Y:S02]  /*46c60*/  LDGSTS.E [R0+0x54004], desc[UR60][R158.64], !P6 ;  /* 0x540040009e007fae */ /* 0x0003e4000f12187c */
[----:B------:R-:W-:Y:S02]  /*46c70*/  ISETP.GE.U32.AND P2, PT, R8, 0x7ffffe04, PT ;  /* 0x7ffffe040800780c */ /* 0x000fe40003f46070 */
[----:B------:R-:W3:Y:S01]  /*46c80*/  LDL.LU.64 R206, [R1+0x1478] ;  /* 0x0014780001ce7983 */ /* 0x000ee20000300a00 */
[----:B------:R-:W-:-:S03]  /*46c90*/  VIADD R8, R126, 0xfffffe80 ;  /* 0xfffffe807e087836 */ /* 0x000fc60000000000 */
[----:B------:R-:W-:Y:S01]  /*46ca0*/  STL.64 [R1+0x14a0], R190 ;  /* 0x0014a0be01007387 */ /* 0x000fe20000100a00 */
[----:B-1----:R-:W-:-:S03]  /*46cb0*/  IMAD.WIDE R158, R252, 0x4, R142 ;  /* 0x00000004fc9e7825 */ /* 0x002fc600078e028e */
[----:B------:R-:W3:Y:S04]  /*46cc0*/  LDL.LU.64 R174, [R1+0xdf8] ;  /* 0x000df80001ae7983 */ /* 0x000ee80000300a00 */
[----:B------:R-:W-:Y:S04]  /*46cd0*/  STL.64 [R1+0x1498], R158 ;  /* 0x0014989e01007387 */ /* 0x000fe80000100a00 */
[----:B------:R-:W3:Y:S04]  /*46ce0*/  LDL.LU.64 R142, [R1+0xde8] ;  /* 0x000de800018e7983 */ /* 0x000ee80000300a00 */
[----:B------:R-:W-:Y:S04]  /*46cf0*/  LDGSTS.E [R0+0x50008], desc[UR60][R190.64], !P5 ;  /* 0x50008000be007fae */ /* 0x000fe8000e92187c */
[----:B------:R-:W-:Y:S01]  /*46d00*/  LDGSTS.E [R0+0x54008], desc[UR60][R158.64], !P5 ;  /* 0x540080009e007fae */ /* 0x000fe2000e92187c */
[----:B----4-:R-:W-:-:S03]  /*46d10*/  IMAD.WIDE R126, R252, 0x4, R46 ;  /* 0x00000004fc7e7825 */ /* 0x010fc600078e022e */
[----:B------:R-:W4:Y:S01]  /*46d20*/  LDL.LU.64 R46, [R1+0xdd8] ;  /* 0x000dd800012e7983 */ /* 0x000f220000300a00 */
[----:B------:R-:W-:-:S03]  /*46d30*/  IMAD.WIDE R110, R252, 0x4, R110 ;  /* 0x00000004fc6e7825 */ /* 0x000fc600078e026e */
[----:B------:R-:W-:Y:S04]  /*46d40*/  STL.64 [R1+0x1490], R126 ;  /* 0x0014907e01007387 */ /* 0x000fe80000100a00 */
[----:B------:R-:W-:Y:S04]  /*46d50*/  LDGSTS.E [R0+0x5000c], desc[UR60][R126.64], !P1 ;  /* 0x5000c0007e007fae */ /* 0x000fe8000c92187c */
[----:B------:R3:W-:Y:S04]  /*46d60*/  STL.64 [R1+0x1488], R110 ;  /* 0x0014886e01007387 */ /* 0x0007e80000100a00 */
[----:B------:R3:W-:Y:S01]  /*46d70*/  LDGSTS.E [R0+0x5400c], desc[UR60][R110.64], !P1 ;  /* 0x5400c0006e007fae */ /* 0x0007e2000c92187c */
[----:B--2---:R-:W-:-:S05]  /*46d80*/  IMAD.WIDE R30, R4, 0x4, R30 ;  /* 0x00000004041e7825 */ /* 0x004fca00078e021e */
[----:B------:R-:W-:Y:S01]  /*46d90*/  STL.64 [R1+0x1d58], R30 ;  /* 0x001d581e01007387 */ /* 0x000fe20000100a00 */
[----:B---3--:R-:W-:-:S04]  /*46da0*/  IMAD.WIDE R110, R4, 0x4, R94 ;  /* 0x00000004046e7825 */ /* 0x008fc800078e025e */
[----:B------:R-:W-:-:S05]  /*46db0*/  IMAD.WIDE R236, R252, 0x4, R78 ;  /* 0x00000004fcec7825 */ /* 0x000fca00078e024e */
[----:B------:R1:W-:Y:S01]  /*46dc0*/  STL.64 [R1+0x1d18], R236 ;  /* 0x001d18ec01007387 */ /* 0x0003e20000100a00 */
[----:B------:R-:W-:-:S03]  /*46dd0*/  IMAD.WIDE R190, R252, 0x4, R62 ;  /* 0x00000004fcbe7825 */ /* 0x000fc600078e023e */
[----:B------:R-:W-:Y:S01]  /*46de0*/  STL.64 [R1+0x1d98], R110 ;  /* 0x001d986e01007387 */ /* 0x000fe20000100a00 */
[----:B------:R-:W-:-:S03]  /*46df0*/  IMAD.WIDE R158, R252, 0x4, R222 ;  /* 0x00000004fc9e7825 */ /* 0x000fc600078e02de */
[----:B------:R-:W-:Y:S04]  /*46e00*/  STL.64 [R1+0x1d28], R190 ;  /* 0x001d28be01007387 */ /* 0x000fe80000100a00 */
[----:B------:R-:W2:Y:S04]  /*46e10*/  LDL.LU.64 R94, [R1+0xdc0] ;  /* 0x000dc000015e7983 */ /* 0x000ea80000300a00 */
[----:B------:R-:W3:Y:S04]  /*46e20*/  LDL.LU.64 R78, [R1+0xdb8] ;  /* 0x000db800014e7983 */ /* 0x000ee80000300a00 */
[----:B------:R-:W-:Y:S04]  /*46e30*/  STL.64 [R1+0x1d38], R158 ;  /* 0x001d389e01007387 */ /* 0x000fe80000100a00 */
[----:B------:R-:W3:Y:S04]  /*46e40*/  LDL.LU.64 R62, [R1+0xdb0] ;  /* 0x000db000013e7983 */ /* 0x000ee80000300a00 */
[----:B------:R-:W3:Y:S01]  /*46e50*/  LDL.LU.64 R222, [R1+0xda8] ;  /* 0x000da80001de7983 */ /* 0x000ee20000300a00 */
[----:B------:R-:W-:-:S03]  /*46e60*/  IMAD.WIDE R126, R252, 0x4, R238 ;  /* 0x00000004fc7e7825 */ /* 0x000fc600078e02ee */
[----:B------:R-:W3:Y:S01]  /*46e70*/  LDL.LU.64 R238, [R1+0xda0] ;  /* 0x000da00001ee7983 */ /* 0x000ee20000300a00 */
[----:B------:R-:W-:Y:S01]  /*46e80*/  ISETP.GE.U32.AND P6, PT, R5, 0x7ffffe03, PT ;  /* 0x7ffffe030500780c */ /* 0x000fe20003fc6070 */
[----:B------:R-:W-:Y:S01]  /*46e90*/  VIADD R5, R10, 0xfffffe81 ;  /* 0xfffffe810a057836 */ /* 0x000fe20000000000 */
[----:B------:R-:W-:Y:S01]  /*46ea0*/  ISETP.GE.U32.AND P1, PT, R8, 0x7ffffe01, PT ;  /* 0x7ffffe010800780c */ /* 0x000fe20003f26070 */
[----:B------:R-:W-:Y:S03]  /*46eb0*/  LDGSTS.E [R0+0x58000], desc[UR60][R236.64], !P2 ;  /* 0x58000000ec007fae */ /* 0x000fe6000d12187c */
[----:B------:R-:W-:Y:S01]  /*46ec0*/  ISETP.GE.U32.AND P5, PT, R5, 0x7ffffe02, PT ;  /* 0x7ffffe020500780c */ /* 0x000fe20003fa6070 */
[C---:B------:R-:W-:Y:S01]  /*46ed0*/  IMAD.WIDE R206, R252.reuse, 0x4, R206 ;  /* 0x00000004fcce7825 */ /* 0x040fe200078e02ce */
[----:B------:R-:W-:Y:S03]  /*46ee0*/  STL.64 [R1+0x1d48], R126 ;  /* 0x001d487e01007387 */ /* 0x000fe60000100a00 */
[----:B------:R-:W-:Y:S01]  /*46ef0*/  IMAD.WIDE R174, R252, 0x4, R174 ;  /* 0x00000004fcae7825 */ /* 0x000fe200078e02ae */
[----:B------:R1:W-:Y:S01]  /*46f00*/  STL.64 [R1+0x1d20], R206 ;  /* 0x001d20ce01007387 */ /* 0x0003e20000100a00 */
[----:B------:R-:W-:-:S03]  /*46f10*/  IADD3 R8, R244, 0x100000, RZ ;  /* 0x00100000f4087810 */ /* 0x000fc60007ffe0ff */
[----:B------:R-:W-:Y:S01]  /*46f20*/  LDGSTS.E [R0+0x5c000], desc[UR60][R206.64], !P2 ;  /* 0x5c000000ce007fae */ /* 0x000fe2000d12187c */
[----:B------:R-:W-:-:S03]  /*46f30*/  IMAD.WIDE R142, R252, 0x4, R142 ;  /* 0x00000004fc8e7825 */ /* 0x000fc600078e028e */
[----:B------:R-:W-:Y:S04]  /*46f40*/  STL.64 [R1+0x1d30], R174 ;  /* 0x001d30ae01007387 */ /* 0x000fe80000100a00 */
[----:B------:R-:W-:Y:S01]  /*46f50*/  LDGSTS.E [R0+0x58004], desc[UR60][R190.64], !P6 ;  /* 0x58004000be007fae */ /* 0x000fe2000f12187c */
[----:B------:R-:W-:-:S03]  /*46f60*/  VIADD R5, R244, 0x100000 ;  /* 0x00100000f4057836 */ /* 0x000fc60000000000 */
[----:B-1----:R-:W3:Y:S04]  /*46f70*/  LDL.LU.64 R236, [R1+0x2e18] ;  /* 0x002e180001ec7983 */ /* 0x002ee80000300a00 */
[----:B------:R2:W-:Y:S04]  /*46f80*/  LDGSTS.E [R0+0x5c004], desc[UR60][R174.64], !P6 ;  /* 0x5c004000ae007fae */ /* 0x0005e8000f12187c */
[----:B------:R-:W3:Y:S04]  /*46f90*/  LDL.LU.64 R206, [R1+0x2e10] ;  /* 0x002e100001ce7983 */ /* 0x000ee80000300a00 */
[----:B------:R1:W-:Y:S01]  /*46fa0*/  LDGSTS.E [R0+0x58008], desc[UR60][R158.64], !P5 ;  /* 0x580080009e007fae */ /* 0x0003e2000e92187c */
[----:B----4-:R-:W-:-:S03]  /*46fb0*/  IMAD.WIDE R46, R252, 0x4, R46 ;  /* 0x00000004fc2e7825 */ /* 0x010fc600078e022e */
[----:B------:R4:W-:Y:S04]  /*46fc0*/  STL.64 [R1+0x1d40], R142 ;  /* 0x001d408e01007387 */ /* 0x0009e80000100a00 */
[----:B------:R-:W-:Y:S04]  /*46fd0*/  LDGSTS.E [R0+0x5c008], desc[UR60][R142.64], !P5 ;  /* 0x5c0080008e007fae */ /* 0x000fe8000e92187c */
[----:B------:R1:W-:Y:S04]  /*46fe0*/  STL.64 [R1+0x1d50], R46 ;  /* 0x001d502e01007387 */ /* 0x0003e80000100a00 */
[----:B------:R-:W-:Y:S04]  /*46ff0*/  LDGSTS.E [R0+0x5800c], desc[UR60][R126.64], !P1 ;  /* 0x5800c0007e007fae */ /* 0x000fe8000c92187c */
[----:B------:R3:W-:Y:S04]  /*47000*/  LDGSTS.E [R0+0x5c00c], desc[UR60][R46.64], !P1 ;  /* 0x5c00c0002e007fae */ /* 0x0007e8000c92187c */
[----:B----4-:R-:W4:Y:S01]  /*47010*/  LDL.LU.64 R142, [R1+0xd98] ;  /* 0x000d9800018e7983 */ /* 0x010f220000300a00 */
[----:B------:R-:W-:-:S03]  /*47020*/  VIADD R15, R244, 0x100000 ;  /* 0x00100000f40f7836 */ /* 0x000fc60000000000 */
[----:B------:R-:W0:Y:S04]  /*47030*/  LDGDEPBAR ;  /* 0x00000000000079af */ /* 0x000e280000000000 */
[----:B------:R-:W4:Y:S01]  /*47040*/  LDL.LU.64 R126, [R1+0xd90] ;  /* 0x000d9000017e7983 */ /* 0x000f220000300a00 */
[----:B------:R-:W-:-:S03]  /*47050*/  IADD3 R10, R244, 0x100000, RZ ;  /* 0x00100000f40a7810 */ /* 0x000fc60007ffe0ff */
[----:B------:R4:W-:Y:S04]  /*47060*/  LDGSTS.E [R8+-0x80000], desc[UR60][R30.64], P0 ;  /* 0x800000001e087fae */ /* 0x0009e8000812187c */
[----:B-1----:R-:W4:Y:S04]  /*47070*/  LDL.LU.64 R46, [R1+0xd88] ;  /* 0x000d8800012e7983 */ /* 0x002f280000300a00 */
[----:B------:R1:W-:Y:S04]  /*47080*/  LDGSTS.E [R5+-0x7fc00], desc[UR60][R110.64], P0 ;  /* 0x804000006e057fae */ /* 0x0003e8000812187c */
[----:B------:R-:W4:Y:S04]  /*47090*/  LDL.LU.64 R30, [R1+0xd80] ;  /* 0x000d8000011e7983 */ /* 0x000f280000300a00 */
[----:B------:R-:W1:Y:S01]  /*470a0*/  LDL.LU.64 R110, [R1+0xd78] ;  /* 0x000d7800016e7983 */ /* 0x000e620000300a00 */
[----:B--2---:R-:W-:-:S04]  /*470b0*/  IMAD.WIDE R174, R4, 0x4, R94 ;  /* 0x0000000404ae7825 */ /* 0x004fc800078e025e */
[C---:B---3--:R-:W-:Y:S01]  /*470c0*/  IMAD.WIDE R94, R4.reuse, 0x4, R78 ;  /* 0x00000004045e7825 */ /* 0x048fe200078e024e */
[----:B------:R-:W-:Y:S04]  /*470d0*/  STL.64 [R1+0x1dd8], R174 ;  /* 0x001dd8ae01007387 */ /* 0x000fe80000100a00 */
[----:B------:R2:W-:Y:S01]  /*470e0*/  LDGSTS.E [R15+-0x7f800], desc[UR60][R174.64], P0 ;  /* 0x80800000ae0f7fae */ /* 0x0005e2000812187c */
[----:B------:R-:W-:-:S03]  /*470f0*/  IMAD.WIDE R78, R4, 0x4, R62 ;  /* 0x00000004044e7825 */ /* 0x000fc600078e023e */
[----:B------:R3:W-:Y:S01]  /*47100*/  STL.64 [R1+0x1e18], R94 ;  /* 0x001e185e01007387 */ /* 0x0007e20000100a00 */
[----:B------:R-:W-:-:S03]  /*47110*/  IMAD.WIDE R62, R4, 0x4, R222 ;  /* 0x00000004043e7825 */ /* 0x000fc600078e02de */
[----:B------:R2:W-:Y:S01]  /*47120*/  STL.64 [R1+0x1e58], R78 ;  /* 0x001e584e01007387 */ /* 0x0005e20000100a00 */
[----:B------:R-:W-:-:S03]  /*47130*/  IMAD.WIDE R158, R4, 0x4, R238 ;  /* 0x00000004049e7825 */ /* 0x000fc600078e02ee */
[----:B------:R2:W-:Y:S04]  /*47140*/  STL.64 [R1+0x1e98], R62 ;  /* 0x001e983e01007387 */ /* 0x0005e80000100a00 */
[----:B------:R1:W-:Y:S04]  /*47150*/  LDGSTS.E [R10+-0x7f400], desc[UR60][R94.64], P0 ;  /* 0x80c000005e0a7fae */ /* 0x0003e8000812187c */
[----:B------:R-:W-:Y:S04]  /*47160*/  STL.64 [R1+0x1ed8], R158 ;  /* 0x001ed89e01007387 */ /* 0x000fe80000100a00 */
[----:B------:R1:W-:Y:S04]  /*47170*/  LDGSTS.E [R8+-0x7f000], desc[UR60][R78.64], P0 ;  /* 0x810000004e087fae */ /* 0x0003e8000812187c */
[----:B---3--:R-:W3:Y:S04]  /*47180*/  LDL.LU.64 R94, [R1+0xd70] ;  /* 0x000d7000015e7983 */ /* 0x008ee80000300a00 */
[----:B------:R3:W-:Y:S04]  /*47190*/  LDGSTS.E [R5+-0x7ec00], desc[UR60][R62.64], P0 ;  /* 0x814000003e057fae */ /* 0x0007e8000812187c */
[----:B--2---:R-:W2:Y:S04]  /*471a0*/  LDL.LU.64 R78, [R1+0xd68] ;  /* 0x000d6800014e7983 */ /* 0x004ea80000300a00 */
[----:B------:R-:W2:Y:S04]  /*471b0*/  LDL.LU.64 R62, [R1+0xd60] ;  /* 0x000d6000013e7983 */ /* 0x000ea80000300a00 */
[----:B------:R-:W2:Y:S04]  /*471c0*/  LDL.LU.64 R222, [R1+0xd58] ;  /* 0x000d580001de7983 */ /* 0x000ea80000300a00 */
[----:B------:R-:W2:Y:S01]  /*471d0*/  LDL.LU.64 R238, [R1+0xd50] ;  /* 0x000d500001ee7983 */ /* 0x000ea20000300a00 */
[----:B------:R-:W-:-:S05]  /*471e0*/  VIADD R0, R244, 0x100000 ;  /* 0x00100000f4007836 */ /* 0x000fca0000000000 */
[----:B------:R2:W-:Y:S01]  /*471f0*/  LDGSTS.E [R0+-0x7e800], desc[UR60][R158.64], P0 ;  /* 0x818000009e007fae */ /* 0x0005e2000812187c */
[----:B----4-:R-:W-:-:S04]  /*47200*/  IMAD.WIDE R142, R4, 0x4, R142 ;  /* 0x00000004048e7825 */ /* 0x010fc800078e028e */
[C---:B------:R-:W-:Y:S01]  /*47210*/  IMAD.WIDE R126, R4.reuse, 0x4, R126 ;  /* 0x00000004047e7825 */ /* 0x040fe200078e027e */
[----:B------:R4:W-:Y:S03]  /*47220*/  STL.64 [R1+0x1f18], R142 ;  /* 0x001f188e01007387 */ /* 0x0009e60000100a00 */
[C---:B------:R-:W-:Y:S01]  /*47230*/  IMAD.WIDE R46, R4.reuse, 0x4, R46 ;  /* 0x00000004042e7825 */ /* 0x040fe200078e022e */
[----:B------:R4:W-:Y:S03]  /*47240*/  STL.64 [R1+0x1f58], R126 ;  /* 0x001f587e01007387 */ /* 0x0009e60000100a00 */
[C---:B------:R-:W-:Y:S01]  /*47250*/  IMAD.WIDE R30, R4.reuse, 0x4, R30 ;  /* 0x00000004041e7825 */ /* 0x040fe200078e021e */
[----:B------:R4:W-:Y:S03]  /*47260*/  STL.64 [R1+0x1f98], R46 ;  /* 0x001f982e01007387 */ /* 0x0009e60000100a00 */
[C---:B-1----:R-:W-:Y:S01]  /*47270*/  IMAD.WIDE R110, R4.reuse, 0x4, R110 ;  /* 0x00000004046e7825 */ /* 0x042fe200078e026e */
[----:B------:R1:W-:Y:S04]  /*47280*/  STL.64 [R1+0x1fd8], R30 ;  /* 0x001fd81e01007387 */ /* 0x0003e80000100a00 */
[----:B------:R2:W-:Y:S04]  /*47290*/  LDGSTS.E [R15+-0x7e400], desc[UR60][R142.64], P0 ;  /* 0x81c000008e0f7fae */ /* 0x0005e8000812187c */
[----:B------:R1:W-:Y:S04]  /*472a0*/  STL.64 [R1+0x2018], R110 ;  /* 0x0020186e01007387 */ /* 0x0003e80000100a00 */
[----:B------:R2:W-:Y:S04]  /*472b0*/  LDGSTS.E [R10+-0x7e000], desc[UR60][R126.64], P0 ;  /* 0x820000007e0a7fae */ /* 0x0005e8000812187c */
[----:B----4-:R-:W4:Y:S04]  /*472c0*/  LDL.LU.64 R142, [R1+0xd48] ;  /* 0x000d4800018e7983 */ /* 0x010f280000300a00 */
[----:B------:R4:W-:Y:S04]  /*472d0*/  LDGSTS.E [R8+-0x7dc00], desc[UR60][R46.64], P0 ;  /* 0x824000002e087fae */ /* 0x0009e8000812187c */
[----:B------:R-:W4:Y:S04]  /*472e0*/  LDL.LU.64 R126, [R1+0xd40] ;  /* 0x000d4000017e7983 */ /* 0x000f280000300a00 */
[----:B------:R4:W-:Y:S04]  /*472f0*/  LDGSTS.E [R5+-0x7d800], desc[UR60][R30.64], P0 ;  /* 0x828000001e057fae */ /* 0x0009e8000812187c */
[----:B------:R-:W4:Y:S04]  /*47300*/  LDL.LU.64 R46, [R1+0xd38] ;  /* 0x000d3800012e7983 */ /* 0x000f280000300a00 */
[----:B------:R4:W-:Y:S04]  /*47310*/  LDGSTS.E [R0+-0x7d400], desc[UR60][R110.64], P0 ;  /* 0x82c000006e007fae */ /* 0x0009e8000812187c */
[----:B-1----:R-:W4:Y:S04]  /*47320*/  LDL.LU.64 R30, [R1+0xd30] ;  /* 0x000d3000011e7983 */ /* 0x002f280000300a00 */
[----:B------:R-:W4:Y:S01]  /*47330*/  LDL.LU.64 R110, [R1+0xd28] ;  /* 0x000d2800016e7983 */ /* 0x000f220000300a00 */
[----:B---3--:R-:W-:-:S04]  /*47340*/  IMAD.WIDE R174, R4, 0x4, R94 ;  /* 0x0000000404ae7825 */ /* 0x008fc800078e025e */
[C---:B--2---:R-:W-:Y:S01]  /*47350*/  IMAD.WIDE R94, R4.reuse, 0x4, R78 ;  /* 0x00000004045e7825 */ /* 0x044fe200078e024e */
        /* <DEDUP_REMOVED lines=11> */
[----:B--2---:R-:W2:Y:S04]  /*47410*/  LDL.LU.64 R94, [R1+0xd20] ;  /* 0x000d2000015e7983 */ /* 0x004ea80000300a00 */
[----:B------:R2:W-:Y:S04]  /*47420*/  LDGSTS.E [R5+-0x7c400], desc[UR60][R62.64], P0 ;  /* 0x83c000003e057fae */ /* 0x0005e8000812187c */
[----:B---3--:R-:W3:Y:S04]  /*47430*/  LDL.LU.64 R78, [R1+0xd18] ;  /* 0x000d1800014e7983 */ /* 0x008ee80000300a00 */
[----:B------:R3:W-:Y:S04]  /*47440*/  LDGSTS.E [R0+-0x7c000], desc[UR60][R158.64], P0 ;  /* 0x840000009e007fae */ /* 0x0007e8000812187c */
[----:B-1----:R-:W3:Y:S04]  /*47450*/  LDL.LU.64 R62, [R1+0xd10] ;  /* 0x000d1000013e7983 */ /* 0x002ee80000300a00 */
[----:B------:R-:W3:Y:S04]  /*47460*/  LDL.LU.64 R222, [R1+0xd08] ;  /* 0x000d080001de7983 */ /* 0x000ee80000300a00 */
[----:B------:R-:W3:Y:S01]  /*47470*/  LDL.LU.64 R238, [R1+0xd00] ;  /* 0x000d000001ee7983 */ /* 0x000ee20000300a00 */
[----:B----4-:R-:W-:-:S04]  /*47480*/  IMAD.WIDE R142, R4, 0x4, R142 ;  /* 0x00000004048e7825 */ /* 0x010fc800078e028e */
[C---:B------:R-:W-:Y:S01]  /*47490*/  IMAD.WIDE R126, R4.reuse, 0x4, R126 ;  /* 0x00000004047e7825 */ /* 0x040fe200078e027e */
[----:B------:R1:W-:Y:S03]  /*474a0*/  STL.64 [R1+0x2198], R142 ;  /* 0x0021988e01007387 */ /* 0x0003e60000100a00 */
[C---:B------:R-:W-:Y:S01]  /*474b0*/  IMAD.WIDE R46, R4.reuse, 0x4, R46 ;  /* 0x00000004042e7825 */ /* 0x040fe200078e022e */
[----:B------:R4:W-:Y:S03]  /*474c0*/  STL.64 [R1+0x21d8], R126 ;  /* 0x0021d87e01007387 */ /* 0x0009e60000100a00 */
[C---:B------:R-:W-:Y:S01]  /*474d0*/  IMAD.WIDE R30, R4.reuse, 0x4, R30 ;  /* 0x00000004041e7825 */ /* 0x040fe200078e021e */
[----:B------:R4:W-:Y:S03]  /*474e0*/  STL.64 [R1+0x2218], R46 ;  /* 0x0022182e01007387 */ /* 0x0009e60000100a00 */
[C---:B------:R-:W-:Y:S01]  /*474f0*/  IMAD.WIDE R110, R4.reuse, 0x4, R110 ;  /* 0x00000004046e7825 */ /* 0x040fe200078e026e */
[----:B------:R4:W-:Y:S04]  /*47500*/  STL.64 [R1+0x2258], R30 ;  /* 0x0022581e01007387 */ /* 0x0009e80000100a00 */
[----:B------:R3:W-:Y:S04]  /*47510*/  LDGSTS.E [R15+-0x7bc00], desc[UR60][R142.64], P0 ;  /* 0x844000008e0f7fae */ /* 0x0007e8000812187c */
[----:B------:R4:W-:Y:S04]  /*47520*/  STL.64 [R1+0x2298], R110 ;  /* 0x0022986e01007387 */ /* 0x0009e80000100a00 */
[----:B------:R3:W-:Y:S04]  /*47530*/  LDGSTS.E [R10+-0x7b800], desc[UR60][R126.64], P0 ;  /* 0x848000007e0a7fae */ /* 0x0007e8000812187c */
[----:B-1----:R-:W3:Y:S04]  /*47540*/  LDL.LU.64 R142, [R1+0xcf8] ;  /* 0x000cf800018e7983 */ /* 0x002ee80000300a00 */
[----:B------:R1:W-:Y:S04]  /*47550*/  LDGSTS.E [R8+-0x7b400], desc[UR60][R46.64], P0 ;  /* 0x84c000002e087fae */ /* 0x0003e8000812187c */
[----:B----4-:R-:W4:Y:S04]  /*47560*/  LDL.LU.64 R126, [R1+0xcf0] ;  /* 0x000cf000017e7983 */ /* 0x010f280000300a00 */
[----:B------:R1:W-:Y:S04]  /*47570*/  LDGSTS.E [R5+-0x7b000], desc[UR60][R30.64], P0 ;  /* 0x850000001e057fae */ /* 0x0003e8000812187c */
[----:B------:R-:W1:Y:S04]  /*47580*/  LDL.LU.64 R46, [R1+0xce8] ;  /* 0x000ce800012e7983 */ /* 0x000e680000300a00 */
[----:B------:R1:W-:Y:S04]  /*47590*/  LDGSTS.E [R0+-0x7ac00], desc[UR60][R110.64], P0 ;  /* 0x854000006e007fae */ /* 0x0003e8000812187c */
[----:B------:R-:W4:Y:S04]  /*475a0*/  LDL.LU.64 R30, [R1+0xce0] ;  /* 0x000ce000011e7983 */ /* 0x000f280000300a00 */
[----:B------:R-:W4:Y:S01]  /*475b0*/  LDL.LU.64 R110, [R1+0xcd8] ;  /* 0x000cd800016e7983 */ /* 0x000f220000300a00 */
[----:B--2---:R-:W-:-:S04]  /*475c0*/  IMAD.WIDE R174, R4, 0x4, R94 ;  /* 0x0000000404ae7825 */ /* 0x004fc800078e025e */
[C---:B---3--:R-:W-:Y:S01]  /*475d0*/  IMAD.WIDE R94, R4.reuse, 0x4, R78 ;  /* 0x00000004045e7825 */ /* 0x048fe200078e024e */
[----:B------:R-:W-:Y:S04]  /*475e0*/  STL.64 [R1+0x22d8], R174 ;  /* 0x0022d8ae01007387 */ /* 0x000fe80000100a00 */
[----:B------:R-:W-:Y:S01]  /*475f0*/  LDGSTS.E [R15+-0x7a800], desc[UR60][R174.64], P0 ;  /* 0x85800000ae0f7fae */ /* 0x000fe2000812187c */
        /* <DEDUP_REMOVED lines=12> */
[----:B------:R-:W-:Y:S04]  /*476c0*/  LDGSTS.E [R0+-0x79800], desc[UR60][R158.64], P0 ;  /* 0x868000009e007fae */ /* 0x000fe8000812187c */
[----:B------:R-:W3:Y:S04]  /*476d0*/  LDL.LU.64 R62, [R1+0xcc0] ;  /* 0x000cc000013e7983 */ /* 0x000ee80000300a00 */
[----:B------:R-:W3:Y:S04]  /*476e0*/  LDL.LU.64 R222, [R1+0xcb8] ;  /* 0x000cb80001de7983 */ /* 0x000ee80000300a00 */
[----:B------:R-:W3:Y:S01]  /*476f0*/  LDL.LU.64 R238, [R1+0xcb0] ;  /* 0x000cb00001ee7983 */ /* 0x000ee20000300a00 */
[----:B------:R-:W-:-:S04]  /*47700*/  IMAD.WIDE R142, R4, 0x4, R142 ;  /* 0x00000004048e7825 */ /* 0x000fc800078e028e */
[C---:B----4-:R-:W-:Y:S01]  /*47710*/  IMAD.WIDE R126, R4.reuse, 0x4, R126 ;  /* 0x00000004047e7825 */ /* 0x050fe200078e027e */
[----:B------:R-:W-:Y:S03]  /*47720*/  STL.64 [R1+0x23a8], R142 ;  /* 0x0023a88e01007387 */ /* 0x000fe60000100a00 */
[C---:B-1----:R-:W-:Y:S01]  /*47730*/  IMAD.WIDE R46, R4.reuse, 0x4, R46 ;  /* 0x00000004042e7825 */ /* 0x042fe200078e022e */
[----:B------:R-:W-:Y:S04]  /*47740*/  STL.64 [R1+0x23b0], R126 ;  /* 0x0023b07e01007387 */ /* 0x000fe80000100a00 */
[----:B------:R-:W-:Y:S01]  /*47750*/  LDGSTS.E [R15+-0x79400], desc[UR60][R142.64], P0 ;  /* 0x86c000008e0f7fae */ /* 0x000fe2000812187c */
[----:B------:R-:W-:-:S03]  /*47760*/  IMAD.WIDE R30, R4, 0x4, R30 ;  /* 0x00000004041e7825 */ /* 0x000fc600078e021e */
[----:B------:R1:W-:Y:S04]  /*47770*/  STL.64 [R1+0x23b8], R46 ;  /* 0x0023b82e01007387 */ /* 0x0003e80000100a00 */
[----:B------:R-:W-:Y:S01]  /*47780*/  LDGSTS.E [R10+-0x79000], desc[UR60][R126.64], P0 ;  /* 0x870000007e0a7fae */ /* 0x000fe2000812187c */
[----:B------:R-:W-:-:S03]  /*47790*/  IMAD.WIDE R110, R4, 0x4, R110 ;  /* 0x00000004046e7825 */ /* 0x000fc600078e026e */
[----:B------:R4:W-:Y:S04]  /*477a0*/  STL.64 [R1+0x23c0], R30 ;  /* 0x0023c01e01007387 */ /* 0x0009e80000100a00 */
[----:B------:R-:W-:Y:S04]  /*477b0*/  LDGSTS.E [R8+-0x78c00], desc[UR60][R46.64], P0 ;  /* 0x874000002e087fae */ /* 0x000fe8000812187c */
[----:B------:R3:W-:Y:S04]  /*477c0*/  STL.64 [R1+0x23c8], R110 ;  /* 0x0023c86e01007387 */ /* 0x0007e80000100a00 */
[----:B------:R-:W-:Y:S04]  /*477d0*/  LDGSTS.E [R5+-0x78800], desc[UR60][R30.64], P0 ;  /* 0x878000001e057fae */ /* 0x000fe8000812187c */
[----:B-1----:R-:W3:Y:S04]  /*477e0*/  LDL.LU.64 R46, [R1+0xca8] ;  /* 0x000ca800012e7983 */ /* 0x002ee80000300a00 */
[----:B------:R-:W-:Y:S04]  /*477f0*/  LDGSTS.E [R0+-0x78400], desc[UR60][R110.64], P0 ;  /* 0x87c000006e007fae */ /* 0x000fe8000812187c */
[----:B----4-:R-:W4:Y:S04]  /*47800*/  LDL.LU.64 R30, [R1+0xca0] ;  /* 0x000ca000011e7983 */ /* 0x010f280000300a00 */
[----:B------:R-:W4:Y:S04]  /*47810*/  LDL.LU.64 R158, [R1+0x2a8] ;  /* 0x0002a800019e7983 */ /* 0x000f280000300a00 */
[----:B------:R-:W4:Y:S04]  /*47820*/  LDL.LU.64 R142, [R1+0x268] ;  /* 0x00026800018e7983 */ /* 0x000f280000300a00 */
[----:B------:R-:W4:Y:S01]  /*47830*/  LDL.LU.64 R126, [R1+0x228] ;  /* 0x00022800017e7983 */ /* 0x000f220000300a00 */
[----:B--2---:R-:W-:-:S04]  /*47840*/  IMAD.WIDE R94, R4, 0x4, R94 ;  /* 0x00000004045e7825 */ /* 0x004fc800078e025e */
[C---:B---3--:R-:W-:Y:S01]  /*47850*/  IMAD.WIDE R78, R4.reuse, 0x4, R78 ;  /* 0x00000004044e7825 */ /* 0x048fe200078e024e */
[----:B------:R1:W-:Y:S03]  /*47860*/  STL.64 [R1+0x2d58], R94 ;  /* 0x002d585e01007387 */ /* 0x0003e60000100a00 */
[C---:B------:R-:W-:Y:S01]  /*47870*/  IMAD.WIDE R190, R4.reuse, 0x4, R62 ;  /* 0x0000000404be7825 */ /* 0x040fe200078e023e */
[----:B------:R2:W-:Y:S03]  /*47880*/  STL.64 [R1+0x2d50], R78 ;  /* 0x002d504e01007387 */ /* 0x0005e60000100a00 */
[C---:B------:R-:W-:Y:S01]  /*47890*/  IMAD.WIDE R174, R4.reuse, 0x4, R222 ;  /* 0x0000000404ae7825 */ /* 0x040fe200078e02de */
[----:B------:R-:W-:Y:S03]  /*478a0*/  STL.64 [R1+0x2d48], R190 ;  /* 0x002d48be01007387 */ /* 0x000fe60000100a00 */
[C---:B------:R-:W-:Y:S01]  /*478b0*/  IMAD.WIDE R62, R4.reuse, 0x4, R238 ;  /* 0x00000004043e7825 */ /* 0x040fe200078e02ee */
[----:B------:R-:W-:Y:S04]  /*478c0*/  STL.64 [R1+0x2d40], R174 ;  /* 0x002d40ae01007387 */ /* 0x000fe80000100a00 */
[----:B------:R-:W3:Y:S04]  /*478d0*/  LDL.LU.64 R110, [R1+0x1e8] ;  /* 0x0001e800016e7983 */ /* 0x000ee80000300a00 */
[----:B------:R-:W-:Y:S04]  /*478e0*/  LDGSTS.E [R15+-0x60000], desc[UR60][R94.64], P0 ;  /* 0xa00000005e0f7fae */ /* 0x000fe8000812187c */
[----:B------:R2:W-:Y:S04]  /*478f0*/  STL.64 [R1+0x2d38], R62 ;  /* 0x002d383e01007387 */ /* 0x0005e80000100a00 */
[----:B------:R-:W-:Y:S04]  /*47900*/  LDGSTS.E [R10+-0x5fc00], desc[UR60][R78.64], P0 ;  /* 0xa04000004e0a7fae */ /* 0x000fe8000812187c */
[----:B-1----:R-:W3:Y:S04]  /*47910*/  LDL.LU.64 R94, [R1+0x1a8] ;  /* 0x0001a800015e7983 */ /* 0x002ee80000300a00 */
[----:B------:R1:W-:Y:S04]  /*47920*/  LDGSTS.E [R8+-0x5f800], desc[UR60][R190.64], P0 ;  /* 0xa0800000be087fae */ /* 0x0003e8000812187c */
[----:B--2---:R-:W2:Y:S04]  /*47930*/  LDL.LU.64 R78, [R1+0x168] ;  /* 0x00016800014e7983 */ /* 0x004ea80000300a00 */
[----:B------:R-:W2:Y:S04]  /*47940*/  LDL.LU.64 R222, [R1+0x128] ;  /* 0x0001280001de7983 */ /* 0x000ea80000300a00 */
[----:B------:R-:W2:Y:S04]  /*47950*/  LDL.LU.64 R238, [R1+0xe8] ;  /* 0x0000e80001ee7983 */ /* 0x000ea80000300a00 */
[----:B------:R4:W-:Y:S04]  /*47960*/  LDGSTS.E [R5+-0x5f400], desc[UR60][R174.64], P0 ;  /* 0xa0c00000ae057fae */ /* 0x0009e8000812187c */
[----:B------:R2:W-:Y:S04]  /*47970*/  LDGSTS.E [R0+-0x5f000], desc[UR60][R62.64], P0 ;  /* 0xa10000003e007fae */ /* 0x0005e8000812187c */
[----:B------:R-:W2:Y:S01]  /*47980*/  LDL.LU.64 R62, [R1+0xa8] ;  /* 0x0000a800013e7983 */ /* 0x000ea20000300a00 */
[----:B-1----:R-:W-:-:S03]  /*47990*/  IMAD.WIDE R190, R4, 0x4, R46 ;  /* 0x0000000404be7825 */ /* 0x002fc600078e022e */
[----:B------:R-:W2:Y:S01]  /*479a0*/  LDL.LU.64 R46, [R1+0x68] ;  /* 0x00006800012e7983 */ /* 0x000ea20000300a00 */
[----:B----4-:R-:W-:-:S03]  /*479b0*/  IMAD.WIDE R174, R4, 0x4, R30 ;  /* 0x0000000404ae7825 */ /* 0x010fc600078e021e */
[----:B------:R1:W-:Y:S01]  /*479c0*/  STL.64 [R1+0x2d30], R190 ;  /* 0x002d30be01007387 */ /* 0x0003e20000100a00 */
[----:B------:R-:W-:-:S03]  /*479d0*/  IMAD.WIDE R158, R4, 0x4, R158 ;  /* 0x00000004049e7825 */ /* 0x000fc600078e029e */
[----:B------:R-:W4:Y:S01]  /*479e0*/  LDL.LU.64 R30, [R1+0x28] ;  /* 0x00002800011e7983 */ /* 0x000f220000300a00 */
[----:B------:R-:W-:-:S03]  /*479f0*/  IMAD.WIDE R142, R4, 0x4, R142 ;  /* 0x00000004048e7825 */ /* 0x000fc600078e028e */
[----:B------:R1:W-:Y:S01]  /*47a00*/  STL.64 [R1+0x2d28], R174 ;  /* 0x002d28ae01007387 */ /* 0x0003e20000100a00 */
[----:B------:R-:W-:-:S03]  /*47a10*/  IMAD.WIDE R126, R4, 0x4, R126 ;  /* 0x00000004047e7825 */ /* 0x000fc600078e027e */
[----:B------:R-:W-:Y:S04]  /*47a20*/  LDGSTS.E [R15+-0x5ec00], desc[UR60][R190.64], P0 ;  /* 0xa1400000be0f7fae */ /* 0x000fe8000812187c */
[----:B------:R-:W-:Y:S04]  /*47a30*/  LDGSTS.E [R10+-0x5e800], desc[UR60][R174.64], P0 ;  /* 0xa1800000ae0a7fae */ /* 0x000fe8000812187c */
[----:B------:R-:W-:Y:S04]  /*47a40*/  LDGSTS.E [R8+-0x5e400], desc[UR60][R158.64], P0 ;  /* 0xa1c000009e087fae */ /* 0x000fe8000812187c */
[----:B-1----:R-:W4:Y:S04]  /*47a50*/  LDL.LU.64 R190, [R1+0x2e08] ;  /* 0x002e080001be7983 */ /* 0x002f280000300a00 */
[----:B------:R1:W-:Y:S04]  /*47a60*/  STL.64 [R1+0x2d20], R158 ;  /* 0x002d209e01007387 */ /* 0x0003e80000100a00 */
[----:B------:R-:W4:Y:S04]  /*47a70*/  LDL.LU.64 R174, [R1+0x2e00] ;  /* 0x002e000001ae7983 */ /* 0x000f280000300a00 */
[----:B------:R1:W-:Y:S04]  /*47a80*/  STL.64 [R1+0x2d18], R142 ;  /* 0x002d188e01007387 */ /* 0x0003e80000100a00 */
[----:B-1----:R-:W4:Y:S04]  /*47a90*/  LDL.LU.64 R158, [R1+0x2df8] ;  /* 0x002df800019e7983 */ /* 0x002f280000300a00 */
[----:B------:R1:W-:Y:S04]  /*47aa0*/  STL.64 [R1+0x2d10], R126 ;  /* 0x002d107e01007387 */ /* 0x0003e80000100a00 */
[----:B------:R-:W-:Y:S04]  /*47ab0*/  LDGSTS.E [R5+-0x5e000], desc[UR60][R142.64], P0 ;  /* 0xa20000008e057fae */ /* 0x000fe8000812187c */
[----:B------:R-:W-:Y:S04]  /*47ac0*/  LDGSTS.E [R0+-0x5dc00], desc[UR60][R126.64], P0 ;  /* 0xa24000007e007fae */ /* 0x000fe8000812187c */
[----:B------:R-:W4:Y:S04]  /*47ad0*/  LDL.LU.64 R142, [R1+0x2df0] ;  /* 0x002df000018e7983 */ /* 0x000f280000300a00 */
[----:B-1----:R-:W4:Y:S01]  /*47ae0*/  LDL.LU.64 R126, [R1+0x2de8] ;  /* 0x002de800017e7983 */ /* 0x002f220000300a00 */
[----:B---3--:R-:W-:-:S05]  /*47af0*/  IMAD.WIDE R110, R4, 0x4, R110 ;  /* 0x00000004046e7825 */ /* 0x008fca00078e026e */
[----:B------:R1:W-:Y:S04]  /*47b00*/  STL.64 [R1+0x2d08], R110 ;  /* 0x002d086e01007387 */ /* 0x0003e80000100a00 */
[----:B------:R-:W-:Y:S01]  /*47b10*/  LDGSTS.E [R15+-0x5d800], desc[UR60][R110.64], P0 ;  /* 0xa28000006e0f7fae */ /* 0x000fe2000812187c */
[----:B------:R-:W-:-:S05]  /*47b20*/  IMAD.WIDE R94, R4, 0x4, R94 ;  /* 0x00000004045e7825 */ /* 0x000fca00078e025e */
[----:B------:R3:W-:Y:S01]  /*47b30*/  STL.64 [R1+0x2d00], R94 ;  /* 0x002d005e01007387 */ /* 0x0007e20000100a00 */
[----:B--2---:R-:W-:-:S03]  /*47b40*/  IMAD.WIDE R78, R4, 0x4, R78 ;  /* 0x00000004044e7825 */ /* 0x004fc600078e024e */
[----:B-1----:R-:W2:Y:S01]  /*47b50*/  LDL.LU.64 R110, [R1+0x2de0] ;  /* 0x002de000016e7983 */ /* 0x002ea20000300a00 */
[----:B------:R-:W-:-:S03]  /*47b60*/  IMAD.WIDE R222, R4, 0x4, R222 ;  /* 0x0000000404de7825 */ /* 0x000fc600078e02de */
[----:B------:R1:W-:Y:S01]  /*47b70*/  STL.64 [R1+0x2cf8], R78 ;  /* 0x002cf84e01007387 */ /* 0x0003e20000100a00 */
[----:B------:R-:W-:-:S03]  /*47b80*/  IMAD.WIDE R238, R4, 0x4, R238 ;  /* 0x0000000404ee7825 */ /* 0x000fc600078e02ee */
[----:B------:R-:W-:Y:S04]  /*47b90*/  LDGSTS.E [R10+-0x5d400], desc[UR60][R94.64], P0 ;  /* 0xa2c000005e0a7fae */ /* 0x000fe8000812187c */
[----:B------:R-:W-:Y:S04]  /*47ba0*/  LDGSTS.E [R8+-0x5d000], desc[UR60][R78.64], P0 ;  /* 0xa30000004e087fae */ /* 0x000fe8000812187c */
[----:B------:R-:W-:Y:S04]  /*47bb0*/  LDGSTS.E [R5+-0x5cc00], desc[UR60][R222.64], P0 ;  /* 0xa3400000de057fae */ /* 0x000fe8000812187c */
[----:B---3--:R-:W3:Y:S04]  /*47bc0*/  LDL.LU.64 R94, [R1+0x2dd8] ;  /* 0x002dd800015e7983 */ /* 0x008ee80000300a00 */
[----:B------:R1:W-:Y:S04]  /*47bd0*/  STL.64 [R1+0x2cf0], R222 ;  /* 0x002cf0de01007387 */ /* 0x0003e80000100a00 */
[----:B-1----:R-:W2:Y:S04]  /*47be0*/  LDL.LU.64 R78, [R1+0x2dd0] ;  /* 0x002dd000014e7983 */ /* 0x002ea80000300a00 */
[----:B------:R1:W-:Y:S04]  /*47bf0*/  STL.64 [R1+0x2ce8], R238 ;  /* 0x002ce8ee01007387 */ /* 0x0003e80000100a00 */
[----:B------:R-:W3:Y:S04]  /*47c00*/  LDL.LU.64 R222, [R1+0x2dc8] ;  /* 0x002dc80001de7983 */ /* 0x000ee80000300a00 */
[----:B------:R2:W-:Y:S04]  /*47c10*/  LDGSTS.E [R0+-0x5c800], desc[UR60][R238.64], P0 ;  /* 0xa3800000ee007fae */ /* 0x0005e8000812187c */
[----:B-1----:R-:W2:Y:S01]  /*47c20*/  LDL.LU.64 R238, [R1+0x2dc0] ;  /* 0x002dc00001ee7983 */ /* 0x002ea20000300a00 */
[----:B------:R-:W-:-:S05]  /*47c30*/  IMAD.WIDE R62, R4, 0x4, R62 ;  /* 0x00000004043e7825 */ /* 0x000fca00078e023e */
[----:B------:R1:W-:Y:S04]  /*47c40*/  STL.64 [R1+0x2ce0], R62 ;  /* 0x002ce03e01007387 */ /* 0x0003e80000100a00 */
[----:B------:R3:W-:Y:S01]  /*47c50*/  LDGSTS.E [R15+-0x5c400], desc[UR60][R62.64], P0 ;  /* 0xa3c000003e0f7fae */ /* 0x0007e2000812187c */
[----:B------:R-:W-:-:S05]  /*47c60*/  IMAD.WIDE R46, R4, 0x4, R46 ;  /* 0x00000004042e7825 */ /* 0x000fca00078e022e */
[----:B------:R1:W-:Y:S04]  /*47c70*/  STL.64 [R1+0x2cd8], R46 ;  /* 0x002cd82e01007387 */ /* 0x0003e80000100a00 */
[----:B------:R3:W-:Y:S01]  /*47c80*/  LDGSTS.E [R10+-0x5c000], desc[UR60][R46.64], P0 ;  /* 0xa40000002e0a7fae */ /* 0x0007e2000812187c */
[----:B----4-:R-:W-:-:S03]  /*47c90*/  IMAD.WIDE R30, R4, 0x4, R30 ;  /* 0x00000004041e7825 */ /* 0x010fc600078e021e */
[----:B-1----:R-:W4:Y:S04]  /*47ca0*/  LDL.LU.64 R62, [R1+0x2db8] ;  /* 0x002db800013e7983 */ /* 0x002f280000300a00 */
[----:B------:R1:W-:Y:S04]  /*47cb0*/  STL.64 [R1+0x2cd0], R30 ;  /* 0x002cd01e01007387 */ /* 0x0003e80000100a00 */
[----:B------:R-:W4:Y:S04]  /*47cc0*/  LDL.LU.64 R46, [R1+0x2db0] ;  /* 0x002db000012e7983 */ /* 0x000f280000300a00 */
[----:B------:R-:W-:Y:S01]  /*47cd0*/  LDGSTS.E [R8+-0x5bc00], desc[UR60][R30.64], P0 ;  /* 0xa44000001e087fae */ /* 0x000fe2000812187c */
[----:B--2---:R-:W-:-:S05]  /*47ce0*/  IMAD.WIDE R238, R4, 0x4, R238 ;  /* 0x0000000404ee7825 */ /* 0x004fca00078e02ee */
[----:B------:R-:W-:Y:S04]  /*47cf0*/  STL.64 [R1+0x2cc8], R238 ;  /* 0x002cc8ee01007387 */ /* 0x000fe80000100a00 */
[----:B-1----:R-:W2:Y:S01]  /*47d00*/  LDL.LU.64 R30, [R1+0x2da8] ;  /* 0x002da800011e7983 */ /* 0x002ea20000300a00 */
[----:B---3--:R-:W-:-:S03]  /*47d10*/  IMAD.WIDE R222, R4, 0x4, R222 ;  /* 0x0000000404de7825 */ /* 0x008fc600078e02de */
[----:B------:R-:W-:Y:S01]  /*47d20*/  LDGSTS.E [R5+-0x5b800], desc[UR60][R238.64], P0 ;  /* 0xa4800000ee057fae */ /* 0x000fe2000812187c */
[----:B------:R-:W-:-:S03]  /*47d30*/  IMAD.WIDE R78, R4, 0x4, R78 ;  /* 0x00000004044e7825 */ /* 0x000fc600078e024e */
[----:B------:R1:W-:Y:S04]  /*47d40*/  STL.64 [R1+0x2cc0], R222 ;  /* 0x002cc0de01007387 */ /* 0x0003e80000100a00 */
[----:B------:R1:W-:Y:S01]  /*47d50*/  LDGSTS.E [R0+-0x5b400], desc[UR60][R222.64], P0 ;  /* 0xa4c00000de007fae */ /* 0x0003e2000812187c */
[----:B----4-:R-:W-:-:S04]  /*47d60*/  IMAD.WIDE R62, R4, 0x4, R62 ;  /* 0x00000004043e7825 */ /* 0x010fc800078e023e */
[----:B------:R-:W-:-:S04]  /*47d70*/  IMAD.WIDE R46, R4, 0x4, R46 ;  /* 0x00000004042e7825 */ /* 0x000fc800078e022e */
[----:B-1----:R-:W-:-:S04]  /*47d80*/  IMAD.WIDE R222, R4, 0x4, R94 ;  /* 0x0000000404de7825 */ /* 0x002fc800078e025e */
[----:B--2---:R-:W-:-:S05]  /*47d90*/  IMAD.WIDE R30, R4, 0x4, R30 ;  /* 0x00000004041e7825 */ /* 0x004fca00078e021e */
[----:B------:R-:W-:Y:S04]  /*47da0*/  STL.64 [R1+0x2cb8], R30 ;  /* 0x002cb81e01007387 */ /* 0x000fe80000100a00 */
[----:B------:R-:W-:Y:S04]  /*47db0*/  STL.64 [R1+0x2cb0], R46 ;  /* 0x002cb02e01007387 */ /* 0x000fe80000100a00 */
[----:B------:R-:W-:Y:S04]  /*47dc0*/  LDGSTS.E [R15+-0x5b000], desc[UR60][R30.64], P0 ;  /* 0xa50000001e0f7fae */ /* 0x000fe8000812187c */
[----:B------:R-:W-:Y:S04]  /*47dd0*/  STL.64 [R1+0x2ca8], R62 ;  /* 0x002ca83e01007387 */ /* 0x000fe80000100a00 */
[----:B------:R-:W-:Y:S04]  /*47de0*/  LDGSTS.E [R10+-0x5ac00], desc[UR60][R46.64], P0 ;  /* 0xa54000002e0a7fae */ /* 0x000fe8000812187c */
[----:B------:R1:W-:Y:S04]  /*47df0*/  STL.64 [R1+0x2ca0], R78 ;  /* 0x002ca04e01007387 */ /* 0x0003e80000100a00 */
[----:B------:R-:W-:Y:S04]  /*47e00*/  LDGSTS.E [R8+-0x5a800], desc[UR60][R62.64], P0 ;  /* 0xa58000003e087fae */ /* 0x000fe8000812187c */
[----:B------:R-:W-:Y:S04]  /*47e10*/  STL.64 [R1+0x2c98], R222 ;  /* 0x002c98de01007387 */ /* 0x000fe80000100a00 */
[----:B------:R1:W-:Y:S04]  /*47e20*/  LDGSTS.E [R5+-0x5a400], desc[UR60][R78.64], P0 ;  /* 0xa5c000004e057fae */ /* 0x0003e8000812187c */
[----:B------:R-:W2:Y:S04]  /*47e30*/  LDL.LU.64 R94, [R1+0xc90] ;  /* 0x000c9000015e7983 */ /* 0x000ea80000300a00 */
[----:B------:R-:W3:Y:S01]  /*47e40*/  LDL.LU.64 R238, [R1+0xc88] ;  /* 0x000c880001ee7983 */ /* 0x000ee20000300a00 */
[----:B-1----:R-:W-:-:S03]  /*47e50*/  IMAD.WIDE R78, R4, 0x4, R110 ;  /* 0x00000004044e7825 */ /* 0x002fc600078e026e */
[----:B------:R-:W-:Y:S04]  /*47e60*/  LDGSTS.E [R0+-0x5a000], desc[UR60][R222.64], P0 ;  /* 0xa6000000de007fae */ /* 0x000fe8000812187c */
[----:B------:R-:W4:Y:S01]  /*47e70*/  LDL.LU.64 R110, [R1+0xc98] ;  /* 0x000c9800016e7983 */ /* 0x000f220000300a00 */
[----:B------:R-:W-:-:S04]  /*47e80*/  IMAD.WIDE R62, R4, 0x4, R126 ;  /* 0x00000004043e7825 */ /* 0x000fc800078e027e */
[C---:B------:R-:W-:Y:S01]  /*47e90*/  IMAD.WIDE R46, R4.reuse, 0x4, R142 ;  /* 0x00000004042e7825 */ /* 0x040fe200078e028e */
[----:B------:R1:W-:Y:S03]  /*47ea0*/  STL.64 [R1+0x2c90], R78 ;  /* 0x002c904e01007387 */ /* 0x0003e60000100a00 */
[C---:B------:R-:W-:Y:S01]  /*47eb0*/  IMAD.WIDE R30, R4.reuse, 0x4, R158 ;  /* 0x00000004041e7825 */ /* 0x040fe200078e029e */
[----:B------:R1:W-:Y:S03]  /*47ec0*/  STL.64 [R1+0x2c88], R62 ;  /* 0x002c883e01007387 */ /* 0x0003e60000100a00 */
[C---:B------:R-:W-:Y:S01]  /*47ed0*/  IMAD.WIDE R174, R4.reuse, 0x4, R174 ;  /* 0x0000000404ae7825 */ /* 0x040fe200078e02ae */
[----:B------:R1:W-:Y:S04]  /*47ee0*/  STL.64 [R1+0x2c80], R46 ;  /* 0x002c802e01007387 */ /* 0x0003e80000100a00 */
[----:B------:R1:W-:Y:S04]  /*47ef0*/  STL.64 [R1+0x2c78], R30 ;  /* 0x002c781e01007387 */ /* 0x0003e80000100a00 */
[----:B------:R-:W-:Y:S04]  /*47f00*/  LDGSTS.E [R15+-0x59c00], desc[UR60][R78.64], P0 ;  /* 0xa64000004e0f7fae */ /* 0x000fe8000812187c */
[----:B------:R-:W-:Y:S04]  /*47f10*/  STL.64 [R1+0x2c70], R174 ;  /* 0x002c70ae01007387 */ /* 0x000fe80000100a00 */
[----:B------:R-:W-:Y:S04]  /*47f20*/  LDGSTS.E [R10+-0x59800], desc[UR60][R62.64], P0 ;  /* 0xa68000003e0a7fae */ /* 0x000fe8000812187c */
[----:B-1----:R-:W4:Y:S04]  /*47f30*/  LDL.LU.64 R78, [R1+0xc80] ;  /* 0x000c8000014e7983 */ /* 0x002f280000300a00 */
[----:B------:R1:W-:Y:S04]  /*47f40*/  LDGSTS.E [R8+-0x59400], desc[UR60][R46.64], P0 ;  /* 0xa6c000002e087fae */ /* 0x0003e8000812187c */
[----:B------:R-:W4:Y:S04]  /*47f50*/  LDL.LU.64 R62, [R1+0xc78] ;  /* 0x000c7800013e7983 */ /* 0x000f280000300a00 */
[----:B------:R1:W-:Y:S04]  /*47f60*/  LDGSTS.E [R5+-0x59000], desc[UR60][R30.64], P0 ;  /* 0xa70000001e057fae */ /* 0x0003e8000812187c */
[----:B------:R-:W4:Y:S01]  /*47f70*/  LDL.LU.64 R46, [R1+0xc70] ;  /* 0x000c7000012e7983 */ /* 0x000f220000300a00 */
[----:B------:R-:W-:-:S04]  /*47f80*/  IMAD.WIDE R142, R4, 0x4, R190 ;  /* 0x00000004048e7825 */ /* 0x000fc800078e02be */
[----:B------:R-:W-:Y:S01]  /*47f90*/  IMAD.WIDE R126, R4, 0x4, R206 ;  /* 0x00000004047e7825 */ /* 0x000fe200078e02ce */
[----:B-1----:R-:W-:Y:S01]  /*47fa0*/  IADD3 R8, R245, 0x100000, RZ ;  /* 0x00100000f5087810 */ /* 0x002fe20007ffe0ff */
[----:B------:R1:W-:Y:S04]  /*47fb0*/  LDGSTS.E [R0+-0x58c00], desc[UR60][R174.64], P0 ;  /* 0xa7400000ae007fae */ /* 0x0003e8000812187c */
[----:B------:R-:W4:Y:S04]  /*47fc0*/  LDL.LU.64 R30, [R1+0xc68] ;  /* 0x000c6800011e7983 */ /* 0x000f280000300a00 */
[----:B------:R-:W4:Y:S01]  /*47fd0*/  LDL.LU.64 R222, [R1+0xc60] ;  /* 0x000c600001de7983 */ /* 0x000f220000300a00 */
[----:B------:R-:W-:-:S03]  /*47fe0*/  VIADD R244, R244, 0x100000 ;  /* 0x00100000f4f47836 */ /* 0x000fc60000000000 */
[----:B------:R1:W-:Y:S01]  /*47ff0*/  STL.64 [R1+0x2c68], R142 ;  /* 0x002c688e01007387 */ /* 0x0003e20000100a00 */
[----:B------:R-:W-:-:S03]  /*48000*/  VIADD R5, R245, 0x100000 ;  /* 0x00100000f5057836 */ /* 0x000fc60000000000 */
[----:B------:R1:W-:Y:S04]  /*48010*/  STL.64 [R1+0x2c60], R126 ;  /* 0x002c607e01007387 */ /* 0x0003e80000100a00 */
[----:B------:R-:W-:Y:S04]  /*48020*/  LDGSTS.E [R244+-0x58800], desc[UR60][R142.64], P0 ;  /* 0xa78000008ef47fae */ /* 0x000fe8000812187c */
[----:B------:R-:W-:Y:S01]  /*48030*/  LDGSTS.E [R10+-0x58400], desc[UR60][R126.64], P0 ;  /* 0xa7c000007e0a7fae */ /* 0x000fe2000812187c */
[----:B--2---:R-:W-:-:S04]  /*48040*/  IMAD.WIDE R94, R4, 0x4, R94 ;  /* 0x00000004045e7825 */ /* 0x004fc800078e025e */
[----:B---3--:R-:W-:-:S04]  /*48050*/  IMAD.WIDE R158, R4, 0x4, R238 ;  /* 0x00000004049e7825 */ /* 0x008fc800078e02ee */
[----:B----4-:R-:W-:-:S05]  /*48060*/  IMAD.WIDE R110, R4, 0x4, R110 ;  /* 0x00000004046e7825 */ /* 0x010fca00078e026e */
[----:B------:R2:W-:Y:S04]  /*48070*/  STL.64 [R1+0x1d60], R110 ;  /* 0x001d606e01007387 */ /* 0x0005e80000100a00 */
[----:B------:R3:W-:Y:S04]  /*48080*/  STL.64 [R1+0x1da0], R94 ;  /* 0x001da05e01007387 */ /* 0x0007e80000100a00 */
[----:B------:R4:W-:Y:S04]  /*48090*/  STL.64 [R1+0x1de0], R158 ;  /* 0x001de09e01007387 */ /* 0x0009e80000100a00 */
[----:B-1----:R-:W4:Y:S04]  /*480a0*/  LDL.LU.64 R142, [R1+0xc58] ;  /* 0x000c5800018e7983 */ /* 0x002f280000300a00 */
[----:B------:R-:W-:Y:S04]  /*480b0*/  LDGSTS.E [R8+-0x7ff80], desc[UR60][R110.64], P0 ;  /* 0x800800006e087fae */ /* 0x000fe8000812187c */
[----:B------:R-:W4:Y:S04]  /*480c0*/  LDL.LU.64 R126, [R1+0xc50] ;  /* 0x000c5000017e7983 */ /* 0x000f280000300a00 */
[----:B------:R-:W-:Y:S04]  /*480d0*/  LDGSTS.E [R5+-0x7fb80], desc[UR60][R94.64], P0 ;  /* 0x804800005e057fae */ /* 0x000fe8000812187c */
[----:B--2---:R-:W2:Y:S04]  /*480e0*/  LDL.LU.64 R110, [R1+0xc48] ;  /* 0x000c4800016e7983 */ /* 0x004ea80000300a00 */
[----:B---3--:R-:W3:Y:S04]  /*480f0*/  LDL.LU.64 R94, [R1+0xc40] ;  /* 0x000c4000015e7983 */ /* 0x008ee80000300a00 */
[----:B------:R-:W3:Y:S01]  /*48100*/  LDL.LU.64 R238, [R1+0xc38] ;  /* 0x000c380001ee7983 */ /* 0x000ee20000300a00 */
[----:B------:R-:W-:-:S02]  /*48110*/  VIADD R0, R245, 0x100000 ;  /* 0x00100000f5007836 */ /* 0x000fc40000000000 */
[C---:B------:R-:W-:Y:S01]  /*48120*/  IMAD.WIDE R78, R4.reuse, 0x4, R78 ;  /* 0x00000004044e7825 */ /* 0x040fe200078e024e */
[----:B------:R-:W-:Y:S02]  /*48130*/  IADD3 R15, R245, 0x100000, RZ ;  /* 0x00100000f50f7810 */ /* 0x000fe40007ffe0ff */
[----:B------:R4:W-:Y:S01]  /*48140*/  LDGSTS.E [R0+-0x7f780], desc[UR60][R158.64], P0 ;  /* 0x808800009e007fae */ /* 0x0009e2000812187c */
[----:B------:R-:W-:-:S04]  /*48150*/  IMAD.WIDE R62, R4, 0x4, R62 ;  /* 0x00000004043e7825 */ /* 0x000fc800078e023e */
[C---:B------:R-:W-:Y:S01]  /*48160*/  IMAD.WIDE R46, R4.reuse, 0x4, R46 ;  /* 0x00000004042e7825 */ /* 0x040fe200078e022e */
[----:B------:R1:W-:Y:S03]  /*48170*/  STL.64 [R1+0x1e20], R78 ;  /* 0x001e204e01007387 */ /* 0x0003e60000100a00 */
[C---:B------:R-:W-:Y:S01]  /*48180*/  IMAD.WIDE R30, R4.reuse, 0x4, R30 ;  /* 0x00000004041e7825 */ /* 0x040fe200078e021e */
[----:B------:R1:W-:Y:S03]  /*48190*/  STL.64 [R1+0x1e60], R62 ;  /* 0x001e603e01007387 */ /* 0x0003e60000100a00 */
[C---:B----4-:R-:W-:Y:S01]  /*481a0*/  IMAD.WIDE R158, R4.reuse, 0x4, R222 ;  /* 0x00000004049e7825 */ /* 0x050fe200078e02de */
[----:B------:R4:W-:Y:S03]  /*481b0*/  STL.64 [R1+0x1ea0], R46 ;  /* 0x001ea02e01007387 */ /* 0x0009e60000100a00 */
[----:B------:R-:W-:Y:S01]  /*481c0*/  VIADD R10, R245, 0x100000 ;  /* 0x00100000f50a7836 */ /* 0x000fe20000000000 */
[----:B------:R4:W-:Y:S04]  /*481d0*/  STL.64 [R1+0x1ee0], R30 ;  /* 0x001ee01e01007387 */ /* 0x0009e80000100a00 */
[----:B------:R-:W-:Y:S04]  /*481e0*/  LDGSTS.E [R15+-0x7f380], desc[UR60][R78.64], P0 ;  /* 0x80c800004e0f7fae */ /* 0x000fe8000812187c */
[----:B------:R3:W-:Y:S04]  /*481f0*/  STL.64 [R1+0x1f20], R158 ;  /* 0x001f209e01007387 */ /* 0x0007e80000100a00 */
[----:B------:R-:W-:Y:S04]  /*48200*/  LDGSTS.E [R10+-0x7ef80], desc[UR60][R62.64], P0 ;  /* 0x810800003e0a7fae */ /* 0x000fe8000812187c */
[----:B-1----:R-:W3:Y:S04]  /*48210*/  LDL.LU.64 R78, [R1+0xc30] ;  /* 0x000c3000014e7983 */ /* 0x002ee80000300a00 */
[----:B------:R-:W-:Y:S04]  /*48220*/  LDGSTS.E [R8+-0x7eb80], desc[UR60][R46.64], P0 ;  /* 0x814800002e087fae */ /* 0x000fe8000812187c */
[----:B------:R-:W3:Y:S04]  /*48230*/  LDL.LU.64 R62, [R1+0xc28] ;  /* 0x000c2800013e7983 */ /* 0x000ee80000300a00 */
[----:B------:R-:W-:Y:S04]  /*48240*/  LDGSTS.E [R5+-0x7e780], desc[UR60][R30.64], P0 ;  /* 0x818800001e057fae */ /* 0x000fe8000812187c */
[----:B----4-:R-:W4:Y:S04]  /*48250*/  LDL.LU.64 R46, [R1+0xc20] ;  /* 0x000c2000012e7983 */ /* 0x010f280000300a00 */
[----:B------:R1:W-:Y:S04]  /*48260*/  LDGSTS.E [R0+-0x7e380], desc[UR60][R158.64], P0 ;  /* 0x81c800009e007fae */ /* 0x0003e8000812187c */
[----:B------:R-:W4:Y:S04]  /*48270*/  LDL.LU.64 R30, [R1+0xc18] ;  /* 0x000c1800011e7983 */ /* 0x000f280000300a00 */
[----:B------:R-:W4:Y:S01]  /*48280*/  LDL.LU.64 R222, [R1+0xc10] ;  /* 0x000c100001de7983 */ /* 0x000f220000300a00 */
[----:B------:R-:W-:-:S04]  /*48290*/  IMAD.WIDE R142, R4, 0x4, R142 ;  /* 0x00000004048e7825 */ /* 0x000fc800078e028e */
[C---:B------:R-:W-:Y:S01]  /*482a0*/  IMAD.WIDE R126, R4.reuse, 0x4, R126 ;  /* 0x00000004047e7825 */ /* 0x040fe200078e027e */
[----:B------:R1:W-:Y:S03]  /*482b0*/  STL.64 [R1+0x1f60], R142 ;  /* 0x001f608e01007387 */ /* 0x0003e60000100a00 */
[C---:B--2---:R-:W-:Y:S01]  /*482c0*/  IMAD.WIDE R110, R4.reuse, 0x4, R110 ;  /* 0x00000004046e7825 */ /* 0x044fe200078e026e */
[----:B------:R2:W-:Y:S03]  /*482d0*/  STL.64 [R1+0x1fa0], R126 ;  /* 0x001fa07e01007387 */ /* 0x0005e60000100a00 */
[C---:B---3--:R-:W-:Y:S01]  /*482e0*/  IMAD.WIDE R94, R4.reuse, 0x4, R94 ;  /* 0x00000004045e7825 */ /* 0x048fe200078e025e */
[----:B------:R3:W-:Y:S03]  /*482f0*/  STL.64 [R1+0x1fe0], R110 ;  /* 0x001fe06e01007387 */ /* 0x0007e60000100a00 */
[C---:B-1----:R-:W-:Y:S01]  /*48300*/  IMAD.WIDE R158, R4.reuse, 0x4, R238 ;  /* 0x00000004049e7825 */ /* 0x042fe200078e02ee */
[----:B------:R1:W-:Y:S04]  /*48310*/  STL.64 [R1+0x2020], R94 ;  /* 0x0020205e01007387 */ /* 0x0003e80000100a00 */
[----:B------:R-:W-:Y:S04]  /*48320*/  LDGSTS.E [R15+-0x7df80], desc[UR60][R142.64], P0 ;  /* 0x820800008e0f7fae */ /* 0x000fe8000812187c */
[----:B------:R4:W-:Y:S04]  /*48330*/  STL.64 [R1+0x2060], R158 ;  /* 0x0020609e01007387 */ /* 0x0009e80000100a00 */
[----:B------:R-:W-:Y:S04]  /*48340*/  LDGSTS.E [R10+-0x7db80], desc[UR60][R126.64], P0 ;  /* 0x824800007e0a7fae */ /* 0x000fe8000812187c */
[----:B------:R-:W4:Y:S04]  /*48350*/  LDL.LU.64 R142, [R1+0xc08] ;  /* 0x000c0800018e7983 */ /* 0x000f280000300a00 */
[----:B------:R-:W-:Y:S04]  /*48360*/  LDGSTS.E [R8+-0x7d780], desc[UR60][R110.64], P0 ;  /* 0x828800006e087fae */ /* 0x000fe8000812187c */
[----:B--2---:R-:W2:Y:S04]  /*48370*/  LDL.LU.64 R126, [R1+0xc00] ;  /* 0x000c0000017e7983 */ /* 0x004ea80000300a00 */
[----:B------:R-:W-:Y:S04]  /*48380*/  LDGSTS.E [R5+-0x7d380], desc[UR60][R94.64], P0 ;  /* 0x82c800005e057fae */ /* 0x000fe8000812187c */
[----:B---3--:R-:W3:Y:S04]  /*48390*/  LDL.LU.64 R110, [R1+0xbf8] ;  /* 0x000bf800016e7983 */ /* 0x008ee80000300a00 */
[----:B------:R4:W-:Y:S04]  /*483a0*/  LDGSTS.E [R0+-0x7cf80], desc[UR60][R158.64], P0 ;  /* 0x830800009e007fae */ /* 0x0009e8000812187c */
[----:B-1----:R-:W3:Y:S04]  /*483b0*/  LDL.LU.64 R94, [R1+0xbf0] ;  /* 0x000bf000015e7983 */ /* 0x002ee80000300a00 */
[----:B------:R-:W3:Y:S01]  /*483c0*/  LDL.LU.64 R238, [R1+0xbe8] ;  /* 0x000be80001ee7983 */ /* 0x000ee20000300a00 */
[----:B------:R-:W-:-:S04]  /*483d0*/  IMAD.WIDE R78, R4, 0x4, R78 ;  /* 0x00000004044e7825 */ /* 0x000fc800078e024e */
[C---:B------:R-:W-:Y:S01]  /*483e0*/  IMAD.WIDE R62, R4.reuse, 0x4, R62 ;  /* 0x00000004043e7825 */ /* 0x040fe200078e023e */
[----:B------:R1:W-:Y:S03]  /*483f0*/  STL.64 [R1+0x20a0], R78 ;  /* 0x0020a04e01007387 */ /* 0x0003e60000100a00 */
[C---:B----4-:R-:W-:Y:S01]  /*48400*/  IMAD.WIDE R46, R4.reuse, 0x4, R46 ;  /* 0x00000004042e7825 */ /* 0x050fe200078e022e */
[----:B------:R4:W-:Y:S03]  /*48410*/  STL.64 [R1+0x20e0], R62 ;  /* 0x0020e03e01007387 */ /* 0x0009e60000100a00 */
[C---:B------:R-:W-:Y:S01]  /*48420*/  IMAD.WIDE R30, R4.reuse, 0x4, R30 ;  /* 0x00000004041e7825 */ /* 0x040fe200078e021e */
[----:B------:R4:W-:Y:S03]  /*48430*/  STL.64 [R1+0x2120], R46 ;  /* 0x0021202e01007387 */ /* 0x0009e60000100a00 */
[C---:B------:R-:W-:Y:S01]  /*48440*/  IMAD.WIDE R158, R4.reuse, 0x4, R222 ;  /* 0x00000004049e7825 */ /* 0x040fe200078e02de */
[----:B------:R4:W-:Y:S04]  /*48450*/  STL.64 [R1+0x2160], R30 ;  /* 0x0021601e01007387 */ /* 0x0009e80000100a00 */
[----:B------:R-:W-:Y:S04]  /*48460*/  LDGSTS.E [R15+-0x7cb80], desc[UR60][R78.64], P0 ;  /* 0x834800004e0f7fae */ /* 0x000fe8000812187c */
[----:B------:R3:W-:Y:S04]  /*48470*/  STL.64 [R1+0x21a0], R158 ;  /* 0x0021a09e01007387 */ /* 0x0007e80000100a00 */
[----:B------:R-:W-:Y:S04]  /*48480*/  LDGSTS.E [R10+-0x7c780], desc[UR60][R62.64], P0 ;  /* 0x838800003e0a7fae */ /* 0x000fe8000812187c */
[----:B-1----:R-:W3:Y:S04]  /*48490*/  LDL.LU.64 R78, [R1+0xbe0] ;  /* 0x000be000014e7983 */ /* 0x002ee80000300a00 */
[----:B------:R-:W-:Y:S04]  /*484a0*/  LDGSTS.E [R8+-0x7c380], desc[UR60][R46.64], P0 ;  /* 0x83c800002e087fae */ /* 0x000fe8000812187c */
[----:B----4-:R-:W4:Y:S04]  /*484b0*/  LDL.LU.64 R62, [R1+0xbd8] ;  /* 0x000bd800013e7983 */ /* 0x010f280000300a00 */
[----:B------:R-:W-:Y:S04]  /*484c0*/  LDGSTS.E [R5+-0x7bf80], desc[UR60][R30.64], P0 ;  /* 0x840800001e057fae */ /* 0x000fe8000812187c */
[----:B------:R-:W4:Y:S04]  /*484d0*/  LDL.LU.64 R46, [R1+0xbd0] ;  /* 0x000bd000012e7983 */ /* 0x000f280000300a00 */
[----:B------:R1:W-:Y:S04]  /*484e0*/  LDGSTS.E [R0+-0x7bb80], desc[UR60][R158.64], P0 ;  /* 0x844800009e007fae */ /* 0x0003e8000812187c */
[----:B------:R-:W4:Y:S04]  /*484f0*/  LDL.LU.64 R30, [R1+0xbc8] ;  /* 0x000bc800011e7983 */ /* 0x000f280000300a00 */
[----:B------:R-:W4:Y:S01]  /*48500*/  LDL.LU.64 R222, [R1+0xbc0] ;  /* 0x000bc00001de7983 */ /* 0x000f220000300a00 */
[----:B------:R-:W-:-:S04]  /*48510*/  IMAD.WIDE R142, R4, 0x4, R142 ;  /* 0x00000004048e7825 */ /* 0x000fc800078e028e */
[C---:B--2---:R-:W-:Y:S01]  /*48520*/  IMAD.WIDE R126, R4.reuse, 0x4, R126 ;  /* 0x00000004047e7825 */ /* 0x044fe200078e027e */
[----:B------:R2:W-:Y:S03]  /*48530*/  STL.64 [R1+0x21e0], R142 ;  /* 0x0021e08e01007387 */ /* 0x0005e60000100a00 */
[C---:B---3--:R-:W-:Y:S01]  /*48540*/  IMAD.WIDE R110, R4.reuse, 0x4, R110 ;  /* 0x00000004046e7825 */ /* 0x048fe200078e026e */
[----:B------:R3:W-:Y:S03]  /*48550*/  STL.64 [R1+0x2220], R126 ;  /* 0x0022207e01007387 */ /* 0x0007e60000100a00 */
[C---:B------:R-:W-:Y:S01]  /*48560*/  IMAD.WIDE R94, R4.reuse, 0x4, R94 ;  /* 0x00000004045e7825 */ /* 0x040fe200078e025e */
[----:B------:R3:W-:Y:S03]  /*48570*/  STL.64 [R1+0x2260], R110 ;  /* 0x0022606e01007387 */ /* 0x0007e60000100a00 */
[C---:B-1----:R-:W-:Y:S01]  /*48580*/  IMAD.WIDE R158, R4.reuse, 0x4, R238 ;  /* 0x00000004049e7825 */ /* 0x042fe200078e02ee */
[----:B------:R1:W-:Y:S04]  /*48590*/  STL.64 [R1+0x22a0], R94 ;  /* 0x0022a05e01007387 */ /* 0x0003e80000100a00 */
[----:B------:R-:W-:Y:S04]  /*485a0*/  LDGSTS.E [R15+-0x7b780], desc[UR60][R142.64], P0 ;  /* 0x848800008e0f7fae */ /* 0x000fe8000812187c */
[----:B------:R4:W-:Y:S04]  /*485b0*/  STL.64 [R1+0x22e0], R158 ;  /* 0x0022e09e01007387 */ /* 0x0009e80000100a00 */
[----:B------:R-:W-:Y:S04]  /*485c0*/  LDGSTS.E [R10+-0x7b380], desc[UR60][R126.64], P0 ;  /* 0x84c800007e0a7fae */ /* 0x000fe8000812187c */
[----:B--2---:R-:W2:Y:S04]  /*485d0*/  LDL.LU.64 R142, [R1+0xbb8] ;  /* 0x000bb800018e7983 */ /* 0x004ea80000300a00 */
[----:B------:R-:W-:Y:S04]  /*485e0*/  LDGSTS.E [R8+-0x7af80], desc[UR60][R110.64], P0 ;  /* 0x850800006e087fae */ /* 0x000fe8000812187c */
[----:B---3--:R-:W3:Y:S04]  /*485f0*/  LDL.LU.64 R126, [R1+0xbb0] ;  /* 0x000bb000017e7983 */ /* 0x008ee80000300a00 */
[----:B------:R-:W-:Y:S04]  /*48600*/  LDGSTS.E [R5+-0x7ab80], desc[UR60][R94.64], P0 ;  /* 0x854800005e057fae */ /* 0x000fe8000812187c */
[----:B------:R-:W3:Y:S04]  /*48610*/  LDL.LU.64 R110, [R1+0xba8] ;  /* 0x000ba800016e7983 */ /* 0x000ee80000300a00 */
[----:B------:R4:W-:Y:S04]  /*48620*/  LDGSTS.E [R0+-0x7a780], desc[UR60][R158.64], P0 ;  /* 0x858800009e007fae */ /* 0x0009e8000812187c */
[----:B-1----:R-:W3:Y:S04]  /*48630*/  LDL.LU.64 R94, [R1+0xba0] ;  /* 0x000ba000015e7983 */ /* 0x002ee80000300a00 */
[----:B------:R-:W3:Y:S01]  /*48640*/  LDL.LU.64 R238, [R1+0xb98] ;  /* 0x000b980001ee7983 */ /* 0x000ee20000300a00 */
[----:B------:R-:W-:-:S04]  /*48650*/  IMAD.WIDE R78, R4, 0x4, R78 ;  /* 0x00000004044e7825 */ /* 0x000fc800078e024e */
[C---:B----4-:R-:W-:Y:S01]  /*48660*/  IMAD.WIDE R62, R4.reuse, 0x4, R62 ;  /* 0x00000004043e7825 */ /* 0x050fe200078e023e */
[----:B------:R-:W-:Y:S03]  /*48670*/  STL.64 [R1+0x2320], R78 ;  /* 0x0023204e01007387 */ /* 0x000fe60000100a00 */
[C---:B------:R-:W-:Y:S01]  /*48680*/  IMAD.WIDE R46, R4.reuse, 0x4, R46 ;  /* 0x00000004042e7825 */ /* 0x040fe200078e022e */
[----:B------:R-:W-:Y:S04]  /*48690*/  STL.64 [R1+0x2360], R62 ;  /* 0x0023603e01007387 */ /* 0x000fe80000100a00 */
[----:B------:R-:W-:Y:S01]  /*486a0*/  LDGSTS.E [R15+-0x7a380], desc[UR60][R78.64], P0 ;  /* 0x85c800004e0f7fae */ /* 0x000fe2000812187c */
[----:B------:R-:W-:-:S03]  /*486b0*/  IMAD.WIDE R30, R4, 0x4, R30 ;  /* 0x00000004041e7825 */ /* 0x000fc600078e021e */
[----:B------:R1:W-:Y:S01]  /*486c0*/  STL.64 [R1+0x23d0], R46 ;  /* 0x0023d02e01007387 */ /* 0x0003e20000100a00 */
[----:B------:R-:W-:-:S03]  /*486d0*/  IMAD.WIDE R158, R4, 0x4, R222 ;  /* 0x00000004049e7825 */ /* 0x000fc600078e02de */
[----:B------:R-:W-:Y:S04]  /*486e0*/  LDGSTS.E [R10+-0x79f80], desc[UR60][R62.64], P0 ;  /* 0x860800003e0a7fae */ /* 0x000fe8000812187c */
[----:B------:R4:W-:Y:S04]  /*486f0*/  STL.64 [R1+0x2408], R30 ;  /* 0x0024081e01007387 */ /* 0x0009e80000100a00 */
[----:B------:R-:W-:Y:S04]  /*48700*/  LDGSTS.E [R8+-0x79b80], desc[UR60][R46.64], P0 ;  /* 0x864800002e087fae */ /* 0x000fe8000812187c */
[----:B------:R2:W-:Y:S04]  /*48710*/  STL.64 [R1+0x2440], R158 ;  /* 0x0024409e01007387 */ /* 0x0005e80000100a00 */
[----:B------:R-:W-:Y:S04]  /*48720*/  LDGSTS.E [R5+-0x79780], desc[UR60][R30.64], P0 ;  /* 0x868800001e057fae */ /* 0x000fe8000812187c */
[----:B-1----:R-:W3:Y:S04]  /*48730*/  LDL.LU.64 R46, [R1+0xb90] ;  /* 0x000b9000012e7983 */ /* 0x002ee80000300a00 */
[----:B------:R2:W-:Y:S04]  /*48740*/  LDGSTS.E [R0+-0x79380], desc[UR60][R158.64], P0 ;  /* 0x86c800009e007fae */ /* 0x0005e8000812187c */
[----:B----4-:R-:W4:Y:S04]  /*48750*/  LDL.LU.64 R30, [R1+0xb88] ;  /* 0x000b8800011e7983 */ /* 0x010f280000300a00 */
[----:B------:R-:W4:Y:S04]  /*48760*/  LDL.LU.64 R78, [R1+0xb80] ;  /* 0x000b8000014e7983 */ /* 0x000f280000300a00 */
[----:B------:R-:W4:Y:S04]  /*48770*/  LDL.LU.64 R62, [R1+0xb78] ;  /* 0x000b7800013e7983 */ /* 0x000f280000300a00 */
[----:B------:R-:W4:Y:S01]  /*48780*/  LDL.LU.64 R222, [R1+0xb70] ;  /* 0x000b700001de7983 */ /* 0x000f220000300a00 */
[----:B--2---:R-:W-:-:S04]  /*48790*/  IMAD.WIDE R158, R4, 0x4, R142 ;  /* 0x00000004049e7825 */ /* 0x004fc800078e028e */
[C---:B---3--:R-:W-:Y:S01]  /*487a0*/  IMAD.WIDE R142, R4.reuse, 0x4, R126 ;  /* 0x00000004048e7825 */ /* 0x048fe200078e027e */
[----:B------:R1:W-:Y:S04]  /*487b0*/  STL.64 [R1+0x2478], R158 ;  /* 0x0024789e01007387 */ /* 0x0003e80000100a00 */
[----:B------:R-:W-:Y:S01]  /*487c0*/  LDGSTS.E [R15+-0x78f80], desc[UR60][R158.64], P0 ;  /* 0x870800009e0f7fae */ /* 0x000fe2000812187c */
[----:B------:R-:W-:-:S03]  /*487d0*/  IMAD.WIDE R126, R4, 0x4, R110 ;  /* 0x00000004047e7825 */ /* 0x000fc600078e026e */
[----:B------:R2:W-:Y:S04]  /*487e0*/  STL.64 [R1+0x24a0], R142 ;  /* 0x0024a08e01007387 */ /* 0x0005e80000100a00 */
[----:B------:R-:W-:Y:S01]  /*487f0*/  LDGSTS.E [R10+-0x78b80], desc[UR60][R142.64], P0 ;  /* 0x874800008e0a7fae */ /* 0x000fe2000812187c */
[----:B------:R-:W-:-:S03]  /*48800*/  IMAD.WIDE R110, R4, 0x4, R94 ;  /* 0x00000004046e7825 */ /* 0x000fc600078e025e */
[----:B------:R3:W-:Y:S01]  /*48810*/  STL.64 [R1+0x24a8], R126 ;  /* 0x0024a87e01007387 */ /* 0x0007e20000100a00 */
[----:B------:R-:W-:-:S03]  /*48820*/  IMAD.WIDE R94, R4, 0x4, R238 ;  /* 0x00000004045e7825 */ /* 0x000fc600078e02ee */
[----:B------:R3:W-:Y:S04]  /*48830*/  STL.64 [R1+0x24b0], R110 ;  /* 0x0024b06e01007387 */ /* 0x0007e80000100a00 */
[----:B------:R4:W-:Y:S04]  /*48840*/  STL.64 [R1+0x2c58], R94 ;  /* 0x002c585e01007387 */ /* 0x0009e80000100a00 */
[----:B------:R-:W4:Y:S04]  /*48850*/  LDL.LU.64 R238, [R1+0xb68] ;  /* 0x000b680001ee7983 */ /* 0x000f280000300a00 */
[----:B-1----:R-:W4:Y:S04]  /*48860*/  LDL.LU.64 R158, [R1+0x2a0] ;  /* 0x0002a000019e7983 */ /* 0x002f280000300a00 */
[----:B------:R-:W-:Y:S04]  /*48870*/  LDGSTS.E [R8+-0x78780], desc[UR60][R126.64], P0 ;  /* 0x878800007e087fae */ /* 0x000fe8000812187c */
[----:B--2---:R-:W2:Y:S04]  /*48880*/  LDL.LU.64 R142, [R1+0x260] ;  /* 0x00026000018e7983 */ /* 0x004ea80000300a00 */
[----:B------:R-:W-:Y:S04]  /*48890*/  LDGSTS.E [R5+-0x78380], desc[UR60][R110.64], P0 ;  /* 0x87c800006e057fae */ /* 0x000fe8000812187c */
[----:B---3--:R-:W3:Y:S04]  /*488a0*/  LDL.LU.64 R126, [R1+0x220] ;  /* 0x00022000017e7983 */ /* 0x008ee80000300a00 */
[----:B------:R-:W-:Y:S04]  /*488b0*/  LDGSTS.E [R0+-0x5ff80], desc[UR60][R94.64], P0 ;  /* 0xa00800005e007fae */ /* 0x000fe8000812187c */
[----:B------:R-:W3:Y:S01]  /*488c0*/  LDL.LU.64 R110, [R1+0x1e0] ;  /* 0x0001e000016e7983 */ /* 0x000ee20000300a00 */
[----:B------:R-:W-:-:S04]  /*488d0*/  IMAD.WIDE R46, R4, 0x4, R46 ;  /* 0x00000004042e7825 */ /* 0x000fc800078e022e */
[C---:B----4-:R-:W-:Y:S01]  /*488e0*/  IMAD.WIDE R30, R4.reuse, 0x4, R30 ;  /* 0x00000004041e7825 */ /* 0x050fe200078e021e */
[----:B------:R1:W-:Y:S03]  /*488f0*/  STL.64 [R1+0x2c50], R46 ;  /* 0x002c502e01007387 */ /* 0x0003e60000100a00 */
[C---:B------:R-:W-:Y:S01]  /*48900*/  IMAD.WIDE R206, R4.reuse, 0x4, R78 ;  /* 0x0000000404ce7825 */ /* 0x040fe200078e024e */
[----:B------:R4:W-:Y:S03]  /*48910*/  STL.64 [R1+0x2c48], R30 ;  /* 0x002c481e01007387 */ /* 0x0009e60000100a00 */
[C---:B------:R-:W-:Y:S01]  /*48920*/  IMAD.WIDE R190, R4.reuse, 0x4, R62 ;  /* 0x0000000404be7825 */ /* 0x040fe200078e023e */
[----:B------:R-:W-:Y:S03]  /*48930*/  STL.64 [R1+0x2c40], R206 ;  /* 0x002c40ce01007387 */ /* 0x000fe60000100a00 */
[C---:B------:R-:W-:Y:S01]  /*48940*/  IMAD.WIDE R174, R4.reuse, 0x4, R222 ;  /* 0x0000000404ae7825 */ /* 0x040fe200078e02de */
[----:B------:R-:W3:Y:S04]  /*48950*/  LDL.LU.64 R94, [R1+0x1a0] ;  /* 0x0001a000015e7983 */ /* 0x000ee80000300a00 */
[----:B------:R-:W-:Y:S04]  /*48960*/  STL.64 [R1+0x2c38], R190 ;  /* 0x002c38be01007387 */ /* 0x000fe80000100a00 */
[----:B------:R-:W3:Y:S04]  /*48970*/  LDL.LU.64 R78, [R1+0x160] ;  /* 0x00016000014e7983 */ /* 0x000ee80000300a00 */
[----:B------:R-:W-:Y:S04]  /*48980*/  LDGSTS.E [R15+-0x5fb80], desc[UR60][R46.64], P0 ;  /* 0xa04800002e0f7fae */ /* 0x000fe8000812187c */
[----:B------:R4:W-:Y:S04]  /*48990*/  STL.64 [R1+0x2c30], R174 ;  /* 0x002c30ae01007387 */ /* 0x0009e80000100a00 */
[----:B------:R-:W3:Y:S04]  /*489a0*/  LDL.LU.64 R62, [R1+0x120] ;  /* 0x00012000013e7983 */ /* 0x000ee80000300a00 */
[----:B------:R-:W-:Y:S04]  /*489b0*/  LDGSTS.E [R10+-0x5f780], desc[UR60][R30.64], P0 ;  /* 0xa08800001e0a7fae */ /* 0x000fe8000812187c */
[----:B-1----:R-:W3:Y:S04]  /*489c0*/  LDL.LU.64 R46, [R1+0xe0] ;  /* 0x0000e000012e7983 */ /* 0x002ee80000300a00 */
[----:B------:R-:W-:Y:S04]  /*489d0*/  LDGSTS.E [R8+-0x5f380], desc[UR60][R206.64], P0 ;  /* 0xa0c80000ce087fae */ /* 0x000fe8000812187c */
[----:B------:R-:W-:Y:S04]  /*489e0*/  LDGSTS.E [R5+-0x5ef80], desc[UR60][R190.64], P0 ;  /* 0xa1080000be057fae */ /* 0x000fe8000812187c */
[----:B----4-:R-:W4:Y:S04]  /*489f0*/  LDL.LU.64 R30, [R1+0xa0] ;  /* 0x0000a000011e7983 */ /* 0x010f280000300a00 */
[----:B------:R1:W-:Y:S04]  /*48a00*/  LDGSTS.E [R0+-0x5eb80], desc[UR60][R174.64], P0 ;  /* 0xa1480000ae007fae */ /* 0x0003e8000812187c */
[----:B------:R-:W4:Y:S01]  /*48a10*/  LDL.LU.64 R222, [R1+0x60] ;  /* 0x0000600001de7983 */ /* 0x000f220000300a00 */
[----:B-1----:R-:W-:-:S03]  /*48a20*/  IMAD.WIDE R174, R4, 0x4, R238 ;  /* 0x0000000404ae7825 */ /* 0x002fc600078e02ee */
[----:B------:R-:W4:Y:S01]  /*48a30*/  LDL.LU.64 R238, [R1+0x20] ;  /* 0x0000200001ee7983 */ /* 0x000f220000300a00 */
[----:B------:R-:W-:-:S03]  /*48a40*/  IMAD.WIDE R158, R4, 0x4, R158 ;  /* 0x00000004049e7825 */ /* 0x000fc600078e029e */
[----:B------:R-:W-:Y:S04]  /*48a50*/  STL.64 [R1+0x2c28], R174 ;  /* 0x002c28ae01007387 */ /* 0x000fe80000100a00 */
[----:B------:R-:W-:Y:S01]  /*48a60*/  LDGSTS.E [R15+-0x5e780], desc[UR60][R174.64], P0 ;  /* 0xa1880000ae0f7fae */ /* 0x000fe2000812187c */
[----:B--2---:R-:W-:-:S03]  /*48a70*/  IMAD.WIDE R142, R4, 0x4, R142 ;  /* 0x00000004048e7825 */ /* 0x004fc600078e028e */
[----:B------:R-:W-:Y:S04]  /*48a80*/  STL.64 [R1+0x2c20], R158 ;  /* 0x002c209e01007387 */ /* 0x000fe80000100a00 */
[----:B------:R-:W-:Y:S01]  /*48a90*/  LDGSTS.E [R10+-0x5e380], desc[UR60][R158.64], P0 ;  /* 0xa1c800009e0a7fae */ /* 0x000fe2000812187c */
[----:B---3--:R-:W-:-:S03]  /*48aa0*/  IMAD.WIDE R126, R4, 0x4, R126 ;  /* 0x00000004047e7825 */ /* 0x008fc600078e027e */
[----:B------:R-:W-:Y:S04]  /*48ab0*/  STL.64 [R1+0x2c18], R142 ;  /* 0x002c188e01007387 */ /* 0x000fe80000100a00 */
[----:B------:R-:W-:Y:S01]  /*48ac0*/  LDGSTS.E [R8+-0x5df80], desc[UR60][R142.64], P0 ;  /* 0xa20800008e087fae */ /* 0x000fe2000812187c */
[----:B------:R-:W-:-:S03]  /*48ad0*/  IMAD.WIDE R110, R4, 0x4, R110 ;  /* 0x00000004046e7825 */ /* 0x000fc600078e026e */
[----:B------:R-:W-:Y:S04]  /*48ae0*/  STL.64 [R1+0x2c10], R126 ;  /* 0x002c107e01007387 */ /* 0x000fe80000100a00 */
[----:B------:R-:W-:Y:S04]  /*48af0*/  LDGSTS.E [R5+-0x5db80], desc[UR60][R126.64], P0 ;  /* 0xa24800007e057fae */ /* 0x000fe8000812187c */
[----:B------:R-:W-:Y:S04]  /*48b00*/  STL.64 [R1+0x2c08], R110 ;  /* 0x002c086e01007387 */ /* 0x000fe80000100a00 */
[----:B------:R-:W-:Y:S01]  /*48b10*/  LDGSTS.E [R0+-0x5d780], desc[UR60][R110.64], P0 ;  /* 0xa28800006e007fae */ /* 0x000fe2000812187c */
[----:B------:R-:W-:-:S04]  /*48b20*/  IMAD.WIDE R48, R4, 0x4, R48 ;  /* 0x0000000404307825 */ /* 0x000fc800078e0230 */
[----:B------:R-:W-:-:S04]  /*48b30*/  IMAD.WIDE R94, R4, 0x4, R94 ;  /* 0x00000004045e7825 */ /* 0x000fc800078e025e */
[C---:B------:R-:W-:Y:S01]  /*48b40*/  IMAD.WIDE R78, R4.reuse, 0x4, R78 ;  /* 0x00000004044e7825 */ /* 0x040fe200078e024e */
[----:B------:R-:W-:Y:S04]  /*48b50*/  STL.64 [R1+0x2c00], R94 ;  /* 0x002c005e01007387 */ /* 0x000fe80000100a00 */
[----:B------:R-:W-:Y:S01]  /*48b60*/  LDGSTS.E [R15+-0x5d380], desc[UR60][R94.64], P0 ;  /* 0xa2c800005e0f7fae */ /* 0x000fe2000812187c */
[----:B------:R-:W-:-:S03]  /*48b70*/  IMAD.WIDE R62, R4, 0x4, R62 ;  /* 0x00000004043e7825 */ /* 0x000fc600078e023e */
[----:B------:R-:W-:Y:S04]  /*48b80*/  STL.64 [R1+0x2bf8], R78 ;  /* 0x002bf84e01007387 */ /* 0x000fe80000100a00 */
[----:B------:R-:W-:Y:S01]  /*48b90*/  LDGSTS.E [R10+-0x5cf80], desc[UR60][R78.64], P0 ;  /* 0xa30800004e0a7fae */ /* 0x000fe2000812187c */
[----:B------:R-:W-:-:S03]  /*48ba0*/  IMAD.WIDE R46, R4, 0x4, R46 ;  /* 0x00000004042e7825 */ /* 0x000fc600078e022e */
[----:B------:R1:W-:Y:S04]  /*48bb0*/  STL.64 [R1+0x2bf0], R62 ;  /* 0x002bf03e01007387 */ /* 0x0003e80000100a00 */
[----:B------:R1:W-:Y:S04]  /*48bc0*/  LDGSTS.E [R8+-0x5cb80], desc[UR60][R62.64], P0 ;  /* 0xa34800003e087fae */ /* 0x0003e8000812187c */
[----:B------:R2:W-:Y:S01]  /*48bd0*/  STL.64 [R1+0x2be8], R46 ;  /* 0x002be82e01007387 */ /* 0x0005e20000100a00 */
[----:B----4-:R-:W-:-:S03]  /*48be0*/  IMAD.WIDE R30, R4, 0x4, R30 ;  /* 0x00000004041e7825 */ /* 0x010fc600078e021e */
[----:B------:R2:W-:Y:S01]  /*48bf0*/  LDGSTS.E [R5+-0x5c780], desc[UR60][R46.64], P0 ;  /* 0xa38800002e057fae */ /* 0x0005e2000812187c */
[----:B-1----:R-:W-:-:S04]  /*48c00*/  IMAD.WIDE R62, R4, 0x4, R236 ;  /* 0x00000004043e7825 */ /* 0x002fc800078e02ec */
[C---:B------:R-:W-:Y:S01]  /*48c10*/  IMAD.WIDE R94, R4.reuse, 0x4, R222 ;  /* 0x00000004045e7825 */ /* 0x040fe200078e02de */
[----:B------:R1:W-:Y:S03]  /*48c20*/  STL.64 [R1+0x2be0], R30 ;  /* 0x002be01e01007387 */ /* 0x0003e60000100a00 */
[C---:B--2---:R-:W-:Y:S01]  /*48c30*/  IMAD.WIDE R46, R4.reuse, 0x4, R220 ;  /* 0x00000004042e7825 */ /* 0x044fe200078e02dc */
[----:B------:R1:W-:Y:S04]  /*48c40*/  LDGSTS.E [R0+-0x5c380], desc[UR60][R30.64], P0 ;  /* 0xa3c800001e007fae */ /* 0x0003e8000812187c */
[----:B------:R-:W-:Y:S04]  /*48c50*/  STL.64 [R1+0x2bd8], R94 ;  /* 0x002bd85e01007387 */ /* 0x000fe80000100a00 */
[----:B------:R-:W-:Y:S01]  /*48c60*/  LDGSTS.E [R15+-0x5bf80], desc[UR60][R94.64], P0 ;  /* 0xa40800005e0f7fae */ /* 0x000fe2000812187c */
[----:B-1----:R-:W-:-:S04]  /*48c70*/  IMAD.WIDE R30, R4, 0x4, R32 ;  /* 0x00000004041e7825 */ /* 0x002fc800078e0220 */
[----:B------:R-:W-:-:S04]  /*48c80*/  IMAD.WIDE R32, R4, 0x4, R96 ;  /* 0x0000000404207825 */ /* 0x000fc800078e0260 */
[----:B------:R-:W-:-:S05]  /*48c90*/  IMAD.WIDE R78, R4, 0x4, R238 ;  /* 0x00000004044e7825 */ /* 0x000fca00078e02ee */
[----:B------:R-:W-:Y:S04]  /*48ca0*/  STL.64 [R1+0x2bd0], R78 ;  /* 0x002bd04e01007387 */ /* 0x000fe80000100a00 */
[----:B------:R-:W-:Y:S04]  /*48cb0*/  LDGSTS.E [R10+-0x5bb80], desc[UR60][R78.64], P0 ;  /* 0xa44800004e0a7fae */ /* 0x000fe8000812187c */
[----:B------:R1:W-:Y:S04]  /*48cc0*/  STL.64 [R1+0x2bc8], R62 ;  /* 0x002bc83e01007387 */ /* 0x0003e80000100a00 */
[----:B------:R1:W-:Y:S04]  /*48cd0*/  LDGSTS.E [R8+-0x5b780], desc[UR60][R62.64], P0 ;  /* 0xa48800003e087fae */ /* 0x0003e8000812187c */
[----:B------:R2:W-:Y:S04]  /*48ce0*/  STL.64 [R1+0x2bc0], R46 ;  /* 0x002bc02e01007387 */ /* 0x0005e80000100a00 */
[----:B------:R2:W-:Y:S01]  /*48cf0*/  LDGSTS.E [R5+-0x5b380], desc[UR60][R46.64], P0 ;  /* 0xa4c800002e057fae */ /* 0x0005e2000812187c */
[----:B-1----:R-:W-:-:S03]  /*48d00*/  IMAD.WIDE R62, R4, 0x4, R64 ;  /* 0x00000004043e7825 */ /* 0x002fc600078e0240 */
[----:B------:R1:W-:Y:S04]  /*48d10*/  STL.64 [R1+0x2bb8], R30 ;  /* 0x002bb81e01007387 */ /* 0x0003e80000100a00 */
[----:B------:R1:W-:Y:S01]  /*48d20*/  LDGSTS.E [R0+-0x5af80], desc[UR60][R30.64], P0 ;  /* 0xa50800001e007fae */ /* 0x0003e2000812187c */
[----:B--2---:R-:W-:-:S03]  /*48d30*/  IMAD.WIDE R46, R4, 0x4, R80 ;  /* 0x00000004042e7825 */ /* 0x004fc600078e0250 */
[----:B------:R2:W-:Y:S04]  /*48d40*/  STL.64 [R1+0x2bb0], R48 ;  /* 0x002bb03001007387 */ /* 0x0005e80000100a00 */
[----:B------:R3:W-:Y:S01]  /*48d50*/  STL.64 [R1+0x2ba8], R62 ;  /* 0x002ba83e01007387 */ /* 0x0007e20000100a00 */
[----:B-1----:R-:W-:-:S03]  /*48d60*/  IMAD.WIDE R30, R4, 0x4, R112 ;  /* 0x00000004041e7825 */ /* 0x002fc600078e0270 */
[----:B------:R2:W-:Y:S04]  /*48d70*/  LDGSTS.E [R15+-0x5ab80], desc[UR60][R48.64], P0 ;  /* 0xa5480000300f7fae */ /* 0x0005e8000812187c */
[----:B------:R1:W-:Y:S04]  /*48d80*/  STL.64 [R1+0x2ba0], R46 ;  /* 0x002ba02e01007387 */ /* 0x0003e80000100a00 */
[----:B------:R3:W-:Y:S04]  /*48d90*/  LDGSTS.E [R10+-0x5a780], desc[UR60][R62.64], P0 ;  /* 0xa58800003e0a7fae */ /* 0x0007e8000812187c */
[----:B------:R4:W-:Y:S01]  /*48da0*/  STL.64 [R1+0x2b98], R32 ;  /* 0x002b982001007387 */ /* 0x0009e20000100a00 */
[----:B--2---:R-:W-:-:S02]  /*48db0*/  IMAD.WIDE R48, R4, 0x4, R144 ;  /* 0x0000000404307825 */ /* 0x004fc400078e0290 */
[----:B------:R-:W2:Y:S01]  /*48dc0*/  LDC R145, c[0x0][0x230] ;  /* 0x00008c00ff917b82 */ /* 0x000ea20000000800 */
[----:B------:R1:W-:Y:S04]  /*48dd0*/  LDGSTS.E [R8+-0x5a380], desc[UR60][R46.64], P0 ;  /* 0xa5c800002e087fae */ /* 0x0003e8000812187c */
[----:B------:R4:W-:Y:S01]  /*48de0*/  STL.64 [R1+0x2b90], R30 ;  /* 0x002b901e01007387 */ /* 0x0009e20000100a00 */
[----:B---3--:R-:W-:-:S03]  /*48df0*/  IMAD.WIDE R62, R4, 0x4, R128 ;  /* 0x00000004043e7825 */ /* 0x008fc600078e0280 */
[----:B------:R4:W-:Y:S04]  /*48e00*/  LDGSTS.E [R5+-0x59f80], desc[UR60][R32.64], P0 ;  /* 0xa608000020057fae */ /* 0x0009e8000812187c */
[----:B------:R-:W3:Y:S01]  /*48e10*/  LDL.LU.64 R78, [R1+0xb60] ;  /* 0x000b6000014e7983 */ /* 0x000ee20000300a00 */
[----:B-1----:R-:W-:-:S03]  /*48e20*/  IMAD.WIDE R46, R4, 0x4, R160 ;  /* 0x00000004042e7825 */ /* 0x002fc600078e02a0 */
[----:B------:R-:W2:Y:S04]  /*48e30*/  LDL.LU.64 R126, [R1+0xb58] ;  /* 0x000b5800017e7983 */ /* 0x000ea80000300a00 */
[----:B------:R1:W-:Y:S01]  /*48e40*/  LDGSTS.E [R0+-0x59b80], desc[UR60][R30.64], P0 ;  /* 0xa64800001e007fae */ /* 0x0003e2000812187c */
[----:B----4-:R-:W-:-:S03]  /*48e50*/  IMAD.WIDE R32, R4, 0x4, R192 ;  /* 0x0000000404207825 */ /* 0x010fc600078e02c0 */
[----:B------:R-:W4:Y:S04]  /*48e60*/  LDL.LU.64 R110, [R1+0xb50] ;  /* 0x000b5000016e7983 */ /* 0x000f280000300a00 */
[----:B------:R-:W4:Y:S01]  /*48e70*/  LDL.LU.64 R94, [R1+0xb48] ;  /* 0x000b4800015e7983 */ /* 0x000f220000300a00 */
[----:B-1----:R-:W-:-:S03]  /*48e80*/  IMAD.WIDE R30, R4, 0x4, R176 ;  /* 0x00000004041e7825 */ /* 0x002fc600078e02b0 */
[----:B------:R1:W-:Y:S04]  /*48e90*/  STL.64 [R1+0x2b88], R62 ;  /* 0x002b883e01007387 */ /* 0x0003e80000100a00 */
[----:B------:R-:W-:Y:S04]  /*48ea0*/  STL.64 [R1+0x2b80], R48 ;  /* 0x002b803001007387 */ /* 0x000fe80000100a00 */
[----:B------:R1:W-:Y:S04]  /*48eb0*/  STL.64 [R1+0x2b78], R46 ;  /* 0x002b782e01007387 */ /* 0x0003e80000100a00 */
[----:B------:R-:W-:Y:S04]  /*48ec0*/  LDGSTS.E [R15+-0x59780], desc[UR60][R62.64], P0 ;  /* 0xa68800003e0f7fae */ /* 0x000fe8000812187c */
[----:B------:R1:W-:Y:S04]  /*48ed0*/  STL.64 [R1+0x2b70], R30 ;  /* 0x002b701e01007387 */ /* 0x0003e80000100a00 */
[----:B------:R1:W-:Y:S04]  /*48ee0*/  LDGSTS.E [R10+-0x59380], desc[UR60][R48.64], P0 ;  /* 0xa6c80000300a7fae */ /* 0x0003e8000812187c */
[----:B------:R4:W-:Y:S04]  /*48ef0*/  STL.64 [R1+0x2b68], R32 ;  /* 0x002b682001007387 */ /* 0x0009e80000100a00 */
[----:B------:R1:W-:Y:S04]  /*48f00*/  LDGSTS.E [R8+-0x58f80], desc[UR60][R46.64], P0 ;  /* 0xa70800002e087fae */ /* 0x0003e8000812187c */
[----:B-1----:R-:W4:Y:S04]  /*48f10*/  LDL.LU.64 R62, [R1+0xb40] ;  /* 0x000b4000013e7983 */ /* 0x002f280000300a00 */
[----:B------:R1:W-:Y:S04]  /*48f20*/  LDGSTS.E [R5+-0x58b80], desc[UR60][R30.64], P0 ;  /* 0xa74800001e057fae */ /* 0x0003e8000812187c */
[----:B------:R-:W4:Y:S01]  /*48f30*/  LDL.LU.64 R46, [R1+0xb38] ;  /* 0x000b3800012e7983 */ /* 0x000f220000300a00 */
[----:B------:R-:W-:Y:S01]  /*48f40*/  IMAD.WIDE R80, R4, 0x4, R208 ;  /* 0x0000000404507825 */ /* 0x000fe200078e02d0 */
[----:B------:R-:W-:-:S02]  /*48f50*/  IADD3 R10, R246, 0x100000, RZ ;  /* 0x00100000f60a7810 */ /* 0x000fc40007ffe0ff */
[----:B------:R1:W-:Y:S04]  /*48f60*/  LDGSTS.E [R0+-0x58780], desc[UR60][R32.64], P0 ;  /* 0xa788000020007fae */ /* 0x0003e8000812187c */
[----:B------:R-:W4:Y:S04]  /*48f70*/  LDL.LU.64 R30, [R1+0xb30] ;  /* 0x000b3000011e7983 */ /* 0x000f280000300a00 */
[----:B------:R-:W4:Y:S04]  /*48f80*/  LDL.LU.64 R222, [R1+0xb28] ;  /* 0x000b280001de7983 */ /* 0x000f280000300a00 */
[----:B------:R-:W4:Y:S01]  /*48f90*/  LDL.LU.64 R238, [R1+0xb20] ;  /* 0x000b200001ee7983 */ /* 0x000f220000300a00 */
[----:B------:R-:W-:-:S02]  /*48fa0*/  VIADD R245, R245, 0x100000 ;  /* 0x00100000f5f57836 */ /* 0x000fc40000000000 */
[C---:B------:R-:W-:Y:S01]  /*48fb0*/  VIADD R8, R246.reuse, 0x100000 ;  /* 0x00100000f6087836 */ /* 0x040fe20000000000 */
[----:B------:R-:W-:Y:S01]  /*48fc0*/  STL.64 [R1+0x2b60], R80 ;  /* 0x002b605001007387 */ /* 0x000fe20000100a00 */
[C---:B-1----:R-:W-:Y:S01]  /*48fd0*/  VIADD R5, R246.reuse, 0x100000 ;  /* 0x00100000f6057836 */ /* 0x042fe20000000000 */
[C---:B------:R-:W-:Y:S02]  /*48fe0*/  IADD3 R0, R246.reuse, 0x100000, RZ ;  /* 0x00100000f6007810 */ /* 0x040fe40007ffe0ff */
[----:B------:R-:W-:Y:S01]  /*48ff0*/  LDGSTS.E [R245+-0x58380], desc[UR60][R80.64], P0 ;  /* 0xa7c8000050f57fae */ /* 0x000fe2000812187c */
[----:B------:R-:W-:Y:S02]  /*49000*/  VIADD R15, R246, 0x100000 ;  /* 0x00100000f60f7836 */ /* 0x000fe40000000000 */
[----:B---3--:R-:W-:-:S04]  /*49010*/  IMAD.WIDE R78, R4, 0x4, R78 ;  /* 0x00000004044e7825 */ /* 0x008fc800078e024e */
[C---:B--2---:R-:W-:Y:S01]  /*49020*/  IMAD.WIDE R64, R4.reuse, 0x4, R126 ;  /* 0x0000000404407825 */ /* 0x044fe200078e027e */
[----:B------:R1:W-:Y:S03]  /*49030*/  STL.64 [R1+0x1460], R78 ;  /* 0x0014604e01007387 */ /* 0x0003e60000100a00 */
[C---:B----4-:R-:W-:Y:S01]  /*49040*/  IMAD.WIDE R48, R4.reuse, 0x4, R110 ;  /* 0x0000000404307825 */ /* 0x050fe200078e026e */
[----:B------:R-:W-:Y:S03]  /*49050*/  STL.64 [R1+0x14c0], R64 ;  /* 0x0014c04001007387 */ /* 0x000fe60000100a00 */
[C---:B------:R-:W-:Y:S01]  /*49060*/  IMAD.WIDE R32, R4.reuse, 0x4, R94 ;  /* 0x0000000404207825 */ /* 0x040fe200078e025e */
[----:B------:R-:W-:Y:S04]  /*49070*/  LDGSTS.E [R10+-0x7ff00], desc[UR60][R78.64], P0 ;  /* 0x801000004e0a7fae */ /* 0x000fe8000812187c */
[----:B------:R2:W-:Y:S04]  /*49080*/  STL.64 [R1+0x14f0], R48 ;  /* 0x0014f03001007387 */ /* 0x0005e80000100a00 */
[----:B------:R-:W-:Y:S04]  /*49090*/  LDGSTS.E [R8+-0x7fb00], desc[UR60][R64.64], P0 ;  /* 0x8050000040087fae */ /* 0x000fe8000812187c */
[----:B------:R3:W-:Y:S04]  /*490a0*/  STL.64 [R1+0x1520], R32 ;  /* 0x0015202001007387 */ /* 0x0007e80000100a00 */
[----:B------:R2:W-:Y:S04]  /*490b0*/  LDGSTS.E [R5+-0x7f700], desc[UR60][R48.64], P0 ;  /* 0x8090000030057fae */ /* 0x0005e8000812187c */
[----:B------:R-:W4:Y:S04]  /*490c0*/  LDL.LU.64 R142, [R1+0xb18] ;  /* 0x000b1800018e7983 */ /* 0x000f280000300a00 */
[----:B-1----:R-:W4:Y:S04]  /*490d0*/  LDL.LU.64 R78, [R1+0xb10] ;  /* 0x000b1000014e7983 */ /* 0x002f280000300a00 */
[----:B------:R-:W4:Y:S04]  /*490e0*/  LDL.LU.64 R126, [R1+0xb08] ;  /* 0x000b0800017e7983 */ /* 0x000f280000300a00 */
[----:B------:R-:W4:Y:S01]  /*490f0*/  LDL.LU.64 R110, [R1+0xb00] ;  /* 0x000b0000016e7983 */ /* 0x000f220000300a00 */
[----:B------:R-:W-:-:S03]  /*49100*/  IMAD.WIDE R62, R4, 0x4, R62 ;  /* 0x00000004043e7825 */ /* 0x000fc600078e023e */
[----:B------:R3:W-:Y:S04]  /*49110*/  LDGSTS.E [R0+-0x7f300], desc[UR60][R32.64], P0 ;  /* 0x80d0000020007fae */ /* 0x0007e8000812187c */
[----:B------:R-:W4:Y:S01]  /*49120*/  LDL.LU.64 R94, [R1+0xaf8] ;  /* 0x000af800015e7983 */ /* 0x000f220000300a00 */
[----:B--2---:R-:W-:-:S03]  /*49130*/  IMAD.WIDE R48, R4, 0x4, R46 ;  /* 0x0000000404307825 */ /* 0x004fc600078e022e */
[----:B------:R1:W-:Y:S04]  /*49140*/  STL.64 [R1+0x1548], R62 ;  /* 0x0015483e01007387 */ /* 0x0003e80000100a00 */
[----:B------:R-:W-:Y:S01]  /*49150*/  LDGSTS.E [R15+-0x7ef00], desc[UR60][R62.64], P0 ;  /* 0x811000003e0f7fae */ /* 0x000fe2000812187c */
[----:B------:R-:W-:-:S03]  /*49160*/  IMAD.WIDE R46, R4, 0x4, R30 ;  /* 0x00000004042e7825 */ /* 0x000fc600078e021e */
[----:B------:R-:W-:Y:S01]  /*49170*/  STL.64 [R1+0x1ea8], R48 ;  /* 0x001ea83001007387 */ /* 0x000fe20000100a00 */
[----:B------:R-:W-:-:S03]  /*49180*/  IMAD.WIDE R30, R4, 0x4, R222 ;  /* 0x00000004041e7825 */ /* 0x000fc600078e02de */
[----:B------:R2:W-:Y:S01]  /*49190*/  STL.64 [R1+0x1ee8], R46 ;  /* 0x001ee82e01007387 */ /* 0x0005e20000100a00 */
[----:B---3--:R-:W-:-:S03]  /*491a0*/  IMAD.WIDE R32, R4, 0x4, R238 ;  /* 0x0000000404207825 */ /* 0x008fc600078e02ee */
[----:B------:R3:W-:Y:S04]  /*491b0*/  STL.64 [R1+0x1f28], R30 ;  /* 0x001f281e01007387 */ /* 0x0007e80000100a00 */
[----:B------:R4:W-:Y:S04]  /*491c0*/  LDGSTS.E [R10+-0x7eb00], desc[UR60][R48.64], P0 ;  /* 0x81500000300a7fae */ /* 0x0009e8000812187c */
[----:B------:R4:W-:Y:S04]  /*491d0*/  STL.64 [R1+0x1f68], R32 ;  /* 0x001f682001007387 */ /* 0x0009e80000100a00 */
[----:B------:R-:W-:Y:S04]  /*491e0*/  LDGSTS.E [R8+-0x7e700], desc[UR60][R46.64], P0 ;  /* 0x819000002e087fae */ /* 0x000fe8000812187c */
[----:B-1----:R-:W4:Y:S04]  /*491f0*/  LDL.LU.64 R62, [R1+0xaf0] ;  /* 0x000af000013e7983 */ /* 0x002f280000300a00 */
[----:B------:R-:W-:Y:S04]  /*49200*/  LDGSTS.E [R5+-0x7e300], desc[UR60][R30.64], P0 ;  /* 0x81d000001e057fae */ /* 0x000fe8000812187c */
[----:B--2---:R-:W2:Y:S04]  /*49210*/  LDL.LU.64 R46, [R1+0xae8] ;  /* 0x000ae800012e7983 */ /* 0x004ea80000300a00 */
[----:B------:R1:W-:Y:S04]  /*49220*/  LDGSTS.E [R0+-0x7df00], desc[UR60][R32.64], P0 ;  /* 0x8210000020007fae */ /* 0x0003e8000812187c */
[----:B---3--:R-:W3:Y:S04]  /*49230*/  LDL.LU.64 R30, [R1+0xae0] ;  /* 0x000ae000011e7983 */ /* 0x008ee80000300a00 */
[----:B------:R-:W3:Y:S04]  /*49240*/  LDL.LU.64 R222, [R1+0xad8] ;  /* 0x000ad80001de7983 */ /* 0x000ee80000300a00 */
[----:B------:R-:W3:Y:S01]  /*49250*/  LDL.LU.64 R238, [R1+0xad0] ;  /* 0x000ad00001ee7983 */ /* 0x000ee20000300a00 */
[----:B----4-:R-:W-:-:S04]  /*49260*/  IMAD.WIDE R80, R4, 0x4, R142 ;  /* 0x0000000404507825 */ /* 0x010fc800078e028e */
[C---:B------:R-:W-:Y:S01]  /*49270*/  IMAD.WIDE R78, R4.reuse, 0x4, R78 ;  /* 0x00000004044e7825 */ /* 0x040fe200078e024e */
[----:B------:R-:W-:Y:S03]  /*49280*/  STL.64 [R1+0x1fa8], R80 ;  /* 0x001fa85001007387 */ /* 0x000fe60000100a00 */
[C---:B------:R-:W-:Y:S01]  /*49290*/  IMAD.WIDE R64, R4.reuse, 0x4, R126 ;  /* 0x0000000404407825 */ /* 0x040fe200078e027e */
[----:B------:R4:W-:Y:S03]  /*492a0*/  STL.64 [R1+0x1fe8], R78 ;  /* 0x001fe84e01007387 */ /* 0x0009e60000100a00 */
[C---:B------:R-:W-:Y:S01]  /*492b0*/  IMAD.WIDE R48, R4.reuse, 0x4, R110 ;  /* 0x0000000404307825 */ /* 0x040fe200078e026e */
[----:B------:R-:W-:Y:S04]  /*492c0*/  LDGSTS.E [R15+-0x7db00], desc[UR60][R80.64], P0 ;  /* 0x82500000500f7fae */ /* 0x000fe8000812187c */
[----:B------:R-:W-:Y:S01]  /*492d0*/  STL.64 [R1+0x2028], R64 ;  /* 0x0020284001007387 */ /* 0x000fe20000100a00 */
[----:B-1----:R-:W-:-:S03]  /*492e0*/  IMAD.WIDE R32, R4, 0x4, R94 ;  /* 0x0000000404207825 */ /* 0x002fc600078e025e */
[----:B------:R-:W-:Y:S04]  /*492f0*/  LDGSTS.E [R10+-0x7d700], desc[UR60][R78.64], P0 ;  /* 0x829000004e0a7fae */ /* 0x000fe8000812187c */
[----:B------:R2:W-:Y:S04]  /*49300*/  STL.64 [R1+0x2068], R48 ;  /* 0x0020683001007387 */ /* 0x0005e80000100a00 */
[----:B------:R-:W-:Y:S04]  /*49310*/  LDGSTS.E [R8+-0x7d300], desc[UR60][R64.64], P0 ;  /* 0x82d0000040087fae */ /* 0x000fe8000812187c */
[----:B------:R1:W-:Y:S04]  /*49320*/  STL.64 [R1+0x20a8], R32 ;  /* 0x0020a82001007387 */ /* 0x0003e80000100a00 */
[----:B------:R2:W-:Y:S04]  /*49330*/  LDGSTS.E [R5+-0x7cf00], desc[UR60][R48.64], P0 ;  /* 0x8310000030057fae */ /* 0x0005e8000812187c */
[----:B------:R-:W3:Y:S04]  /*49340*/  LDL.LU.64 R142, [R1+0xac8] ;  /* 0x000ac800018e7983 */ /* 0x000ee80000300a00 */
[----:B----4-:R-:W4:Y:S04]  /*49350*/  LDL.LU.64 R78, [R1+0xac0] ;  /* 0x000ac000014e7983 */ /* 0x010f280000300a00 */
        /* <DEDUP_REMOVED lines=8> */
[----:B---3--:R-:W-:-:S03]  /*493e0*/  IMAD.WIDE R46, R4, 0x4, R30 ;  /* 0x00000004042e7825 */ /* 0x008fc600078e021e */
[----:B------:R-:W-:Y:S01]  /*493f0*/  STL.64 [R1+0x2128], R48 ;  /* 0x0021283001007387 */ /* 0x000fe20000100a00 */
[----:B------:R-:W-:-:S03]  /*49400*/  IMAD.WIDE R30, R4, 0x4, R222 ;  /* 0x00000004041e7825 */ /* 0x000fc600078e02de */
[----:B------:R3:W-:Y:S01]  /*49410*/  STL.64 [R1+0x2168], R46 ;  /* 0x0021682e01007387 */ /* 0x0007e20000100a00 */
[----:B-1----:R-:W-:-:S03]  /*49420*/  IMAD.WIDE R32, R4, 0x4, R238 ;  /* 0x0000000404207825 */ /* 0x002fc600078e02ee */
[----:B------:R1:W-:Y:S04]  /*49430*/  STL.64 [R1+0x21a8], R30 ;  /* 0x0021a81e01007387 */ /* 0x0003e80000100a00 */
[----:B------:R4:W-:Y:S04]  /*49440*/  LDGSTS.E [R10+-0x7c300], desc[UR60][R48.64], P0 ;  /* 0x83d00000300a7fae */ /* 0x0009e8000812187c */
[----:B------:R4:W-:Y:S04]  /*49450*/  STL.64 [R1+0x21e8], R32 ;  /* 0x0021e82001007387 */ /* 0x0009e80000100a00 */
[----:B------:R-:W-:Y:S04]  /*49460*/  LDGSTS.E [R8+-0x7bf00], desc[UR60][R46.64], P0 ;  /* 0x841000002e087fae */ /* 0x000fe8000812187c */
[----:B--2---:R-:W2:Y:S04]  /*49470*/  LDL.LU.64 R62, [R1+0xaa0] ;  /* 0x000aa000013e7983 */ /* 0x004ea80000300a00 */
[----:B------:R-:W-:Y:S04]  /*49480*/  LDGSTS.E [R5+-0x7bb00], desc[UR60][R30.64], P0 ;  /* 0x845000001e057fae */ /* 0x000fe8000812187c */
[----:B---3--:R-:W3:Y:S04]  /*49490*/  LDL.LU.64 R46, [R1+0xa98] ;  /* 0x000a9800012e7983 */ /* 0x008ee80000300a00 */
[----:B------:R4:W-:Y:S04]  /*494a0*/  LDGSTS.E [R0+-0x7b700], desc[UR60][R32.64], P0 ;  /* 0x8490000020007fae */ /* 0x0009e8000812187c */
[----:B-1----:R-:W3:Y:S04]  /*494b0*/  LDL.LU.64 R30, [R1+0xa90] ;  /* 0x000a9000011e7983 */ /* 0x002ee80000300a00 */
[----:B------:R-:W3:Y:S04]  /*494c0*/  LDL.LU.64 R222, [R1+0xa88] ;  /* 0x000a880001de7983 */ /* 0x000ee80000300a00 */
[----:B------:R-:W3:Y:S01]  /*494d0*/  LDL.LU.64 R238, [R1+0xa80] ;  /* 0x000a800001ee7983 */ /* 0x000ee20000300a00 */
[----:B------:R-:W-:-:S04]  /*494e0*/  IMAD.WIDE R80, R4, 0x4, R142 ;  /* 0x0000000404507825 */ /* 0x000fc800078e028e */
[C---:B----4-:R-:W-:Y:S01]  /*494f0*/  IMAD.WIDE R78, R4.reuse, 0x4, R78 ;  /* 0x00000004044e7825 */ /* 0x050fe200078e024e */
[----:B------:R-:W-:Y:S03]  /*49500*/  STL.64 [R1+0x2228], R80 ;  /* 0x0022285001007387 */ /* 0x000fe60000100a00 */
[C---:B------:R-:W-:Y:S01]  /*49510*/  IMAD.WIDE R64, R4.reuse, 0x4, R126 ;  /* 0x0000000404407825 */ /* 0x040fe200078e027e */
[----:B------:R1:W-:Y:S03]  /*49520*/  STL.64 [R1+0x2268], R78 ;  /* 0x0022684e01007387 */ /* 0x0003e60000100a00 */
[C---:B------:R-:W-:Y:S01]  /*49530*/  IMAD.WIDE R48, R4.reuse, 0x4, R110 ;  /* 0x0000000404307825 */ /* 0x040fe200078e026e */
[----:B------:R-:W-:Y:S04]  /*49540*/  LDGSTS.E [R15+-0x7b300], desc[UR60][R80.64], P0 ;  /* 0x84d00000500f7fae */ /* 0x000fe8000812187c */
[----:B------:R-:W-:Y:S01]  /*49550*/  STL.64 [R1+0x22a8], R64 ;  /* 0x0022a84001007387 */ /* 0x000fe20000100a00 */
[----:B------:R-:W-:-:S03]  /*49560*/  IMAD.WIDE R32, R4, 0x4, R94 ;  /* 0x0000000404207825 */ /* 0x000fc600078e025e */
        /* <DEDUP_REMOVED lines=9> */
[----:B--2---:R-:W-:-:S03]  /*49600*/  IMAD.WIDE R62, R4, 0x4, R62 ;  /* 0x00000004043e7825 */ /* 0x004fc600078e023e */
[----:B------:R4:W-:Y:S04]  /*49610*/  LDGSTS.E [R0+-0x7a300], desc[UR60][R32.64], P0 ;  /* 0x85d0000020007fae */ /* 0x0009e8000812187c */
[----:B------:R-:W2:Y:S01]  /*49620*/  LDL.LU.64 R94, [R1+0xa58] ;  /* 0x000a5800015e7983 */ /* 0x000ea20000300a00 */
[----:B---3--:R-:W-:-:S03]  /*49630*/  IMAD.WIDE R48, R4, 0x4, R46 ;  /* 0x0000000404307825 */ /* 0x008fc600078e022e */
[----:B------:R1:W-:Y:S04]  /*49640*/  STL.64 [R1+0x2368], R62 ;  /* 0x0023683e01007387 */ /* 0x0003e80000100a00 */
[----:B------:R-:W-:Y:S01]  /*49650*/  LDGSTS.E [R15+-0x79f00], desc[UR60][R62.64], P0 ;  /* 0x861000003e0f7fae */ /* 0x000fe2000812187c */
[----:B------:R-:W-:-:S03]  /*49660*/  IMAD.WIDE R46, R4, 0x4, R30 ;  /* 0x00000004042e7825 */ /* 0x000fc600078e021e */
[----:B------:R-:W-:Y:S01]  /*49670*/  STL.64 [R1+0x23d8], R48 ;  /* 0x0023d83001007387 */ /* 0x000fe20000100a00 */
[----:B------:R-:W-:-:S03]  /*49680*/  IMAD.WIDE R30, R4, 0x4, R222 ;  /* 0x00000004041e7825 */ /* 0x000fc600078e02de */
[----:B------:R3:W-:Y:S01]  /*49690*/  STL.64 [R1+0x2410], R46 ;  /* 0x0024102e01007387 */ /* 0x0007e20000100a00 */
[----:B----4-:R-:W-:-:S03]  /*496a0*/  IMAD.WIDE R32, R4, 0x4, R238 ;  /* 0x0000000404207825 */ /* 0x010fc600078e02ee */
[----:B------:R4:W-:Y:S04]  /*496b0*/  STL.64 [R1+0x2448], R30 ;  /* 0x0024481e01007387 */ /* 0x0009e80000100a00 */
[----:B------:R4:W-:Y:S04]  /*496c0*/  LDGSTS.E [R10+-0x79b00], desc[UR60][R48.64], P0 ;  /* 0x86500000300a7fae */ /* 0x0009e8000812187c */
[----:B------:R2:W-:Y:S04]  /*496d0*/  STL.64 [R1+0x2480], R32 ;  /* 0x0024802001007387 */ /* 0x0005e80000100a00 */
[----:B------:R-:W-:Y:S04]  /*496e0*/  LDGSTS.E [R8+-0x79700], desc[UR60][R46.64], P0 ;  /* 0x869000002e087fae */ /* 0x000fe8000812187c */
[----:B-1----:R-:W2:Y:S04]  /*496f0*/  LDL.LU.64 R62, [R1+0xa50] ;  /* 0x000a5000013e7983 */ /* 0x002ea80000300a00 */
[----:B------:R-:W-:Y:S04]  /*49700*/  LDGSTS.E [R5+-0x79300], desc[UR60][R30.64], P0 ;  /* 0x86d000001e057fae */ /* 0x000fe8000812187c */
[----:B---3--:R-:W3:Y:S04]  /*49710*/  LDL.LU.64 R46, [R1+0xa48] ;  /* 0x000a4800012e7983 */ /* 0x008ee80000300a00 */
[----:B------:R2:W-:Y:S04]  /*49720*/  LDGSTS.E [R0+-0x78f00], desc[UR60][R32.64], P0 ;  /* 0x8710000020007fae */ /* 0x0005e8000812187c */
[----:B----4-:R-:W4:Y:S04]  /*49730*/  LDL.LU.64 R30, [R1+0xa40] ;  /* 0x000a4000011e7983 */ /* 0x010f280000300a00 */
[----:B------:R-:W4:Y:S04]  /*49740*/  LDL.LU.64 R222, [R1+0xa38] ;  /* 0x000a380001de7983 */ /* 0x000f280000300a00 */
[----:B------:R-:W4:Y:S01]  /*49750*/  LDL.LU.64 R238, [R1+0xa30] ;  /* 0x000a300001ee7983 */ /* 0x000f220000300a00 */
[----:B------:R-:W-:-:S04]  /*49760*/  IMAD.WIDE R80, R4, 0x4, R142 ;  /* 0x0000000404507825 */ /* 0x000fc800078e028e */
[C---:B------:R-:W-:Y:S01]  /*49770*/  IMAD.WIDE R78, R4.reuse, 0x4, R78 ;  /* 0x00000004044e7825 */ /* 0x040fe200078e024e */
[----:B------:R3:W-:Y:S03]  /*49780*/  STL.64 [R1+0x24c8], R80 ;  /* 0x0024c85001007387 */ /* 0x0007e60000100a00 */
[C---:B------:R-:W-:Y:S01]  /*49790*/  IMAD.WIDE R64, R4.reuse, 0x4, R126 ;  /* 0x0000000404407825 */ /* 0x040fe200078e027e */
[----:B------:R-:W-:Y:S03]  /*497a0*/  STL.64 [R1+0x24f8], R78 ;  /* 0x0024f84e01007387 */ /* 0x000fe60000100a00 */
[C---:B------:R-:W-:Y:S01]  /*497b0*/  IMAD.WIDE R48, R4.reuse, 0x4, R110 ;  /* 0x0000000404307825 */ /* 0x040fe200078e026e */
[----:B------:R4:W-:Y:S03]  /*497c0*/  STL.64 [R1+0x2528], R64 ;  /* 0x0025284001007387 */ /* 0x0009e60000100a00 */
[C---:B--2---:R-:W-:Y:S01]  /*497d0*/  IMAD.WIDE R32, R4.reuse, 0x4, R94 ;  /* 0x0000000404207825 */ /* 0x044fe200078e025e */
[----:B------:R1:W-:Y:S04]  /*497e0*/  STL.64 [R1+0x2a60], R48 ;  /* 0x002a603001007387 */ /* 0x0003e80000100a00 */
[----:B------:R2:W-:Y:S04]  /*497f0*/  STL.64 [R1+0x2b58], R32 ;  /* 0x002b582001007387 */ /* 0x0005e80000100a00 */
[----:B------:R3:W-:Y:S04]  /*49800*/  LDGSTS.E [R15+-0x78b00], desc[UR60][R80.64], P0 ;  /* 0x87500000500f7fae */ /* 0x0007e8000812187c */
[----:B------:R-:W2:Y:S04]  /*49810*/  LDL.LU.64 R94, [R1+0x298] ;  /* 0x00029800015e7983 */ /* 0x000ea80000300a00 */
[----:B------:R-:W-:Y:S04]  /*49820*/  LDGSTS.E [R10+-0x78700], desc[UR60][R78.64], P0 ;  /* 0x879000004e0a7fae */ /* 0x000fe8000812187c */
[----:B------:R-:W2:Y:S04]  /*49830*/  LDL.LU.64 R158, [R1+0x258] ;  /* 0x00025800019e7983 */ /* 0x000ea80000300a00 */
[----:B------:R4:W-:Y:S04]  /*49840*/  LDGSTS.E [R8+-0x78300], desc[UR60][R64.64], P0 ;  /* 0x87d0000040087fae */ /* 0x0009e8000812187c */
[----:B------:R-:W2:Y:S04]  /*49850*/  LDL.LU.64 R142, [R1+0x218] ;  /* 0x00021800018e7983 */ /* 0x000ea80000300a00 */
[----:B------:R-:W2:Y:S01]  /*49860*/  LDL.LU.64 R126, [R1+0x1d8] ;  /* 0x0001d800017e7983 */ /* 0x000ea20000300a00 */
[----:B------:R-:W-:-:S03]  /*49870*/  IMAD.WIDE R96, R4, 0x4, R62 ;  /* 0x0000000404607825 */ /* 0x000fc600078e023e */
[----:B------:R1:W-:Y:S04]  /*49880*/  LDGSTS.E [R5+-0x5ff00], desc[UR60][R48.64], P0 ;  /* 0xa010000030057fae */ /* 0x0003e8000812187c */
[----:B------:R-:W2:Y:S01]  /*49890*/  LDL.LU.64 R110, [R1+0x198] ;  /* 0x00019800016e7983 */ /* 0x000ea20000300a00 */
[----:B---3--:R-:W-:-:S03]  /*498a0*/  IMAD.WIDE R80, R4, 0x4, R46 ;  /* 0x0000000404507825 */ /* 0x008fc600078e022e */
[----:B------:R-:W-:Y:S04]  /*498b0*/  STL.64 [R1+0x2b50], R96 ;  /* 0x002b506001007387 */ /* 0x000fe80000100a00 */
[----:B------:R2:W-:Y:S01]  /*498c0*/  LDGSTS.E [R0+-0x5fb00], desc[UR60][R32.64], P0 ;  /* 0xa050000020007fae */ /* 0x0005e2000812187c */
[----:B----4-:R-:W-:-:S03]  /*498d0*/  IMAD.WIDE R64, R4, 0x4, R30 ;  /* 0x0000000404407825 */ /* 0x010fc600078e021e */
[----:B------:R3:W-:Y:S01]  /*498e0*/  STL.64 [R1+0x2b48], R80 ;  /* 0x002b485001007387 */ /* 0x0007e20000100a00 */
[----:B-1----:R-:W-:-:S03]  /*498f0*/  IMAD.WIDE R48, R4, 0x4, R222 ;  /* 0x0000000404307825 */ /* 0x002fc600078e02de */
[----:B------:R-:W4:Y:S01]  /*49900*/  LDL.LU.64 R62, [R1+0x158] ;  /* 0x00015800013e7983 */ /* 0x000f220000300a00 */
[----:B--2---:R-:W-:-:S03]  /*49910*/  IMAD.WIDE R32, R4, 0x4, R238 ;  /* 0x0000000404207825 */ /* 0x004fc600078e02ee */
[----:B------:R1:W-:Y:S04]  /*49920*/  STL.64 [R1+0x2b40], R64 ;  /* 0x002b404001007387 */ /* 0x0003e80000100a00 */
[----:B------:R-:W2:Y:S04]  /*49930*/  LDL.LU.64 R78, [R1+0x118] ;  /* 0x00011800014e7983 */ /* 0x000ea80000300a00 */
[----:B------:R1:W-:Y:S04]  /*49940*/  STL.64 [R1+0x2b38], R48 ;  /* 0x002b383001007387 */ /* 0x0003e80000100a00 */
[----:B------:R-:W2:Y:S04]  /*49950*/  LDL.LU.64 R46, [R1+0xd8] ;  /* 0x0000d800012e7983 */ /* 0x000ea80000300a00 */
[----:B------:R1:W-:Y:S04]  /*49960*/  STL.64 [R1+0x2b30], R32 ;  /* 0x002b302001007387 */ /* 0x0003e80000100a00 */
[----:B------:R-:W2:Y:S04]  /*49970*/  LDL.LU.64 R30, [R1+0x98] ;  /* 0x00009800011e7983 */ /* 0x000ea80000300a00 */
[----:B------:R-:W2:Y:S04]  /*49980*/  LDL.LU.64 R222, [R1+0x58] ;  /* 0x0000580001de7983 */ /* 0x000ea80000300a00 */
[----:B------:R-:W2:Y:S04]  /*49990*/  LDL.LU.64 R238, [R1+0x18] ;  /* 0x0000180001ee7983 */ /* 0x000ea80000300a00 */
[----:B------:R-:W-:Y:S04]  /*499a0*/  LDGSTS.E [R15+-0x5f700], desc[UR60][R96.64], P0 ;  /* 0xa0900000600f7fae */ /* 0x000fe8000812187c */
[----:B------:R3:W-:Y:S04]  /*499b0*/  LDGSTS.E [R10+-0x5f300], desc[UR60][R80.64], P0 ;  /* 0xa0d00000500a7fae */ /* 0x0007e8000812187c */
[----:B------:R1:W-:Y:S04]  /*499c0*/  LDGSTS.E [R8+-0x5ef00], desc[UR60][R64.64], P0 ;  /* 0xa110000040087fae */ /* 0x0003e8000812187c */
[----:B------:R1:W-:Y:S04]  /*499d0*/  LDGSTS.E [R5+-0x5eb00], desc[UR60][R48.64], P0 ;  /* 0xa150000030057fae */ /* 0x0003e8000812187c */
[----:B------:R1:W-:Y:S01]  /*499e0*/  LDGSTS.E [R0+-0x5e700], desc[UR60][R32.64], P0 ;  /* 0xa190000020007fae */ /* 0x0003e2000812187c */
[----:B------:R-:W-:-:S04]  /*499f0*/  IMAD.WIDE R18, R4, 0x4, R18 ;  /* 0x0000000404127825 */ /* 0x000fc800078e0212 */
[----:B------:R-:W-:-:S04]  /*49a00*/  IMAD.WIDE R94, R4, 0x4, R94 ;  /* 0x00000004045e7825 */ /* 0x000fc800078e025e */
[C---:B---3--:R-:W-:Y:S01]  /*49a10*/  IMAD.WIDE R80, R4.reuse, 0x4, R158 ;  /* 0x0000000404507825 */ /* 0x048fe200078e029e */
[----:B------:R-:W-:Y:S04]  /*49a20*/  STL.64 [R1+0x2b28], R94 ;  /* 0x002b285e01007387 */ /* 0x000fe80000100a00 */
[----:B------:R-:W-:Y:S01]  /*49a30*/  LDGSTS.E [R15+-0x5e300], desc[UR60][R94.64], P0 ;  /* 0xa1d000005e0f7fae */ /* 0x000fe2000812187c */
[----:B-1----:R-:W-:-:S03]  /*49a40*/  IMAD.WIDE R64, R4, 0x4, R142 ;  /* 0x0000000404407825 */ /* 0x002fc600078e028e */
[----:B------:R-:W-:Y:S01]  /*49a50*/  STL.64 [R1+0x2b20], R80 ;  /* 0x002b205001007387 */ /* 0x000fe20000100a00 */
[----:B------:R-:W-:-:S03]  /*49a60*/  IMAD.WIDE R48, R4, 0x4, R126 ;  /* 0x0000000404307825 */ /* 0x000fc600078e027e */
[----:B------:R-:W-:Y:S04]  /*49a70*/  LDGSTS.E [R10+-0x5df00], desc[UR60][R80.64], P0 ;  /* 0xa2100000500a7fae */ /* 0x000fe8000812187c */
[----:B------:R-:W-:Y:S01]  /*49a80*/  STL.64 [R1+0x2b18], R64 ;  /* 0x002b184001007387 */ /* 0x000fe20000100a00 */
[----:B------:R-:W-:-:S03]  /*49a90*/  IMAD.WIDE R32, R4, 0x4, R110 ;  /* 0x0000000404207825 */ /* 0x000fc600078e026e */
[----:B------:R-:W-:Y:S04]  /*49aa0*/  LDGSTS.E [R8+-0x5db00], desc[UR60][R64.64], P0 ;  /* 0xa250000040087fae */ /* 0x000fe8000812187c */
[----:B------:R2:W-:Y:S04]  /*49ab0*/  STL.64 [R1+0x2b10], R48 ;  /* 0x002b103001007387 */ /* 0x0005e80000100a00 */
[----:B------:R2:W-:Y:S04]  /*49ac0*/  LDGSTS.E [R5+-0x5d700], desc[UR60][R48.64], P0 ;  /* 0xa290000030057fae */ /* 0x0005e8000812187c */
[----:B------:R1:W-:Y:S01]  /*49ad0*/  STL.64 [R1+0x2b08], R32 ;  /* 0x002b082001007387 */ /* 0x0003e20000100a00 */
[----:B----4-:R-:W-:-:S03]  /*49ae0*/  IMAD.WIDE R62, R4, 0x4, R62 ;  /* 0x00000004043e7825 */ /* 0x010fc600078e023e */
[----:B------:R1:W-:Y:S04]  /*49af0*/  LDGSTS.E [R0+-0x5d300], desc[UR60][R32.64], P0 ;  /* 0xa2d0000020007fae */ /* 0x0003e8000812187c */
[----:B------:R-:W-:Y:S01]  /*49b00*/  STL.64 [R1+0x2b00], R62 ;  /* 0x002b003e01007387 */ /* 0x000fe20000100a00 */
[----:B--2---:R-:W-:-:S03]  /*49b10*/  IMAD.WIDE R48, R4, 0x4, R78 ;  /* 0x0000000404307825 */ /* 0x004fc600078e024e */
[----:B------:R-:W-:Y:S01]  /*49b20*/  LDGSTS.E [R15+-0x5cf00], desc[UR60][R62.64], P0 ;  /* 0xa31000003e0f7fae */ /* 0x000fe2000812187c */
[----:B------:R-:W-:-:S03]  /*49b30*/  IMAD.WIDE R46, R4, 0x4, R46 ;  /* 0x00000004042e7825 */ /* 0x000fc600078e022e */
[----:B------:R2:W-:Y:S04]  /*49b40*/  STL.64 [R1+0x2af8], R48 ;  /* 0x002af83001007387 */ /* 0x0005e80000100a00 */
[----:B------:R2:W-:Y:S01]  /*49b50*/  LDGSTS.E [R10+-0x5cb00], desc[UR60][R48.64], P0 ;  /* 0xa3500000300a7fae */ /* 0x0005e2000812187c */
[----:B-1----:R-:W-:-:S03]  /*49b60*/  IMAD.WIDE R32, R4, 0x4, R30 ;  /* 0x0000000404207825 */ /* 0x002fc600078e021e */
[----:B------:R1:W-:Y:S01]  /*49b70*/  STL.64 [R1+0x2af0], R46 ;  /* 0x002af02e01007387 */ /* 0x0003e20000100a00 */
[----:B------:R-:W-:-:S03]  /*49b80*/  IMAD.WIDE R30, R4, 0x4, R222 ;  /* 0x00000004041e7825 */ /* 0x000fc600078e02de */
[----:B------:R1:W-:Y:S01]  /*49b90*/  LDGSTS.E [R8+-0x5c700], desc[UR60][R46.64], P0 ;  /* 0xa39000002e087fae */ /* 0x0003e2000812187c */
[----:B--2---:R-:W-:-:S03]  /*49ba0*/  IMAD.WIDE R48, R4, 0x4, R238 ;  /* 0x0000000404307825 */ /* 0x004fc600078e02ee */
[----:B------:R2:W-:Y:S04]  /*49bb0*/  STL.64 [R1+0x2ae8], R32 ;  /* 0x002ae82001007387 */ /* 0x0005e80000100a00 */
[----:B------:R2:W-:Y:S01]  /*49bc0*/  LDGSTS.E [R5+-0x5c300], desc[UR60][R32.64], P0 ;  /* 0xa3d0000020057fae */ /* 0x0005e2000812187c */
[----:B-1----:R-:W-:-:S03]  /*49bd0*/  IMAD.WIDE R46, R4, 0x4, R234 ;  /* 0x00000004042e7825 */ /* 0x002fc600078e02ea */
[----:B------:R1:W-:Y:S04]  /*49be0*/  STL.64 [R1+0x2ae0], R30 ;  /* 0x002ae01e01007387 */ /* 0x0003e80000100a00 */
[----:B------:R1:W-:Y:S01]  /*49bf0*/  LDGSTS.E [R0+-0x5bf00], desc[UR60][R30.64], P0 ;  /* 0xa41000001e007fae */ /* 0x0003e2000812187c */
[----:B--2---:R-:W-:-:S03]  /*49c00*/  IMAD.WIDE R32, R4, 0x4, R34 ;  /* 0x0000000404207825 */ /* 0x004fc600078e0222 */
[----:B------:R-:W-:Y:S04]  /*49c10*/  STL.64 [R1+0x2ad8], R48 ;  /* 0x002ad83001007387 */ /* 0x000fe80000100a00 */
[----:B------:R-:W-:Y:S01]  /*49c20*/  LDGSTS.E [R15+-0x5bb00], desc[UR60][R48.64], P0 ;  /* 0xa4500000300f7fae */ /* 0x000fe2000812187c */
[----:B-1----:R-:W-:-:S03]  /*49c30*/  IMAD.WIDE R30, R4, 0x4, R50 ;  /* 0x00000004041e7825 */ /* 0x002fc600078e0232 */
[----:B------:R1:W-:Y:S04]  /*49c40*/  STL.64 [R1+0x2ad0], R46 ;  /* 0x002ad02e01007387 */ /* 0x0003e80000100a00 */
[----:B------:R1:W-:Y:S01]  /*49c50*/  LDGSTS.E [R10+-0x5b700], desc[UR60][R46.64], P0 ;  /* 0xa49000002e0a7fae */ /* 0x0003e2000812187c */
[----:B------:R-:W-:-:S03]  /*49c60*/  IMAD.WIDE R34, R4, 0x4, R82 ;  /* 0x0000000404227825 */ /* 0x000fc600078e0252 */
[----:B------:R2:W-:Y:S04]  /*49c70*/  STL.64 [R1+0x2ac8], R18 ;  /* 0x002ac81201007387 */ /* 0x0005e80000100a00 */
[----:B------:R2:W-:Y:S01]  /*49c80*/  LDGSTS.E [R8+-0x5b300], desc[UR60][R18.64], P0 ;  /* 0xa4d0000012087fae */ /* 0x0005e2000812187c */
[----:B-1----:R-:W-:-:S03]  /*49c90*/  IMAD.WIDE R46, R4, 0x4, R66 ;  /* 0x00000004042e7825 */ /* 0x002fc600078e0242 */
[----:B------:R1:W-:Y:S04]  /*49ca0*/  STL.64 [R1+0x2ac0], R32 ;  /* 0x002ac02001007387 */ /* 0x0003e80000100a00 */
[----:B------:R1:W-:Y:S04]  /*49cb0*/  LDGSTS.E [R5+-0x5af00], desc[UR60][R32.64], P0 ;  /* 0xa510000020057fae */ /* 0x0003e8000812187c */
[----:B------:R3:W-:Y:S01]  /*49cc0*/  STL.64 [R1+0x2ab8], R30 ;  /* 0x002ab81e01007387 */ /* 0x0007e20000100a00 */
[----:B--2---:R-:W-:-:S03]  /*49cd0*/  IMAD.WIDE R18, R4, 0x4, R130 ;  /* 0x0000000404127825 */ /* 0x004fc600078e0282 */
[----:B------:R3:W-:Y:S01]  /*49ce0*/  LDGSTS.E [R0+-0x5ab00], desc[UR60][R30.64], P0 ;  /* 0xa55000001e007fae */ /* 0x0007e2000812187c */
[----:B-1----:R-:W-:-:S03]  /*49cf0*/  IMAD.WIDE R32, R4, 0x4, R98 ;  /* 0x0000000404207825 */ /* 0x002fc600078e0262 */
[----:B------:R1:W-:Y:S04]  /*49d00*/  STL.64 [R1+0x2ab0], R46 ;  /* 0x002ab02e01007387 */ /* 0x0003e80000100a00 */
[----:B------:R2:W-:Y:S01]  /*49d10*/  STL.64 [R1+0x2aa8], R34 ;  /* 0x002aa82201007387 */ /* 0x0005e20000100a00 */
[----:B---3--:R-:W-:-:S03]  /*49d20*/  IMAD.WIDE R30, R4, 0x4, R114 ;  /* 0x00000004041e7825 */ /* 0x008fc600078e0272 */
[----:B------:R3:W-:Y:S04]  /*49d30*/  STL.64 [R1+0x2aa0], R32 ;  /* 0x002aa02001007387 */ /* 0x0007e80000100a00 */
[----:B------:R4:W-:Y:S04]  /*49d40*/  STL.64 [R1+0x2a98], R30 ;  /* 0x002a981e01007387 */ /* 0x0009e80000100a00 */
[----:B------:R4:W-:Y:S04]  /*49d50*/  STL.64 [R1+0x2a90], R18 ;  /* 0x002a901201007387 */ /* 0x0009e80000100a00 */
[----:B------:R-:W4:Y:S04]  /*49d60*/  LDL.LU.64 R126, [R1+0xa28] ;  /* 0x000a2800017e7983 */ /* 0x000f280000300a00 */
[----:B------:R-:W4:Y:S04]  /*49d70*/  LDL.LU.64 R110, [R1+0xa20] ;  /* 0x000a2000016e7983 */ /* 0x000f280000300a00 */
[----:B------:R-:W4:Y:S04]  /*49d80*/  LDL.LU.64 R94, [R1+0xa18] ;  /* 0x000a1800015e7983 */ /* 0x000f280000300a00 */
[----:B------:R-:W4:Y:S04]  /*49d90*/  LDL.LU.64 R78, [R1+0xa10] ;  /* 0x000a1000014e7983 */ /* 0x000f280000300a00 */
[----:B------:R-:W4:Y:S04]  /*49da0*/  LDL.LU.64 R238, [R1+0xa08] ;  /* 0x000a080001ee7983 */ /* 0x000f280000300a00 */
[----:B------:R1:W-:Y:S04]  /*49db0*/  LDGSTS.E [R15+-0x5a700], desc[UR60][R46.64], P0 ;  /* 0xa59000002e0f7fae */ /* 0x0003e8000812187c */
[----:B------:R2:W-:Y:S04]  /*49dc0*/  LDGSTS.E [R10+-0x5a300], desc[UR60][R34.64], P0 ;  /* 0xa5d00000220a7fae */ /* 0x0005e8000812187c */
[----:B------:R3:W-:Y:S01]  /*49dd0*/  LDGSTS.E [R8+-0x59f00], desc[UR60][R32.64], P0 ;  /* 0xa610000020087fae */ /* 0x0007e2000812187c */
[----:B-1----:R-:W-:-:S03]  /*49de0*/  IMAD.WIDE R46, R4, 0x4, R146 ;  /* 0x00000004042e7825 */ /* 0x002fc600078e0292 */
[----:B------:R4:W-:Y:S01]  /*49df0*/  LDGSTS.E [R5+-0x59b00], desc[UR60][R30.64], P0 ;  /* 0xa65000001e057fae */ /* 0x0009e2000812187c */
[----:B--2---:R-:W-:-:S03]  /*49e00*/  IMAD.WIDE R34, R4, 0x4, R162 ;  /* 0x0000000404227825 */ /* 0x004fc600078e02a2 */
[----:B------:R1:W-:Y:S01]  /*49e10*/  LDGSTS.E [R0+-0x59700], desc[UR60][R18.64], P0 ;  /* 0xa690000012007fae */ /* 0x0003e2000812187c */
[----:B---3--:R-:W-:-:S03]  /*49e20*/  IMAD.WIDE R32, R4, 0x4, R178 ;  /* 0x0000000404207825 */ /* 0x008fc600078e02b2 */
[----:B------:R2:W-:Y:S01]  /*49e30*/  STL.64 [R1+0x2a88], R46 ;  /* 0x002a882e01007387 */ /* 0x0005e20000100a00 */
[----:B----4-:R-:W-:-:S03]  /*49e40*/  IMAD.WIDE R30, R4, 0x4, R194 ;  /* 0x00000004041e7825 */ /* 0x010fc600078e02c2 */
[----:B------:R-:W-:Y:S01]  /*49e50*/  STL.64 [R1+0x2a80], R34 ;  /* 0x002a802201007387 */ /* 0x000fe20000100a00 */
[----:B-1----:R-:W-:-:S03]  /*49e60*/  IMAD.WIDE R18, R4, 0x4, R210 ;  /* 0x0000000404127825 */ /* 0x002fc600078e02d2 */
[----:B------:R-:W-:Y:S01]  /*49e70*/  STL.64 [R1+0x2a78], R32 ;  /* 0x002a782001007387 */ /* 0x000fe20000100a00 */
[----:B------:R-:W-:-:S03]  /*49e80*/  VIADD R246, R246, 0x100000 ;  /* 0x00100000f6f67836 */ /* 0x000fc60000000000 */
[----:B------:R1:W-:Y:S04]  /*49e90*/  STL.64 [R1+0x2a70], R30 ;  /* 0x002a701e01007387 */ /* 0x0003e80000100a00 */
[----:B------:R-:W-:Y:S04]  /*49ea0*/  LDGSTS.E [R10+-0x59300], desc[UR60][R46.64], P0 ;  /* 0xa6d000002e0a7fae */ /* 0x000fe8000812187c */
[----:B------:R3:W-:Y:S04]  /*49eb0*/  STL.64 [R1+0x2a68], R18 ;  /* 0x002a681201007387 */ /* 0x0007e80000100a00 */
[----:B------:R4:W-:Y:S04]  /*49ec0*/  LDGSTS.E [R8+-0x58f00], desc[UR60][R34.64], P0 ;  /* 0xa710000022087fae */ /* 0x0009e8000812187c */
[----:B--2---:R-:W2:Y:S04]  /*49ed0*/  LDL.LU.64 R46, [R1+0xa00] ;  /* 0x000a0000012e7983 */ /* 0x004ea80000300a00 */
[----:B------:R3:W-:Y:S04]  /*49ee0*/  LDGSTS.E [R5+-0x58b00], desc[UR60][R32.64], P0 ;  /* 0xa750000020057fae */ /* 0x0007e8000812187c */
[----:B------:R-:W2:Y:S04]  /*49ef0*/  LDL.LU.64 R142, [R1+0x9f8] ;  /* 0x0009f800018e7983 */ /* 0x000ea80000300a00 */
[----:B------:R-:W-:Y:S04]  /*49f00*/  LDGSTS.E [R246+-0x58700], desc[UR60][R30.64], P0 ;  /* 0xa79000001ef67fae */ /* 0x000fe8000812187c */
[----:B------:R-:W2:Y:S04]  /*49f10*/  LDL.LU.64 R62, [R1+0x9f0] ;  /* 0x0009f000013e7983 */ /* 0x000ea80000300a00 */
[----:B------:R3:W-:Y:S04]  /*49f20*/  LDGSTS.E [R0+-0x58300], desc[UR60][R18.64], P0 ;  /* 0xa7d0000012007fae */ /* 0x0007e8000812187c */
[----:B-1----:R-:W2:Y:S04]  /*49f30*/  LDL.LU.64 R30, [R1+0x9e8] ;  /* 0x0009e800011e7983 */ /* 0x002ea80000300a00 */
[----:B------:R-:W2:Y:S01]  /*49f40*/  LDL.LU.64 R222, [R1+0x9e0] ;  /* 0x0009e00001de7983 */ /* 0x000ea20000300a00 */
[----:B------:R-:W-:-:S04]  /*49f50*/  IMAD.WIDE R50, R4, 0x4, R126 ;  /* 0x0000000404327825 */ /* 0x000fc800078e027e */
[C---:B------:R-:W-:Y:S01]  /*49f60*/  IMAD.WIDE R48, R4.reuse, 0x4, R110 ;  /* 0x0000000404307825 */ /* 0x040fe200078e026e */
[----:B------:R-:W-:Y:S03]  /*49f70*/  STL.64 [R1+0x1330], R50 ;  /* 0x0013303201007387 */ /* 0x000fe60000100a00 */
[C---:B----4-:R-:W-:Y:S01]  /*49f80*/  IMAD.WIDE R34, R4.reuse, 0x4, R94 ;  /* 0x0000000404227825 */ /* 0x050fe200078e025e */
[----:B------:R-:W-:Y:S03]  /*49f90*/  STL.64 [R1+0x1370], R48 ;  /* 0x0013703001007387 */ /* 0x000fe60000100a00 */
[C---:B---3--:R-:W-:Y:S01]  /*49fa0*/  IMAD.WIDE R32, R4.reuse, 0x4, R78 ;  /* 0x0000000404207825 */ /* 0x048fe200078e024e */
[----:B------:R1:W-:Y:S03]  /*49fb0*/  STL.64 [R1+0x13c0], R34 ;  /* 0x0013c02201007387 */ /* 0x0003e60000100a00 */
[----:B------:R-:W-:Y:S01]  /*49fc0*/  IMAD.WIDE R18, R4, 0x4, R238 ;  /* 0x0000000404127825 */ /* 0x000fe200078e02ee */
[----:B------:R3:W-:Y:S04]  /*49fd0*/  STL.64 [R1+0x1408], R32 ;  /* 0x0014082001007387 */ /* 0x0007e80000100a00 */
[----:B------:R4:W-:Y:S04]  /*49fe0*/  STL.64 [R1+0x1448], R18 ;  /* 0x0014481201007387 */ /* 0x0009e80000100a00 */
[----:B------:R-:W4:Y:S04]  /*49ff0*/  LDL.LU.64 R126, [R1+0x9d8] ;  /* 0x0009d800017e7983 */ /* 0x000f280000300a00 */
[----:B------:R-:W4:Y:S04]  /*4a000*/  LDL.LU.64 R110, [R1+0x9d0] ;  /* 0x0009d000016e7983 */ /* 0x000f280000300a00 */
[----:B------:R-:W4:Y:S04]  /*4a010*/  LDL.LU.64 R94, [R1+0x9c8] ;  /* 0x0009c800015e7983 */ /* 0x000f280000300a00 */
[----:B------:R-:W4:Y:S04]  /*4a020*/  LDL.LU.64 R78, [R1+0x9c0] ;  /* 0x0009c000014e7983 */ /* 0x000f280000300a00 */
[----:B------:R-:W4:Y:S01]  /*4a030*/  LDL.LU.64 R238, [R1+0x9b8] ;  /* 0x0009b80001ee7983 */ /* 0x000f220000300a00 */
[C---:B------:R-:W-:Y:S01]  /*4a040*/  IADD3 R15, R247.reuse, 0x100000, RZ ;  /* 0x00100000f70f7810 */ /* 0x040fe20007ffe0ff */
[C---:B------:R-:W-:Y:S01]  /*4a050*/  VIADD R10, R247.reuse, 0x100000 ;  /* 0x00100000f70a7836 */ /* 0x040fe20000000000 */
[C---:B------:R-:W-:Y:S01]  /*4a060*/  IADD3 R5, R247.reuse, 0x100000, RZ ;  /* 0x00100000f7057810 */ /* 0x040fe20007ffe0ff */
[----:B------:R-:W-:-:S02]  /*4a070*/  VIADD R8, R247, 0x100000 ;  /* 0x00100000f7087836 */ /* 0x000fc40000000000 */
[----:B------:R-:W-:Y:S01]  /*4a080*/  VIADD R0, R247, 0x100000 ;  /* 0x00100000f7007836 */ /* 0x000fe20000000000 */
[----:B------:R-:W-:Y:S04]  /*4a090*/  LDGSTS.E [R15+-0x7fe80], desc[UR60][R50.64], P0 ;  /* 0x80180000320f7fae */ /* 0x000fe8000812187c */
[----:B------:R-:W-:Y:S04]  /*4a0a0*/  LDGSTS.E [R10+-0x7fa80], desc[UR60][R48.64], P0 ;  /* 0x80580000300a7fae */ /* 0x000fe8000812187c */
[----:B------:R1:W-:Y:S04]  /*4a0b0*/  LDGSTS.E [R8+-0x7f680], desc[UR60][R34.64], P0 ;  /* 0x8098000022087fae */ /* 0x0003e8000812187c */
[----:B------:R3:W-:Y:S04]  /*4a0c0*/  LDGSTS.E [R5+-0x7f280], desc[UR60][R32.64], P0 ;  /* 0x80d8000020057fae */ /* 0x0007e8000812187c */
[----:B------:R4:W-:Y:S01]  /*4a0d0*/  LDGSTS.E [R0+-0x7ee80], desc[UR60][R18.64], P0 ;  /* 0x8118000012007fae */ /* 0x0009e2000812187c */
[----:B--2---:R-:W-:-:S04]  /*4a0e0*/  IMAD.WIDE R46, R4, 0x4, R46 ;  /* 0x00000004042e7825 */ /* 0x004fc800078e022e */
[C---:B-1----:R-:W-:Y:S01]  /*4a0f0*/  IMAD.WIDE R34, R4.reuse, 0x4, R142 ;  /* 0x0000000404227825 */ /* 0x042fe200078e028e */
[----:B------:R1:W-:Y:S03]  /*4a100*/  STL.64 [R1+0x14b0], R46 ;  /* 0x0014b02e01007387 */ /* 0x0003e60000100a00 */
[C---:B---3--:R-:W-:Y:S01]  /*4a110*/  IMAD.WIDE R32, R4.reuse, 0x4, R62 ;  /* 0x0000000404207825 */ /* 0x048fe200078e023e */
[----:B------:R-:W-:Y:S03]  /*4a120*/  STL.64 [R1+0x14e0], R34 ;  /* 0x0014e02201007387 */ /* 0x000fe60000100a00 */
[C---:B------:R-:W-:Y:S01]  /*4a130*/  IMAD.WIDE R30, R4.reuse, 0x4, R30 ;  /* 0x00000004041e7825 */ /* 0x040fe200078e021e */
[----:B------:R-:W-:Y:S03]  /*4a140*/  STL.64 [R1+0x1510], R32 ;  /* 0x0015102001007387 */ /* 0x000fe60000100a00 */
[C---:B----4-:R-:W-:Y:S01]  /*4a150*/  IMAD.WIDE R18, R4.reuse, 0x4, R222 ;  /* 0x0000000404127825 */ /* 0x050fe200078e02de */
[----:B------:R2:W-:Y:S04]  /*4a160*/  STL.64 [R1+0x1540], R30 ;  /* 0x0015401e01007387 */ /* 0x0005e80000100a00 */
[----:B------:R-:W-:Y:S04]  /*4a170*/  LDGSTS.E [R15+-0x7ea80], desc[UR60][R46.64], P0 ;  /* 0x815800002e0f7fae */ /* 0x000fe8000812187c */
[----:B------:R3:W-:Y:S04]  /*4a180*/  STL.64 [R1+0x1fb0], R18 ;  /* 0x001fb01201007387 */ /* 0x0007e80000100a00 */
[----:B------:R4:W-:Y:S04]  /*4a190*/  LDGSTS.E [R10+-0x7e680], desc[UR60][R34.64], P0 ;  /* 0x81980000220a7fae */ /* 0x0009e8000812187c */
[----:B-1----:R-:W3:Y:S04]  /*4a1a0*/  LDL.LU.64 R46, [R1+0x9b0] ;  /* 0x0009b000012e7983 */ /* 0x002ee80000300a00 */
[----:B------:R1:W-:Y:S04]  /*4a1b0*/  LDGSTS.E [R8+-0x7e280], desc[UR60][R32.64], P0 ;  /* 0x81d8000020087fae */ /* 0x0003e8000812187c */
[----:B------:R-:W3:Y:S04]  /*4a1c0*/  LDL.LU.64 R142, [R1+0x9a8] ;  /* 0x0009a800018e7983 */ /* 0x000ee80000300a00 */
[----:B------:R-:W-:Y:S04]  /*4a1d0*/  LDGSTS.E [R5+-0x7de80], desc[UR60][R30.64], P0 ;  /* 0x821800001e057fae */ /* 0x000fe8000812187c */
[----:B------:R-:W3:Y:S04]  /*4a1e0*/  LDL.LU.64 R62, [R1+0x9a0] ;  /* 0x0009a000013e7983 */ /* 0x000ee80000300a00 */
[----:B------:R3:W-:Y:S04]  /*4a1f0*/  LDGSTS.E [R0+-0x7da80], desc[UR60][R18.64], P0 ;  /* 0x8258000012007fae */ /* 0x0007e8000812187c */
[----:B--2---:R-:W2:Y:S04]  /*4a200*/  LDL.LU.64 R30, [R1+0x998] ;  /* 0x00099800011e7983 */ /* 0x004ea80000300a00 */
[----:B------:R-:W2:Y:S01]  /*4a210*/  LDL.LU.64 R222, [R1+0x990] ;  /* 0x0009900001de7983 */ /* 0x000ea20000300a00 */
[----:B------:R-:W-:-:S04]  /*4a220*/  IMAD.WIDE R50, R4, 0x4, R126 ;  /* 0x0000000404327825 */ /* 0x000fc800078e027e */
[C---:B------:R-:W-:Y:S01]  /*4a230*/  IMAD.WIDE R48, R4.reuse, 0x4, R110 ;  /* 0x0000000404307825 */ /* 0x040fe200078e026e */
[----:B------:R-:W-:Y:S03]  /*4a240*/  STL.64 [R1+0x1ff0], R50 ;  /* 0x001ff03201007387 */ /* 0x000fe60000100a00 */
[C---:B----4-:R-:W-:Y:S01]  /*4a250*/  IMAD.WIDE R34, R4.reuse, 0x4, R94 ;  /* 0x0000000404227825 */ /* 0x050fe200078e025e */
[----:B------:R-:W-:Y:S03]  /*4a260*/  STL.64 [R1+0x2030], R48 ;  /* 0x0020303001007387 */ /* 0x000fe60000100a00 */
[C---:B-1----:R-:W-:Y:S01]  /*4a270*/  IMAD.WIDE R32, R4.reuse, 0x4, R78 ;  /* 0x0000000404207825 */ /* 0x042fe200078e024e */
[----:B------:R1:W-:Y:S03]  /*4a280*/  STL.64 [R1+0x2070], R34 ;  /* 0x0020702201007387 */ /* 0x0003e60000100a00 */
[C---:B---3--:R-:W-:Y:S01]  /*4a290*/  IMAD.WIDE R18, R4.reuse, 0x4, R238 ;  /* 0x0000000404127825 */ /* 0x048fe200078e02ee */
[----:B------:R3:W-:Y:S04]  /*4a2a0*/  STL.64 [R1+0x20b0], R32 ;  /* 0x0020b02001007387 */ /* 0x0007e80000100a00 */
[----:B------:R4:W-:Y:S04]  /*4a2b0*/  STL.64 [R1+0x20f0], R18 ;  /* 0x0020f01201007387 */ /* 0x0009e80000100a00 */
[----:B------:R-:W4:Y:S04]  /*4a2c0*/  LDL.LU.64 R126, [R1+0x988] ;  /* 0x00098800017e7983 */ /* 0x000f280000300a00 */
[----:B------:R-:W4:Y:S04]  /*4a2d0*/  LDL.LU.64 R110, [R1+0x980] ;  /* 0x00098000016e7983 */ /* 0x000f280000300a00 */
[----:B------:R-:W4:Y:S04]  /*4a2e0*/  LDL.LU.64 R94, [R1+0x978] ;  /* 0x00097800015e7983 */ /* 0x000f280000300a00 */
[----:B------:R-:W4:Y:S04]  /*4a2f0*/  LDL.LU.64 R78, [R1+0x970] ;  /* 0x00097000014e7983 */ /* 0x000f280000300a00 */
[----:B------:R-:W4:Y:S04]  /*4a300*/  LDL.LU.64 R238, [R1+0x968] ;  /* 0x0009680001ee7983 */ /* 0x000f280000300a00 */
[----:B------:R-:W-:Y:S04]  /*4a310*/  LDGSTS.E [R15+-0x7d680], desc[UR60][R50.64], P0 ;  /* 0x82980000320f7fae */ /* 0x000fe8000812187c */
[----:B------:R-:W-:Y:S04]  /*4a320*/  LDGSTS.E [R10+-0x7d280], desc[UR60][R48.64], P0 ;  /* 0x82d80000300a7fae */ /* 0x000fe8000812187c */
[----:B------:R1:W-:Y:S04]  /*4a330*/  LDGSTS.E [R8+-0x7ce80], desc[UR60][R34.64], P0 ;  /* 0x8318000022087fae */ /* 0x0003e8000812187c */
[----:B------:R3:W-:Y:S04]  /*4a340*/  LDGSTS.E [R5+-0x7ca80], desc[UR60][R32.64], P0 ;  /* 0x8358000020057fae */ /* 0x0007e8000812187c */
[----:B------:R4:W-:Y:S01]  /*4a350*/  LDGSTS.E [R0+-0x7c680], desc[UR60][R18.64], P0 ;  /* 0x8398000012007fae */ /* 0x0009e2000812187c */
[----:B------:R-:W-:-:S04]  /*4a360*/  IMAD.WIDE R46, R4, 0x4, R46 ;  /* 0x00000004042e7825 */ /* 0x000fc800078e022e */
[C---:B-1----:R-:W-:Y:S01]  /*4a370*/  IMAD.WIDE R34, R4.reuse, 0x4, R142 ;  /* 0x0000000404227825 */ /* 0x042fe200078e028e */
[----:B------:R1:W-:Y:S03]  /*4a380*/  STL.64 [R1+0x2130], R46 ;  /* 0x0021302e01007387 */ /* 0x0003e60000100a00 */
[C---:B---3--:R-:W-:Y:S01]  /*4a390*/  IMAD.WIDE R32, R4.reuse, 0x4, R62 ;  /* 0x0000000404207825 */ /* 0x048fe200078e023e */
[----:B------:R-:W-:Y:S03]  /*4a3a0*/  STL.64 [R1+0x2170], R34 ;  /* 0x0021702201007387 */ /* 0x000fe60000100a00 */
[C---:B--2---:R-:W-:Y:S01]  /*4a3b0*/  IMAD.WIDE R30, R4.reuse, 0x4, R30 ;  /* 0x00000004041e7825 */ /* 0x044fe200078e021e */
        /* <DEDUP_REMOVED lines=26> */
[----:B------:R-:W-:Y:S04]  /*4a560*/  LDGSTS.E [R15+-0x7ae80], desc[UR60][R50.64], P0 ;  /* 0x85180000320f7fae */ /* 0x000fe8000812187c */
[----:B------:R-:W-:Y:S04]  /*4a570*/  LDGSTS.E [R10+-0x7aa80], desc[UR60][R48.64], P0 ;  /* 0x85580000300a7fae */ /* 0x000fe8000812187c */
[----:B------:R1:W-:Y:S04]  /*4a580*/  LDGSTS.E [R8+-0x7a680], desc[UR60][R34.64], P0 ;  /* 0x8598000022087fae */ /* 0x0003e8000812187c */
[----:B------:R3:W-:Y:S04]  /*4a590*/  LDGSTS.E [R5+-0x7a280], desc[UR60][R32.64], P0 ;  /* 0x85d8000020057fae */ /* 0x0007e8000812187c */
[----:B------:R-:W4:Y:S04]  /*4a5a0*/  LDL.LU.64 R110, [R1+0x928] ;  /* 0x00092800016e7983 */ /* 0x000f280000300a00 */
[----:B------:R4:W-:Y:S04]  /*4a5b0*/  LDGSTS.E [R0+-0x79e80], desc[UR60][R18.64], P0 ;  /* 0x8618000012007fae */ /* 0x0009e8000812187c */
[----:B------:R-:W4:Y:S04]  /*4a5c0*/  LDL.LU.64 R94, [R1+0x920] ;  /* 0x00092000015e7983 */ /* 0x000f280000300a00 */
[----:B------:R-:W4:Y:S01]  /*4a5d0*/  LDL.LU.64 R78, [R1+0x918] ;  /* 0x00091800014e7983 */ /* 0x000f220000300a00 */
        /* <DEDUP_REMOVED lines=9> */
[----:B------:R3:W-:Y:S04]  /*4a670*/  STL.64 [R1+0x24d0], R18 ;  /* 0x0024d01201007387 */ /* 0x0007e80000100a00 */
[----:B------:R-:W-:Y:S04]  /*4a680*/  LDGSTS.E [R15+-0x79a80], desc[UR60][R46.64], P0 ;  /* 0x865800002e0f7fae */ /* 0x000fe8000812187c */
[----:B------:R-:W4:Y:S04]  /*4a690*/  LDL.LU.64 R62, [R1+0x910] ;  /* 0x00091000013e7983 */ /* 0x000f280000300a00 */
[----:B------:R3:W-:Y:S04]  /*4a6a0*/  LDGSTS.E [R10+-0x79680], desc[UR60][R34.64], P0 ;  /* 0x86980000220a7fae */ /* 0x0007e8000812187c */
[----:B------:R3:W-:Y:S04]  /*4a6b0*/  LDGSTS.E [R8+-0x79280], desc[UR60][R32.64], P0 ;  /* 0x86d8000020087fae */ /* 0x0007e8000812187c */
[----:B-1----:R-:W4:Y:S04]  /*4a6c0*/  LDL.LU.64 R46, [R1+0x908] ;  /* 0x00090800012e7983 */ /* 0x002f280000300a00 */
[----:B------:R-:W-:Y:S04]  /*4a6d0*/  LDGSTS.E [R5+-0x78e80], desc[UR60][R30.64], P0 ;  /* 0x871800001e057fae */ /* 0x000fe8000812187c */
[----:B------:R1:W-:Y:S04]  /*4a6e0*/  LDGSTS.E [R0+-0x78a80], desc[UR60][R18.64], P0 ;  /* 0x8758000012007fae */ /* 0x0003e8000812187c */
[----:B--2---:R-:W2:Y:S04]  /*4a6f0*/  LDL.LU.64 R30, [R1+0x900] ;  /* 0x00090000011e7983 */ /* 0x004ea80000300a00 */
[----:B------:R-:W2:Y:S01]  /*4a700*/  LDL.LU.64 R222, [R1+0x2d0] ;  /* 0x0002d00001de7983 */ /* 0x000ea20000300a00 */
[----:B------:R-:W-:-:S03]  /*4a710*/  IMAD.WIDE R48, R4, 0x4, R238 ;  /* 0x0000000404307825 */ /* 0x000fc600078e02ee */
[----:B------:R-:W2:Y:S01]  /*4a720*/  LDL.LU.64 R238, [R1+0x290] ;  /* 0x0002900001ee7983 */ /* 0x000ea20000300a00 */
[----:B------:R-:W-:-:S05]  /*4a730*/  IMAD.WIDE R50, R4, 0x4, R126 ;  /* 0x0000000404327825 */ /* 0x000fca00078e027e */
[----:B------:R4:W-:Y:S04]  /*4a740*/  STL.64 [R1+0x2500], R50 ;  /* 0x0025003201007387 */ /* 0x0009e80000100a00 */
[----:B------:R4:W-:Y:S04]  /*4a750*/  STL.64 [R1+0x2530], R48 ;  /* 0x0025303001007387 */ /* 0x0009e80000100a00 */
[----:B------:R4:W-:Y:S01]  /*4a760*/  LDGSTS.E [R15+-0x78680], desc[UR60][R50.64], P0 ;  /* 0x87980000320f7fae */ /* 0x0009e2000812187c */
[----:B---3--:R-:W-:-:S03]  /*4a770*/  IMAD.WIDE R34, R4, 0x4, R110 ;  /* 0x0000000404227825 */ /* 0x008fc600078e026e */
[----:B------:R3:W-:Y:S01]  /*4a780*/  LDGSTS.E [R10+-0x78280], desc[UR60][R48.64], P0 ;  /* 0x87d80000300a7fae */ /* 0x0007e2000812187c */
[----:B------:R-:W-:-:S03]  /*4a790*/  IMAD.WIDE R32, R4, 0x4, R94 ;  /* 0x0000000404207825 */ /* 0x000fc600078e025e */
[----:B------:R2:W-:Y:S01]  /*4a7a0*/  STL.64 [R1+0x2890], R34 ;  /* 0x0028902201007387 */ /* 0x0005e20000100a00 */
[----:B-1----:R-:W-:-:S03]  /*4a7b0*/  IMAD.WIDE R18, R4, 0x4, R78 ;  /* 0x0000000404127825 */ /* 0x002fc600078e024e */
[----:B------:R1:W-:Y:S04]  /*4a7c0*/  STL.64 [R1+0x2968], R32 ;  /* 0x0029682001007387 */ /* 0x0003e80000100a00 */
[----:B------:R1:W-:Y:S04]  /*4a7d0*/  STL.64 [R1+0x2970], R18 ;  /* 0x0029701201007387 */ /* 0x0003e80000100a00 */
[----:B------:R-:W2:Y:S04]  /*4a7e0*/  LDL.LU.64 R142, [R1+0x250] ;  /* 0x00025000018e7983 */ /* 0x000ea80000300a00 */
[----:B------:R-:W2:Y:S04]  /*4a7f0*/  LDL.LU.64 R126, [R1+0x210] ;  /* 0x00021000017e7983 */ /* 0x000ea80000300a00 */
[----:B------:R-:W2:Y:S04]  /*4a800*/  LDL.LU.64 R110, [R1+0x1d0] ;  /* 0x0001d000016e7983 */ /* 0x000ea80000300a00 */
[----:B------:R2:W-:Y:S04]  /*4a810*/  LDGSTS.E [R8+-0x5fe80], desc[UR60][R34.64], P0 ;  /* 0xa018000022087fae */ /* 0x0005e8000812187c */
[----:B------:R-:W2:Y:S04]  /*4a820*/  LDL.LU.64 R94, [R1+0x190] ;  /* 0x00019000015e7983 */ /* 0x000ea80000300a00 */
[----:B------:R-:W2:Y:S04]  /*4a830*/  LDL.LU.64 R78, [R1+0x150] ;  /* 0x00015000014e7983 */ /* 0x000ea80000300a00 */
[----:B------:R1:W-:Y:S04]  /*4a840*/  LDGSTS.E [R5+-0x5fa80], desc[UR60][R32.64], P0 ;  /* 0xa058000020057fae */ /* 0x0003e8000812187c */
[----:B------:R1:W-:Y:S01]  /*4a850*/  LDGSTS.E [R0+-0x5f680], desc[UR60][R18.64], P0 ;  /* 0xa098000012007fae */ /* 0x0003e2000812187c */
[----:B----4-:R-:W-:-:S05]  /*4a860*/  IMAD.WIDE R50, R4, 0x4, R62 ;  /* 0x0000000404327825 */ /* 0x010fca00078e023e */
[----:B------:R4:W-:Y:S04]  /*4a870*/  STL.64 [R1+0x2978], R50 ;  /* 0x0029783201007387 */ /* 0x0009e80000100a00 */
[----:B------:R4:W-:Y:S01]  /*4a880*/  LDGSTS.E [R15+-0x5f280], desc[UR60][R50.64], P0 ;  /* 0xa0d80000320f7fae */ /* 0x0009e2000812187c */
[----:B---3--:R-:W-:-:S03]  /*4a890*/  IMAD.WIDE R48, R4, 0x4, R46 ;  /* 0x0000000404307825 */ /* 0x008fc600078e022e */
[----:B------:R-:W3:Y:S04]  /*4a8a0*/  LDL.LU.64 R46, [R1+0x110] ;  /* 0x00011000012e7983 */ /* 0x000ee80000300a00 */
[----:B------:R4:W-:Y:S04]  /*4a8b0*/  STL.64 [R1+0x2980], R48 ;  /* 0x0029803001007387 */ /* 0x0009e80000100a00 */
[----:B------:R-:W3:Y:S04]  /*4a8c0*/  LDL.LU.64 R62, [R1+0xd0] ;  /* 0x0000d000013e7983 */ /* 0x000ee80000300a00 */
[----:B------:R4:W-:Y:S01]  /*4a8d0*/  LDGSTS.E [R10+-0x5ee80], desc[UR60][R48.64], P0 ;  /* 0xa1180000300a7fae */ /* 0x0009e2000812187c */
[----:B--2---:R-:W-:-:S04]  /*4a8e0*/  IMAD.WIDE R34, R4, 0x4, R30 ;  /* 0x0000000404227825 */ /* 0x004fc800078e021e */
[C---:B-1----:R-:W-:Y:S01]  /*4a8f0*/  IMAD.WIDE R32, R4.reuse, 0x4, R222 ;  /* 0x0000000404207825 */ /* 0x042fe200078e02de */
[----:B------:R1:W-:Y:S04]  /*4a900*/  STL.64 [R1+0x29a8], R34 ;  /* 0x0029a82201007387 */ /* 0x0003e80000100a00 */
[----:B------:R-:W2:Y:S04]  /*4a910*/  LDL.LU.64 R30, [R1+0x90] ;  /* 0x00009000011e7983 */ /* 0x000ea80000300a00 */
[----:B------:R1:W-:Y:S04]  /*4a920*/  STL.64 [R1+0x2a58], R32 ;  /* 0x002a582001007387 */ /* 0x0003e80000100a00 */
[----:B------:R-:W2:Y:S04]  /*4a930*/  LDL.LU.64 R222, [R1+0x50] ;  /* 0x0000500001de7983 */ /* 0x000ea80000300a00 */
[----:B------:R1:W-:Y:S04]  /*4a940*/  LDGSTS.E [R8+-0x5ea80], desc[UR60][R34.64], P0 ;  /* 0xa158000022087fae */ /* 0x0003e8000812187c */
[----:B------:R1:W-:Y:S01]  /*4a950*/  LDGSTS.E [R5+-0x5e680], desc[UR60][R32.64], P0 ;  /* 0xa198000020057fae */ /* 0x0003e2000812187c */
[----:B------:R-:W-:-:S03]  /*4a960*/  IMAD.WIDE R18, R4, 0x4, R238 ;  /* 0x0000000404127825 */ /* 0x000fc600078e02ee */
[----:B------:R-:W2:Y:S04]  /*4a970*/  LDL.LU.64 R238, [R1+0x10] ;  /* 0x0000100001ee7983 */ /* 0x000ea80000300a00 */
[----:B------:R1:W-:Y:S04]  /*4a980*/  STL.64 [R1+0x2a50], R18 ;  /* 0x002a501201007387 */ /* 0x0003e80000100a00 */
[----:B------:R1:W-:Y:S01]  /*4a990*/  LDGSTS.E [R0+-0x5e280], desc[UR60][R18.64], P0 ;  /* 0xa1d8000012007fae */ /* 0x0003e2000812187c */
[----:B------:R-:W-:-:S04]  /*4a9a0*/  IMAD.WIDE R20, R4, 0x4, R20 ;  /* 0x0000000404147825 */ /* 0x000fc800078e0214 */
[----:B----4-:R-:W-:-:S04]  /*4a9b0*/  IMAD.WIDE R50, R4, 0x4, R142 ;  /* 0x0000000404327825 */ /* 0x010fc800078e028e */
[C---:B------:R-:W-:Y:S01]  /*4a9c0*/  IMAD.WIDE R48, R4.reuse, 0x4, R126 ;  /* 0x0000000404307825 */ /* 0x040fe200078e027e */
[----:B------:R-:W-:Y:S03]  /*4a9d0*/  STL.64 [R1+0x2a48], R50 ;  /* 0x002a483201007387 */ /* 0x000fe60000100a00 */
[C---:B-1----:R-:W-:Y:S01]  /*4a9e0*/  IMAD.WIDE R34, R4.reuse, 0x4, R110 ;  /* 0x0000000404227825 */ /* 0x042fe200078e026e */
[----:B------:R-:W-:Y:S04]  /*4a9f0*/  LDGSTS.E [R15+-0x5de80], desc[UR60][R50.64], P0 ;  /* 0xa2180000320f7fae */ /* 0x000fe8000812187c */
[----:B------:R-:W-:Y:S01]  /*4aa00*/  STL.64 [R1+0x2a40], R48 ;  /* 0x002a403001007387 */ /* 0x000fe20000100a00 */
[----:B------:R-:W-:-:S03]  /*4aa10*/  IMAD.WIDE R32, R4, 0x4, R94 ;  /* 0x0000000404207825 */ /* 0x000fc600078e025e */
[----:B------:R-:W-:Y:S01]  /*4aa20*/  LDGSTS.E [R10+-0x5da80], desc[UR60][R48.64], P0 ;  /* 0xa2580000300a7fae */ /* 0x000fe2000812187c */
[----:B------:R-:W-:-:S03]  /*4aa30*/  IMAD.WIDE R18, R4, 0x4, R78 ;  /* 0x0000000404127825 */ /* 0x000fc600078e024e */
[----:B------:R1:W-:Y:S04]  /*4aa40*/  STL.64 [R1+0x2a38], R34 ;  /* 0x002a382201007387 */ /* 0x0003e80000100a00 */
[----:B------:R1:W-:Y:S04]  /*4aa50*/  LDGSTS.E [R8+-0x5d680], desc[UR60][R34.64], P0 ;  /* 0xa298000022087fae */ /* 0x0003e8000812187c */
[----:B------:R2:W-:Y:S04]  /*4aa60*/  STL.64 [R1+0x2a30], R32 ;  /* 0x002a302001007387 */ /* 0x0005e80000100a00 */
[----:B------:R2:W-:Y:S04]  /*4aa70*/  LDGSTS.E [R5+-0x5d280], desc[UR60][R32.64], P0 ;  /* 0xa2d8000020057fae */ /* 0x0005e8000812187c */
[----:B------:R-:W-:Y:S04]  /*4aa80*/  STL.64 [R1+0x2a28], R18 ;  /* 0x002a281201007387 */ /* 0x000fe80000100a00 */
[----:B------:R-:W-:Y:S01]  /*4aa90*/  LDGSTS.E [R0+-0x5ce80], desc[UR60][R18.64], P0 ;  /* 0xa318000012007fae */ /* 0x000fe2000812187c */
[----:B---3--:R-:W-:-:S04]  /*4aaa0*/  IMAD.WIDE R46, R4, 0x4, R46 ;  /* 0x00000004042e7825 */ /* 0x008fc800078e022e */
[C---:B-1----:R-:W-:Y:S01]  /*4aab0*/  IMAD.WIDE R34, R4.reuse, 0x4, R62 ;  /* 0x0000000404227825 */ /* 0x042fe200078e023e */
[----:B------:R-:W-:Y:S04]  /*4aac0*/  STL.64 [R1+0x2a20], R46 ;  /* 0x002a202e01007387 */ /* 0x000fe80000100a00 */
[----:B------:R-:W-:Y:S04]  /*4aad0*/  LDGSTS.E [R15+-0x5ca80], desc[UR60][R46.64], P0 ;  /* 0xa35800002e0f7fae */ /* 0x000fe8000812187c */
[----:B------:R1:W-:Y:S04]  /*4aae0*/  STL.64 [R1+0x2a18], R34 ;  /* 0x002a182201007387 */ /* 0x0003e80000100a00 */
[----:B------:R1:W-:Y:S01]  /*4aaf0*/  LDGSTS.E [R10+-0x5c680], desc[UR60][R34.64], P0 ;  /* 0xa3980000220a7fae */ /* 0x0003e2000812187c */
[----:B--2---:R-:W-:-:S04]  /*4ab00*/  IMAD.WIDE R32, R4, 0x4, R30 ;  /* 0x0000000404207825 */ /* 0x004fc800078e021e */
[C---:B------:R-:W-:Y:S01]  /*4ab10*/  IMAD.WIDE R30, R4.reuse, 0x4, R222 ;  /* 0x00000004041e7825 */ /* 0x040fe200078e02de */
[----:B------:R2:W-:Y:S03]  /*4ab20*/  STL.64 [R1+0x2a10], R32 ;  /* 0x002a102001007387 */ /* 0x0005e60000100a00 */
[C---:B-1----:R-:W-:Y:S01]  /*4ab30*/  IMAD.WIDE R34, R4.reuse, 0x4, R232 ;  /* 0x0000000404227825 */ /* 0x042fe200078e02e8 */
[----:B------:R2:W-:Y:S04]  /*4ab40*/  LDGSTS.E [R8+-0x5c280], desc[UR60][R32.64], P0 ;  /* 0xa3d8000020087fae */ /* 0x0005e8000812187c */
[----:B------:R1:W-:Y:S04]  /*4ab50*/  STL.64 [R1+0x2a08], R30 ;  /* 0x002a081e01007387 */ /* 0x0003e80000100a00 */
[----:B------:R1:W-:Y:S01]  /*4ab60*/  LDGSTS.E [R5+-0x5be80], desc[UR60][R30.64], P0 ;  /* 0xa41800001e057fae */ /* 0x0003e2000812187c */
[----:B--2---:R-:W-:-:S04]  /*4ab70*/  IMAD.WIDE R32, R4, 0x4, R36 ;  /* 0x0000000404207825 */ /* 0x004fc800078e0224 */
[----:B-1----:R-:W-:-:S04]  /*4ab80*/  IMAD.WIDE R30, R4, 0x4, R52 ;  /* 0x00000004041e7825 */ /* 0x002fc800078e0234 */
[----:B------:R-:W-:-:S05]  /*4ab90*/  IMAD.WIDE R18, R4, 0x4, R238 ;  /* 0x0000000404127825 */ /* 0x000fca00078e02ee */
[----:B------:R1:W-:Y:S04]  /*4aba0*/  STL.64 [R1+0x2a00], R18 ;  /* 0x002a001201007387 */ /* 0x0003e80000100a00 */
[----:B------:R1:W-:Y:S04]  /*4abb0*/  LDGSTS.E [R0+-0x5ba80], desc[UR60][R18.64], P0 ;  /* 0xa458000012007fae */ /* 0x0003e8000812187c */
[----:B------:R2:W-:Y:S04]  /*4abc0*/  STL.64 [R1+0x29f8], R34 ;  /* 0x0029f82201007387 */ /* 0x0005e80000100a00 */
[----:B------:R3:W-:Y:S01]  /*4abd0*/  STL.64 [R1+0x29f0], R20 ;  /* 0x0029f01401007387 */ /* 0x0007e20000100a00 */
[----:B-1----:R-:W-:-:S03]  /*4abe0*/  IMAD.WIDE R18, R4, 0x4, R68 ;  /* 0x0000000404127825 */ /* 0x002fc600078e0244 */
[----:B------:R1:W-:Y:S04]  /*4abf0*/  STL.64 [R1+0x29e8], R32 ;  /* 0x0029e82001007387 */ /* 0x0003e80000100a00 */
[----:B------:R4:W-:Y:S04]  /*4ac00*/  STL.64 [R1+0x29e0], R30 ;  /* 0x0029e01e01007387 */ /* 0x0009e80000100a00 */
[----:B------:R4:W-:Y:S04]  /*4ac10*/  STL.64 [R1+0x29d8], R18 ;  /* 0x0029d81201007387 */ /* 0x0009e80000100a00 */
[----:B------:R-:W4:Y:S04]  /*4ac20*/  LDL.LU.64 R238, [R1+0x8f8] ;  /* 0x0008f80001ee7983 */ /* 0x000f280000300a00 */
[----:B------:R2:W-:Y:S04]  /*4ac30*/  LDGSTS.E [R15+-0x5b680], desc[UR60][R34.64], P0 ;  /* 0xa4980000220f7fae */ /* 0x0005e8000812187c */
[----:B------:R3:W-:Y:S04]  /*4ac40*/  LDGSTS.E [R10+-0x5b280], desc[UR60][R20.64], P0 ;  /* 0xa4d80000140a7fae */ /* 0x0007e8000812187c */
[----:B------:R1:W-:Y:S01]  /*4ac50*/  LDGSTS.E [R8+-0x5ae80], desc[UR60][R32.64], P0 ;  /* 0xa518000020087fae */ /* 0x0003e2000812187c */
[----:B--2---:R-:W-:-:S03]  /*4ac60*/  IMAD.WIDE R34, R4, 0x4, R84 ;  /* 0x0000000404227825 */ /* 0x004fc600078e0254 */
[----:B------:R4:W-:Y:S01]  /*4ac70*/  LDGSTS.E [R5+-0x5aa80], desc[UR60][R30.64], P0 ;  /* 0xa55800001e057fae */ /* 0x0009e2000812187c */
[----:B---3--:R-:W-:-:S03]  /*4ac80*/  IMAD.WIDE R20, R4, 0x4, R132 ;  /* 0x0000000404147825 */ /* 0x008fc600078e0284 */
[----:B------:R2:W-:Y:S01]  /*4ac90*/  LDGSTS.E [R0+-0x5a680], desc[UR60][R18.64], P0 ;  /* 0xa598000012007fae */ /* 0x0005e2000812187c */
[----:B-1----:R-:W-:-:S03]  /*4aca0*/  IMAD.WIDE R32, R4, 0x4, R100 ;  /* 0x0000000404207825 */ /* 0x002fc600078e0264 */
[----:B------:R-:W-:Y:S01]  /*4acb0*/  STL.64 [R1+0x29d0], R34 ;  /* 0x0029d02201007387 */ /* 0x000fe20000100a00 */
[----:B----4-:R-:W-:-:S03]  /*4acc0*/  IMAD.WIDE R30, R4, 0x4, R116 ;  /* 0x00000004041e7825 */ /* 0x010fc600078e0274 */
[----:B------:R1:W-:Y:S01]  /*4acd0*/  STL.64 [R1+0x29c8], R32 ;  /* 0x0029c82001007387 */ /* 0x0003e20000100a00 */
[----:B--2---:R-:W-:-:S03]  /*4ace0*/  IMAD.WIDE R18, R4, 0x4, R148 ;  /* 0x0000000404127825 */ /* 0x004fc600078e0294 */
[----:B------:R2:W-:Y:S04]  /*4acf0*/  STL.64 [R1+0x29c0], R30 ;  /* 0x0029c01e01007387 */ /* 0x0005e80000100a00 */
[----:B------:R-:W-:Y:S04]  /*4ad00*/  LDGSTS.E [R15+-0x5a280], desc[UR60][R34.64], P0 ;  /* 0xa5d80000220f7fae */ /* 0x000fe8000812187c */
[----:B------:R3:W-:Y:S04]  /*4ad10*/  STL.64 [R1+0x29b8], R20 ;  /* 0x0029b81401007387 */ /* 0x0007e80000100a00 */
[----:B------:R1:W-:Y:S04]  /*4ad20*/  LDGSTS.E [R10+-0x59e80], desc[UR60][R32.64], P0 ;  /* 0xa6180000200a7fae */ /* 0x0003e8000812187c */
[----:B------:R4:W-:Y:S04]  /*4ad30*/  STL.64 [R1+0x29b0], R18 ;  /* 0x0029b01201007387 */ /* 0x0009e80000100a00 */
[----:B------:R2:W-:Y:S04]  /*4ad40*/  LDGSTS.E [R8+-0x59a80], desc[UR60][R30.64], P0 ;  /* 0xa65800001e087fae */ /* 0x0005e8000812187c */
[----:B------:R-:W4:Y:S01]  /*4ad50*/  LDL.LU.64 R110, [R1+0x8f0] ;  /* 0x0008f000016e7983 */ /* 0x000f220000300a00 */
[----:B-1----:R-:W-:-:S03]  /*4ad60*/  IMAD.WIDE R32, R4, 0x4, R164 ;  /* 0x0000000404207825 */ /* 0x002fc600078e02a4 */
[----:B------:R3:W-:Y:S04]  /*4ad70*/  LDGSTS.E [R5+-0x59680], desc[UR60][R20.64], P0 ;  /* 0xa698000014057fae */ /* 0x0007e8000812187c */
[----:B------:R-:W4:Y:S01]  /*4ad80*/  LDL.LU.64 R94, [R1+0x8e8] ;  /* 0x0008e800015e7983 */ /* 0x000f220000300a00 */
[----:B--2---:R-:W-:-:S03]  /*4ad90*/  IMAD.WIDE R30, R4, 0x4, R180 ;  /* 0x00000004041e7825 */ /* 0x004fc600078e02b4 */
[----:B------:R-:W2:Y:S04]  /*4ada0*/  LDL.LU.64 R78, [R1+0x8e0] ;  /* 0x0008e000014e7983 */ /* 0x000ea80000300a00 */
[----:B------:R4:W-:Y:S01]  /*4adb0*/  LDGSTS.E [R0+-0x59280], desc[UR60][R18.64], P0 ;  /* 0xa6d8000012007fae */ /* 0x0009e2000812187c */
[----:B---3--:R-:W-:-:S03]  /*4adc0*/  IMAD.WIDE R20, R4, 0x4, R196 ;  /* 0x0000000404147825 */ /* 0x008fc600078e02c4 */
[----:B------:R-:W3:Y:S04]  /*4add0*/  LDL.LU.64 R62, [R1+0x8d8] ;  /* 0x0008d800013e7983 */ /* 0x000ee80000300a00 */
[----:B------:R-:W3:Y:S01]  /*4ade0*/  LDL.LU.64 R46, [R1+0x8d0] ;  /* 0x0008d000012e7983 */ /* 0x000ee20000300a00 */
[----:B----4-:R-:W-:-:S03]  /*4adf0*/  IMAD.WIDE R18, R4, 0x4, R212 ;  /* 0x0000000404127825 */ /* 0x010fc600078e02d4 */
[----:B------:R-:W-:Y:S04]  /*4ae00*/  STL.64 [R1+0x29a0], R32 ;  /* 0x0029a02001007387 */ /* 0x000fe80000100a00 */
[----:B------:R1:W-:Y:S04]  /*4ae10*/  STL.64 [R1+0x2998], R30 ;  /* 0x0029981e01007387 */ /* 0x0003e80000100a00 */
[----:B------:R-:W-:Y:S04]  /*4ae20*/  STL.64 [R1+0x2990], R20 ;  /* 0x0029901401007387 */ /* 0x000fe80000100a00 */
[----:B------:R4:W-:Y:S04]  /*4ae30*/  STL.64 [R1+0x2988], R18 ;  /* 0x0029881201007387 */ /* 0x0009e80000100a00 */
[----:B------:R-:W-:Y:S04]  /*4ae40*/  LDGSTS.E [R10+-0x58e80], desc[UR60][R32.64], P0 ;  /* 0xa7180000200a7fae */ /* 0x000fe8000812187c */
[----:B------:R-:W4:Y:S04]  /*4ae50*/  LDL.LU.64 R142, [R1+0x8c8] ;  /* 0x0008c800018e7983 */ /* 0x000f280000300a00 */
[----:B------:R1:W-:Y:S04]  /*4ae60*/  LDGSTS.E [R8+-0x58a80], desc[UR60][R30.64], P0 ;  /* 0xa75800001e087fae */ /* 0x0003e8000812187c */
[----:B------:R-:W4:Y:S04]  /*4ae70*/  LDL.LU.64 R126, [R1+0x8c0] ;  /* 0x0008c000017e7983 */ /* 0x000f280000300a00 */
[----:B-1----:R-:W4:Y:S04]  /*4ae80*/  LDL.LU.64 R30, [R1+0x8b8] ;  /* 0x0008b800011e7983 */ /* 0x002f280000300a00 */
[----:B------:R-:W4:Y:S01]  /*4ae90*/  LDL.LU.64 R222, [R1+0x8b0] ;  /* 0x0008b00001de7983 */ /* 0x000f220000300a00 */
[----:B------:R-:W-:-:S03]  /*4aea0*/  IMAD.WIDE R210, R4, 0x4, R238 ;  /* 0x0000000404d27825 */ /* 0x000fc600078e02ee */
[----:B------:R-:W4:Y:S01]  /*4aeb0*/  LDL.LU.64 R238, [R1+0x8a8] ;  /* 0x0008a80001ee7983 */ /* 0x000f220000300a00 */
[----:B------:R-:W-:Y:S01]  /*4aec0*/  VIADD R247, R247, 0x100000 ;  /* 0x00100000f7f77836 */ /* 0x000fe20000000000 */
[C---:B------:R-:W-:Y:S01]  /*4aed0*/  IADD3 R0, R248.reuse, 0x100000, RZ ;  /* 0x00100000f8007810 */ /* 0x040fe20007ffe0ff */
[C---:B------:R-:W-:Y:S01]  /*4aee0*/  VIADD R15, R248.reuse, 0x100000 ;  /* 0x00100000f80f7836 */ /* 0x040fe20000000000 */
[C---:B------:R-:W-:Y:S01]  /*4aef0*/  IADD3 R8, R248.reuse, 0x100000, RZ ;  /* 0x00100000f8087810 */ /* 0x040fe20007ffe0ff */
[C---:B------:R-:W-:Y:S01]  /*4af00*/  VIADD R10, R248.reuse, 0x100000 ;  /* 0x00100000f80a7836 */ /* 0x040fe20000000000 */
[----:B------:R-:W-:Y:S04]  /*4af10*/  LDGSTS.E [R247+-0x58680], desc[UR60][R20.64], P0 ;  /* 0xa798000014f77fae */ /* 0x000fe8000812187c */
[----:B------:R1:W-:Y:S04]  /*4af20*/  LDGSTS.E [R5+-0x58280], desc[UR60][R18.64], P0 ;  /* 0xa7d8000012057fae */ /* 0x0003e8000812187c */
[----:B------:R-:W-:Y:S01]  /*4af30*/  LDGSTS.E [R0+-0x7fe00], desc[UR60][R210.64], P0 ;  /* 0x80200000d2007fae */ /* 0x000fe2000812187c */
[----:B-1----:R-:W-:-:S02]  /*4af40*/  VIADD R5, R248, 0x100000 ;  /* 0x00100000f8057836 */ /* 0x002fc40000000000 */
[C---:B------:R-:W-:Y:S02]  /*4af50*/  IMAD.WIDE R220, R4.reuse, 0x4, R110 ;  /* 0x0000000404dc7825 */ /* 0x040fe400078e026e */
[----:B------:R-:W4:Y:S04]  /*4af60*/  LDL.LU.64 R110, [R1+0x8a0] ;  /* 0x0008a000016e7983 */ /* 0x000f280000300a00 */
[----:B------:R-:W-:Y:S01]  /*4af70*/  LDGSTS.E [R15+-0x7fa00], desc[UR60][R220.64], P0 ;  /* 0x80600000dc0f7fae */ /* 0x000fe2000812187c */
[----:B------:R-:W-:-:S03]  /*4af80*/  IMAD.WIDE R232, R4, 0x4, R94 ;  /* 0x0000000404e87825 */ /* 0x000fc600078e025e */
[----:B------:R-:W4:Y:S01]  /*4af90*/  LDL.LU.64 R94, [R1+0x898] ;  /* 0x00089800015e7983 */ /* 0x000f220000300a00 */
[----:B--2---:R-:W-:-:S03]  /*4afa0*/  IMAD.WIDE R236, R4, 0x4, R78 ;  /* 0x0000000404ec7825 */ /* 0x004fc600078e024e */
[----:B------:R-:W2:Y:S04]  /*4afb0*/  LDL.LU.64 R78, [R1+0x890] ;  /* 0x00089000014e7983 */ /* 0x000ea80000300a00 */
[----:B------:R-:W-:Y:S01]  /*4afc0*/  LDGSTS.E [R10+-0x7f600], desc[UR60][R232.64], P0 ;  /* 0x80a00000e80a7fae */ /* 0x000fe2000812187c */
[----:B---3--:R-:W-:-:S03]  /*4afd0*/  IMAD.WIDE R246, R4, 0x4, R62 ;  /* 0x0000000404f67825 */ /* 0x008fc600078e023e */
[----:B------:R-:W-:Y:S01]  /*4afe0*/  LDGSTS.E [R8+-0x7f200], desc[UR60][R236.64], P0 ;  /* 0x80e00000ec087fae */ /* 0x000fe2000812187c */
[----:B----4-:R-:W-:-:S03]  /*4aff0*/  IMAD.WIDE R18, R4, 0x4, R46 ;  /* 0x0000000404127825 */ /* 0x010fc600078e022e */
[----:B------:R-:W-:Y:S04]  /*4b000*/  LDGSTS.E [R5+-0x7ee00], desc[UR60][R246.64], P0 ;  /* 0x81200000f6057fae */ /* 0x000fe8000812187c */
[----:B------:R1:W-:Y:S04]  /*4b010*/  STL.64 [R1+0x1360], R18 ;  /* 0x0013601201007387 */ /* 0x0003e80000100a00 */
[----:B------:R-:W3:Y:S04]  /*4b020*/  LDL.LU.64 R62, [R1+0x888] ;  /* 0x00088800013e7983 */ /* 0x000ee80000300a00 */
[----:B------:R1:W-:Y:S04]  /*4b030*/  LDGSTS.E [R0+-0x7ea00], desc[UR60][R18.64], P0 ;  /* 0x8160000012007fae */ /* 0x0003e8000812187c */
[----:B------:R-:W4:Y:S01]  /*4b040*/  LDL.LU.64 R46, [R1+0x880] ;  /* 0x00088000012e7983 */ /* 0x000f220000300a00 */
[----:B------:R-:W-:-:S04]  /*4b050*/  IMAD.WIDE R34, R4, 0x4, R142 ;  /* 0x0000000404227825 */ /* 0x000fc800078e028e */
[C---:B------:R-:W-:Y:S01]  /*4b060*/  IMAD.WIDE R32, R4.reuse, 0x4, R126 ;  /* 0x0000000404207825 */ /* 0x040fe200078e027e */
[----:B------:R-:W-:Y:S03]  /*4b070*/  STL.64 [R1+0x13a8], R34 ;  /* 0x0013a82201007387 */ /* 0x000fe60000100a00 */
[C---:B------:R-:W-:Y:S01]  /*4b080*/  IMAD.WIDE R30, R4.reuse, 0x4, R30 ;  /* 0x00000004041e7825 */ /* 0x040fe200078e021e */
[----:B------:R-:W-:Y:S03]  /*4b090*/  STL.64 [R1+0x13f8], R32 ;  /* 0x0013f82001007387 */ /* 0x000fe60000100a00 */
[C---:B------:R-:W-:Y:S01]  /*4b0a0*/  IMAD.WIDE R20, R4.reuse, 0x4, R222 ;  /* 0x0000000404147825 */ /* 0x040fe200078e02de */
[----:B------:R1:W-:Y:S04]  /*4b0b0*/  STL.64 [R1+0x1438], R30 ;  /* 0x0014381e01007387 */ /* 0x0003e80000100a00 */
[----:B------:R3:W-:Y:S04]  /*4b0c0*/  STL.64 [R1+0x1480], R20 ;  /* 0x0014801401007387 */ /* 0x0007e80000100a00 */
[----:B------:R1:W-:Y:S04]  /*4b0d0*/  LDGSTS.E [R15+-0x7e600], desc[UR60][R34.64], P0 ;  /* 0x81a00000220f7fae */ /* 0x0003e8000812187c */
[----:B------:R2:W-:Y:S04]  /*4b0e0*/  LDGSTS.E [R10+-0x7e200], desc[UR60][R32.64], P0 ;  /* 0x81e00000200a7fae */ /* 0x0005e8000812187c */
[----:B------:R-:W-:Y:S04]  /*4b0f0*/  LDGSTS.E [R8+-0x7de00], desc[UR60][R30.64], P0 ;  /* 0x822000001e087fae */ /* 0x000fe8000812187c */
[----:B------:R3:W-:Y:S01]  /*4b100*/  LDGSTS.E [R5+-0x7da00], desc[UR60][R20.64], P0 ;  /* 0x8260000014057fae */ /* 0x0007e2000812187c */
[----:B-1----:R-:W-:-:S05]  /*4b110*/  IMAD.WIDE R18, R4, 0x4, R238 ;  /* 0x0000000404127825 */ /* 0x002fca00078e02ee */
[----:B------:R4:W-:Y:S04]  /*4b120*/  STL.64 [R1+0x14d8], R18 ;  /* 0x0014d81201007387 */ /* 0x0009e80000100a00 */
[----:B------:R-:W4:Y:S04]  /*4b130*/  LDL.LU.64 R142, [R1+0x878] ;  /* 0x00087800018e7983 */ /* 0x000f280000300a00 */
[----:B------:R-:W4:Y:S04]  /*4b140*/  LDL.LU.64 R126, [R1+0x870] ;  /* 0x00087000017e7983 */ /* 0x000f280000300a00 */
[----:B------:R-:W4:Y:S04]  /*4b150*/  LDL.LU.64 R30, [R1+0x868] ;  /* 0x00086800011e7983 */ /* 0x000f280000300a00 */
[----:B------:R-:W4:Y:S04]  /*4b160*/  LDL.LU.64 R222, [R1+0x860] ;  /* 0x0008600001de7983 */ /* 0x000f280000300a00 */
[----:B------:R-:W4:Y:S04]  /*4b170*/  LDL.LU.64 R238, [R1+0x858] ;  /* 0x0008580001ee7983 */ /* 0x000f280000300a00 */
[----:B------:R4:W-:Y:S01]  /*4b180*/  LDGSTS.E [R0+-0x7d600], desc[UR60][R18.64], P0 ;  /* 0x82a0000012007fae */ /* 0x0009e2000812187c */
[----:B------:R-:W-:-:S04]  /*4b190*/  IMAD.WIDE R36, R4, 0x4, R110 ;  /* 0x0000000404247825 */ /* 0x000fc800078e026e */
[C---:B------:R-:W-:Y:S01]  /*4b1a0*/  IMAD.WIDE R34, R4.reuse, 0x4, R94 ;  /* 0x0000000404227825 */ /* 0x040fe200078e025e */
[----:B------:R-:W-:Y:S03]  /*4b1b0*/  STL.64 [R1+0x1508], R36 ;  /* 0x0015082401007387 */ /* 0x000fe60000100a00 */
[C---:B--2---:R-:W-:Y:S01]  /*4b1c0*/  IMAD.WIDE R32, R4.reuse, 0x4, R78 ;  /* 0x0000000404207825 */ /* 0x044fe200078e024e */
[----:B------:R1:W-:Y:S04]  /*4b1d0*/  STL.64 [R1+0x1538], R34 ;  /* 0x0015382201007387 */ /* 0x0003e80000100a00 */
[----:B------:R2:W-:Y:S04]  /*4b1e0*/  STL.64 [R1+0x20b8], R32 ;  /* 0x0020b82001007387 */ /* 0x0005e80000100a00 */
[----:B------:R-:W-:Y:S04]  /*4b1f0*/  LDGSTS.E [R15+-0x7d200], desc[UR60][R36.64], P0 ;  /* 0x82e00000240f7fae */ /* 0x000fe8000812187c */
[----:B------:R1:W-:Y:S04]  /*4b200*/  LDGSTS.E [R10+-0x7ce00], desc[UR60][R34.64], P0 ;  /* 0x83200000220a7fae */ /* 0x0003e8000812187c */
[----:B------:R2:W-:Y:S01]  /*4b210*/  LDGSTS.E [R8+-0x7ca00], desc[UR60][R32.64], P0 ;  /* 0x8360000020087fae */ /* 0x0005e2000812187c */
[----:B---3--:R-:W-:-:S04]  /*4b220*/  IMAD.WIDE R20, R4, 0x4, R62 ;  /* 0x0000000404147825 */ /* 0x008fc800078e023e */
[C---:B----4-:R-:W-:Y:S01]  /*4b230*/  IMAD.WIDE R18, R4.reuse, 0x4, R46 ;  /* 0x0000000404127825 */ /* 0x050fe200078e022e */
[----:B------:R3:W-:Y:S04]  /*4b240*/  STL.64 [R1+0x20f8], R20 ;  /* 0x0020f81401007387 */ /* 0x0007e80000100a00 */
[----:B------:R4:W-:Y:S04]  /*4b250*/  STL.64 [R1+0x2138], R18 ;  /* 0x0021381201007387 */ /* 0x0009e80000100a00 */
[----:B------:R-:W4:Y:S04]  /*4b260*/  LDL.LU.64 R110, [R1+0x850] ;  /* 0x00085000016e7983 */ /* 0x000f280000300a00 */
[----:B------:R-:W4:Y:S04]  /*4b270*/  LDL.LU.64 R94, [R1+0x848] ;  /* 0x00084800015e7983 */ /* 0x000f280000300a00 */
[----:B------:R-:W4:Y:S04]  /*4b280*/  LDL.LU.64 R78, [R1+0x840] ;  /* 0x00084000014e7983 */ /* 0x000f280000300a00 */
[----:B------:R3:W-:Y:S04]  /*4b290*/  LDGSTS.E [R5+-0x7c600], desc[UR60][R20.64], P0 ;  /* 0x83a0000014057fae */ /* 0x0007e8000812187c */
[----:B------:R-:W4:Y:S04]  /*4b2a0*/  LDL.LU.64 R62, [R1+0x838] ;  /* 0x00083800013e7983 */ /* 0x000f280000300a00 */
[----:B------:R4:W-:Y:S04]  /*4b2b0*/  LDGSTS.E [R0+-0x7c200], desc[UR60][R18.64], P0 ;  /* 0x83e0000012007fae */ /* 0x0009e8000812187c */
[----:B------:R-:W4:Y:S01]  /*4b2c0*/  LDL.LU.64 R46, [R1+0x830] ;  /* 0x00083000012e7983 */ /* 0x000f220000300a00 */
[----:B-1----:R-:W-:-:S04]  /*4b2d0*/  IMAD.WIDE R34, R4, 0x4, R142 ;  /* 0x0000000404227825 */ /* 0x002fc800078e028e */
[C---:B--2---:R-:W-:Y:S01]  /*4b2e0*/  IMAD.WIDE R32, R4.reuse, 0x4, R126 ;  /* 0x0000000404207825 */ /* 0x044fe200078e027e */
[----:B------:R-:W-:Y:S03]  /*4b2f0*/  STL.64 [R1+0x2178], R34 ;  /* 0x0021782201007387 */ /* 0x000fe60000100a00 */
[C---:B------:R-:W-:Y:S01]  /*4b300*/  IMAD.WIDE R30, R4.reuse, 0x4, R30 ;  /* 0x00000004041e7825 */ /* 0x040fe200078e021e */
[----:B------:R-:W-:Y:S03]  /*4b310*/  STL.64 [R1+0x21b8], R32 ;  /* 0x0021b82001007387 */ /* 0x000fe60000100a00 */
[C---:B---3--:R-:W-:Y:S01]  /*4b320*/  IMAD.WIDE R20, R4.reuse, 0x4, R222 ;  /* 0x0000000404147825 */ /* 0x048fe200078e02de */
[----:B------:R1:W-:Y:S03]  /*4b330*/  STL.64 [R1+0x21f8], R30 ;  /* 0x0021f81e01007387 */ /* 0x0003e60000100a00 */
[C---:B----4-:R-:W-:Y:S01]  /*4b340*/  IMAD.WIDE R18, R4.reuse, 0x4, R238 ;  /* 0x0000000404127825 */ /* 0x050fe200078e02ee */
[----:B------:R2:W-:Y:S04]  /*4b350*/  STL.64 [R1+0x2238], R20 ;  /* 0x0022381401007387 */ /* 0x0005e80000100a00 */
[----:B------:R3:W-:Y:S04]  /*4b360*/  LDGSTS.E [R15+-0x7be00], desc[UR60][R34.64], P0 ;  /* 0x84200000220f7fae */ /* 0x0007e8000812187c */
[----:B------:R4:W-:Y:S04]  /*4b370*/  STL.64 [R1+0x2278], R18 ;  /* 0x0022781201007387 */ /* 0x0009e80000100a00 */
[----:B------:R2:W-:Y:S04]  /*4b380*/  LDGSTS.E [R10+-0x7ba00], desc[UR60][R32.64], P0 ;  /* 0x84600000200a7fae */ /* 0x0005e8000812187c */
[----:B------:R-:W4:Y:S04]  /*4b390*/  LDL.LU.64 R142, [R1+0x828] ;  /* 0x00082800018e7983 */ /* 0x000f280000300a00 */
[----:B------:R-:W-:Y:S04]  /*4b3a0*/  LDGSTS.E [R8+-0x7b600], desc[UR60][R30.64], P0 ;  /* 0x84a000001e087fae */ /* 0x000fe8000812187c */
[----:B------:R-:W4:Y:S04]  /*4b3b0*/  LDL.LU.64 R126, [R1+0x820] ;  /* 0x00082000017e7983 */ /* 0x000f280000300a00 */
[----:B------:R2:W-:Y:S04]  /*4b3c0*/  LDGSTS.E [R5+-0x7b200], desc[UR60][R20.64], P0 ;  /* 0x84e0000014057fae */ /* 0x0005e8000812187c */
[----:B-1----:R-:W4:Y:S04]  /*4b3d0*/  LDL.LU.64 R30, [R1+0x818] ;  /* 0x00081800011e7983 */ /* 0x002f280000300a00 */
[----:B------:R-:W4:Y:S04]  /*4b3e0*/  LDL.LU.64 R222, [R1+0x810] ;  /* 0x0008100001de7983 */ /* 0x000f280000300a00 */
[----:B------:R-:W4:Y:S04]  /*4b3f0*/  LDL.LU.64 R238, [R1+0x808] ;  /* 0x0008080001ee7983 */ /* 0x000f280000300a00 */
[----:B------:R4:W-:Y:S01]  /*4b400*/  LDGSTS.E [R0+-0x7ae00], desc[UR60][R18.64], P0 ;  /* 0x8520000012007fae */ /* 0x0009e2000812187c */
[----:B------:R-:W-:-:S04]  /*4b410*/  IMAD.WIDE R36, R4, 0x4, R110 ;  /* 0x0000000404247825 */ /* 0x000fc800078e026e */
[C---:B---3--:R-:W-:Y:S01]  /*4b420*/  IMAD.WIDE R34, R4.reuse, 0x4, R94 ;  /* 0x0000000404227825 */ /* 0x048fe200078e025e */
[----:B------:R-:W-:Y:S03]  /*4b430*/  STL.64 [R1+0x22b8], R36 ;  /* 0x0022b82401007387 */ /* 0x000fe60000100a00 */
[C---:B--2---:R-:W-:Y:S01]  /*4b440*/  IMAD.WIDE R32, R4.reuse, 0x4, R78 ;  /* 0x0000000404207825 */ /* 0x044fe200078e024e */
[----:B------:R1:W-:Y:S03]  /*4b450*/  STL.64 [R1+0x22f8], R34 ;  /* 0x0022f82201007387 */ /* 0x0003e60000100a00 */
[C---:B------:R-:W-:Y:S01]  /*4b460*/  IMAD.WIDE R20, R4.reuse, 0x4, R62 ;  /* 0x0000000404147825 */ /* 0x040fe200078e023e */
[----:B------:R2:W-:Y:S04]  /*4b470*/  STL.64 [R1+0x2338], R32 ;  /* 0x0023382001007387 */ /* 0x0005e80000100a00 */
[----:B------:R3:W-:Y:S01]  /*4b480*/  STL.64 [R1+0x2378], R20 ;  /* 0x0023781401007387 */ /* 0x0007e20000100a00 */
[----:B----4-:R-:W-:-:S03]  /*4b490*/  IMAD.WIDE R18, R4, 0x4, R46 ;  /* 0x0000000404127825 */ /* 0x010fc600078e022e */
[----:B------:R-:W-:Y:S04]  /*4b4a0*/  LDGSTS.E [R15+-0x7aa00], desc[UR60][R36.64], P0 ;  /* 0x85600000240f7fae */ /* 0x000fe8000812187c */
[----:B------:R-:W4:Y:S04]  /*4b4b0*/  LDL.LU.64 R110, [R1+0x800] ;  /* 0x00080000016e7983 */ /* 0x000f280000300a00 */
[----:B------:R1:W-:Y:S04]  /*4b4c0*/  LDGSTS.E [R10+-0x7a600], desc[UR60][R34.64], P0 ;  /* 0x85a00000220a7fae */ /* 0x0003e8000812187c */
[----:B------:R3:W-:Y:S04]  /*4b4d0*/  STL.64 [R1+0x23e8], R18 ;  /* 0x0023e81201007387 */ /* 0x0007e80000100a00 */
[----:B------:R2:W-:Y:S04]  /*4b4e0*/  LDGSTS.E [R8+-0x7a200], desc[UR60][R32.64], P0 ;  /* 0x85e0000020087fae */ /* 0x0005e8000812187c */
        /* <DEDUP_REMOVED lines=12> */
[----:B------:R1:W-:Y:S03]  /*4b5b0*/  LDGSTS.E [R15+-0x79600], desc[UR60][R34.64], P0 ;  /* 0x86a00000220f7fae */ /* 0x0003e6000812187c */
[C---:B------:R-:W-:Y:S01]  /*4b5c0*/  IMAD.WIDE R18, R4.reuse, 0x4, R238 ;  /* 0x0000000404127825 */ /* 0x040fe200078e02ee */
[----:B------:R2:W-:Y:S04]  /*4b5d0*/  STL.64 [R1+0x2490], R30 ;  /* 0x0024901e01007387 */ /* 0x0005e80000100a00 */
[----:B------:R3:W-:Y:S04]  /*4b5e0*/  LDGSTS.E [R10+-0x79200], desc[UR60][R32.64], P0 ;  /* 0x86e00000200a7fae */ /* 0x0007e8000812187c */
[----:B------:R3:W-:Y:S04]  /*4b5f0*/  STL.64 [R1+0x24d8], R20 ;  /* 0x0024d81401007387 */ /* 0x0007e80000100a00 */
[----:B------:R-:W-:Y:S04]  /*4b600*/  LDGSTS.E [R8+-0x78e00], desc[UR60][R30.64], P0 ;  /* 0x872000001e087fae */ /* 0x000fe8000812187c */
[----:B------:R3:W-:Y:S04]  /*4b610*/  STL.64 [R1+0x2508], R18 ;  /* 0x0025081201007387 */ /* 0x0007e80000100a00 */
[----:B------:R3:W-:Y:S04]  /*4b620*/  LDGSTS.E [R5+-0x78a00], desc[UR60][R20.64], P0 ;  /* 0x8760000014057fae */ /* 0x0007e8000812187c */
[----:B--2---:R-:W2:Y:S04]  /*4b630*/  LDL.LU.64 R30, [R1+0x7d8] ;  /* 0x0007d800011e7983 */ /* 0x004ea80000300a00 */
[----:B------:R-:W2:Y:S04]  /*4b640*/  LDL.LU.64 R222, [R1+0x7d0] ;  /* 0x0007d00001de7983 */ /* 0x000ea80000300a00 */
[----:B------:R-:W2:Y:S04]  /*4b650*/  LDL.LU.64 R238, [R1+0x2c8] ;  /* 0x0002c80001ee7983 */ /* 0x000ea80000300a00 */
[----:B------:R3:W-:Y:S04]  /*4b660*/  LDGSTS.E [R0+-0x78600], desc[UR60][R18.64], P0 ;  /* 0x87a0000012007fae */ /* 0x0007e8000812187c */
[----:B------:R-:W2:Y:S04]  /*4b670*/  LDL.LU.64 R158, [R1+0x288] ;  /* 0x00028800019e7983 */ /* 0x000ea80000300a00 */
[----:B------:R-:W2:Y:S01]  /*4b680*/  LDL.LU.64 R142, [R1+0x248] ;  /* 0x00024800018e7983 */ /* 0x000ea20000300a00 */
[----:B----4-:R-:W-:-:S05]  /*4b690*/  IMAD.WIDE R36, R4, 0x4, R110 ;  /* 0x0000000404247825 */ /* 0x010fca00078e026e */
[----:B------:R2:W-:Y:S04]  /*4b6a0*/  STL.64 [R1+0x2538], R36 ;  /* 0x0025382401007387 */ /* 0x0005e80000100a00 */
[----:B------:R2:W-:Y:S01]  /*4b6b0*/  LDGSTS.E [R15+-0x78200], desc[UR60][R36.64], P0 ;  /* 0x87e00000240f7fae */ /* 0x0005e2000812187c */
[----:B-1----:R-:W-:-:S04]  /*4b6c0*/  IMAD.WIDE R34, R4, 0x4, R94 ;  /* 0x0000000404227825 */ /* 0x002fc800078e025e */
[C---:B---3--:R-:W-:Y:S01]  /*4b6d0*/  IMAD.WIDE R32, R4.reuse, 0x4, R78 ;  /* 0x0000000404207825 */ /* 0x048fe200078e024e */
[----:B------:R1:W-:Y:S03]  /*4b6e0*/  STL.64 [R1+0x2710], R34 ;  /* 0x0027102201007387 */ /* 0x0003e60000100a00 */
[C---:B------:R-:W-:Y:S01]  /*4b6f0*/  IMAD.WIDE R20, R4.reuse, 0x4, R62 ;  /* 0x0000000404147825 */ /* 0x040fe200078e023e */
[----:B------:R3:W-:Y:S03]  /*4b700*/  STL.64 [R1+0x27c0], R32 ;  /* 0x0027c02001007387 */ /* 0x0007e60000100a00 */
[C---:B------:R-:W-:Y:S01]  /*4b710*/  IMAD.WIDE R18, R4.reuse, 0x4, R46 ;  /* 0x0000000404127825 */ /* 0x040fe200078e022e */
[----:B------:R4:W-:Y:S04]  /*4b720*/  STL.64 [R1+0x27c8], R20 ;  /* 0x0027c81401007387 */ /* 0x0009e80000100a00 */
[----:B------:R4:W-:Y:S04]  /*4b730*/  STL.64 [R1+0x27d0], R18 ;  /* 0x0027d01201007387 */ /* 0x0009e80000100a00 */
[----:B------:R-:W4:Y:S04]  /*4b740*/  LDL.LU.64 R126, [R1+0x208] ;  /* 0x00020800017e7983 */ /* 0x000f280000300a00 */
[----:B------:R-:W4:Y:S04]  /*4b750*/  LDL.LU.64 R110, [R1+0x1c8] ;  /* 0x0001c800016e7983 */ /* 0x000f280000300a00 */
[----:B------:R1:W-:Y:S04]  /*4b760*/  LDGSTS.E [R10+-0x5fe00], desc[UR60][R34.64], P0 ;  /* 0xa0200000220a7fae */ /* 0x0003e8000812187c */
[----:B------:R-:W4:Y:S04]  /*4b770*/  LDL.LU.64 R94, [R1+0x188] ;  /* 0x00018800015e7983 */ /* 0x000f280000300a00 */
[----:B------:R-:W4:Y:S04]  /*4b780*/  LDL.LU.64 R78, [R1+0x148] ;  /* 0x00014800014e7983 */ /* 0x000f280000300a00 */
[----:B------:R3:W-:Y:S04]  /*4b790*/  LDGSTS.E [R8+-0x5fa00], desc[UR60][R32.64], P0 ;  /* 0xa060000020087fae */ /* 0x0007e8000812187c */
[----:B------:R-:W4:Y:S04]  /*4b7a0*/  LDL.LU.64 R62, [R1+0x108] ;  /* 0x00010800013e7983 */ /* 0x000f280000300a00 */
[----:B------:R-:W4:Y:S04]  /*4b7b0*/  LDL.LU.64 R46, [R1+0xc8] ;  /* 0x0000c800012e7983 */ /* 0x000f280000300a00 */
[----:B------:R4:W-:Y:S04]  /*4b7c0*/  LDGSTS.E [R5+-0x5f600], desc[UR60][R20.64], P0 ;  /* 0xa0a0000014057fae */ /* 0x0009e8000812187c */
[----:B------:R4:W-:Y:S01]  /*4b7d0*/  LDGSTS.E [R0+-0x5f200], desc[UR60][R18.64], P0 ;  /* 0xa0e0000012007fae */ /* 0x0009e2000812187c */
[----:B--2---:R-:W-:-:S04]  /*4b7e0*/  IMAD.WIDE R36, R4, 0x4, R30 ;  /* 0x0000000404247825 */ /* 0x004fc800078e021e */
[C---:B-1----:R-:W-:Y:S01]  /*4b7f0*/  IMAD.WIDE R34, R4.reuse, 0x4, R222 ;  /* 0x0000000404227825 */ /* 0x042fe200078e02de */
[----:B------:R1:W-:Y:S03]  /*4b800*/  STL.64 [R1+0x27d8], R36 ;  /* 0x0027d82401007387 */ /* 0x0003e60000100a00 */
[C---:B---3--:R-:W-:Y:S01]  /*4b810*/  IMAD.WIDE R32, R4.reuse, 0x4, R238 ;  /* 0x0000000404207825 */ /* 0x048fe200078e02ee */
[----:B------:R-:W2:Y:S04]  /*4b820*/  LDL.LU.64 R30, [R1+0x88] ;  /* 0x00008800011e7983 */ /* 0x000ea80000300a00 */
[----:B------:R3:W-:Y:S04]  /*4b830*/  STL.64 [R1+0x27e8], R34 ;  /* 0x0027e82201007387 */ /* 0x0007e80000100a00 */
[----:B------:R-:W2:Y:S04]  /*4b840*/  LDL.LU.64 R222, [R1+0x48] ;  /* 0x0000480001de7983 */ /* 0x000ea80000300a00 */
[----:B------:R3:W-:Y:S04]  /*4b850*/  STL.64 [R1+0x2898], R32 ;  /* 0x0028982001007387 */ /* 0x0007e80000100a00 */
[----:B------:R-:W2:Y:S01]  /*4b860*/  LDL.LU.64 R238, [R1+0x8] ;  /* 0x0000080001ee7983 */ /* 0x000ea20000300a00 */
[----:B----4-:R-:W-:-:S03]  /*4b870*/  IMAD.WIDE R20, R4, 0x4, R158 ;  /* 0x0000000404147825 */ /* 0x010fc600078e029e */
[----:B------:R1:W-:Y:S01]  /*4b880*/  LDGSTS.E [R15+-0x5ee00], desc[UR60][R36.64], P0 ;  /* 0xa1200000240f7fae */ /* 0x0003e2000812187c */
[----:B------:R-:W-:-:S03]  /*4b890*/  IMAD.WIDE R18, R4, 0x4, R142 ;  /* 0x0000000404127825 */ /* 0x000fc600078e028e */
[----:B------:R3:W-:Y:S04]  /*4b8a0*/  LDGSTS.E [R10+-0x5ea00], desc[UR60][R34.64], P0 ;  /* 0xa1600000220a7fae */ /* 0x0007e8000812187c */
[----:B------:R4:W-:Y:S04]  /*4b8b0*/  LDGSTS.E [R8+-0x5e600], desc[UR60][R32.64], P0 ;  /* 0xa1a0000020087fae */ /* 0x0009e8000812187c */
[----:B------:R4:W-:Y:S04]  /*4b8c0*/  STL.64 [R1+0x28a0], R20 ;  /* 0x0028a01401007387 */ /* 0x0009e80000100a00 */
[----:B------:R4:W-:Y:S04]  /*4b8d0*/  LDGSTS.E [R5+-0x5e200], desc[UR60][R20.64], P0 ;  /* 0xa1e0000014057fae */ /* 0x0009e8000812187c */
[----:B------:R4:W-:Y:S04]  /*4b8e0*/  STL.64 [R1+0x28a8], R18 ;  /* 0x0028a81201007387 */ /* 0x0009e80000100a00 */
[----:B------:R4:W-:Y:S01]  /*4b8f0*/  LDGSTS.E [R0+-0x5de00], desc[UR60][R18.64], P0 ;  /* 0xa220000012007fae */ /* 0x0009e2000812187c */
[----:B------:R-:W-:-:S04]  /*4b900*/  IMAD.WIDE R22, R4, 0x4, R22 ;  /* 0x0000000404167825 */ /* 0x000fc800078e0216 */
[----:B-1----:R-:W-:-:S04]  /*4b910*/  IMAD.WIDE R36, R4, 0x4, R126 ;  /* 0x0000000404247825 */ /* 0x002fc800078e027e */
[C---:B---3--:R-:W-:Y:S01]  /*4b920*/  IMAD.WIDE R34, R4.reuse, 0x4, R110 ;  /* 0x0000000404227825 */ /* 0x048fe200078e026e */
[----:B------:R-:W-:Y:S04]  /*4b930*/  STL.64 [R1+0x28b0], R36 ;  /* 0x0028b02401007387 */ /* 0x000fe80000100a00 */
[----:B------:R-:W-:Y:S01]  /*4b940*/  LDGSTS.E [R15+-0x5da00], desc[UR60][R36.64], P0 ;  /* 0xa2600000240f7fae */ /* 0x000fe2000812187c */
[----:B----4-:R-:W-:-:S03]  /*4b950*/  IMAD.WIDE R32, R4, 0x4, R94 ;  /* 0x0000000404207825 */ /* 0x010fc600078e025e */
[----:B------:R1:W-:Y:S01]  /*4b960*/  STL.64 [R1+0x28b8], R34 ;  /* 0x0028b82201007387 */ /* 0x0003e20000100a00 */
[----:B------:R-:W-:-:S03]  /*4b970*/  IMAD.WIDE R20, R4, 0x4, R78 ;  /* 0x0000000404147825 */ /* 0x000fc600078e024e */
[----:B------:R1:W-:Y:S04]  /*4b980*/  LDGSTS.E [R10+-0x5d600], desc[UR60][R34.64], P0 ;  /* 0xa2a00000220a7fae */ /* 0x0003e8000812187c */
[----:B------:R-:W-:Y:S01]  /*4b990*/  STL.64 [R1+0x2960], R32 ;  /* 0x0029602001007387 */ /* 0x000fe20000100a00 */
[----:B------:R-:W-:-:S03]  /*4b9a0*/  IMAD.WIDE R18, R4, 0x4, R62 ;  /* 0x0000000404127825 */ /* 0x000fc600078e023e */
[----:B------:R-:W-:Y:S01]  /*4b9b0*/  LDGSTS.E [R8+-0x5d200], desc[UR60][R32.64], P0 ;  /* 0xa2e0000020087fae */ /* 0x000fe2000812187c */
[----:B-1----:R-:W-:-:S03]  /*4b9c0*/  IMAD.WIDE R34, R4, 0x4, R46 ;  /* 0x0000000404227825 */ /* 0x002fc600078e022e */
[----:B------:R-:W-:Y:S04]  /*4b9d0*/  STL.64 [R1+0x2958], R20 ;  /* 0x0029581401007387 */ /* 0x000fe80000100a00 */
[----:B------:R-:W-:Y:S04]  /*4b9e0*/  LDGSTS.E [R5+-0x5ce00], desc[UR60][R20.64], P0 ;  /* 0xa320000014057fae */ /* 0x000fe8000812187c */
[----:B------:R1:W-:Y:S04]  /*4b9f0*/  STL.64 [R1+0x2950], R18 ;  /* 0x0029501201007387 */ /* 0x0003e80000100a00 */
[----:B------:R1:W-:Y:S04]  /*4ba00*/  LDGSTS.E [R0+-0x5ca00], desc[UR60][R18.64], P0 ;  /* 0xa360000012007fae */ /* 0x0003e8000812187c */
[----:B------:R-:W-:Y:S04]  /*4ba10*/  STL.64 [R1+0x2948], R34 ;  /* 0x0029482201007387 */ /* 0x000fe80000100a00 */
[----:B------:R-:W-:Y:S01]  /*4ba20*/  LDGSTS.E [R15+-0x5c600], desc[UR60][R34.64], P0 ;  /* 0xa3a00000220f7fae */ /* 0x000fe2000812187c */
[----:B-1----:R-:W-:-:S04]  /*4ba30*/  IMAD.WIDE R18, R4, 0x4, R230 ;  /* 0x0000000404127825 */ /* 0x002fc800078e02e6 */
[----:B--2---:R-:W-:-:S04]  /*4ba40*/  IMAD.WIDE R32, R4, 0x4, R30 ;  /* 0x0000000404207825 */ /* 0x004fc800078e021e */
[C---:B------:R-:W-:Y:S01]  /*4ba50*/  IMAD.WIDE R30, R4.reuse, 0x4, R222 ;  /* 0x00000004041e7825 */ /* 0x040fe200078e02de */
[----:B------:R1:W-:Y:S04]  /*4ba60*/  STL.64 [R1+0x2940], R32 ;  /* 0x0029402001007387 */ /* 0x0003e80000100a00 */
[----:B------:R1:W-:Y:S01]  /*4ba70*/  LDGSTS.E [R10+-0x5c200], desc[UR60][R32.64], P0 ;  /* 0xa3e00000200a7fae */ /* 0x0003e2000812187c */
[----:B------:R-:W-:-:S03]  /*4ba80*/  IMAD.WIDE R20, R4, 0x4, R238 ;  /* 0x0000000404147825 */ /* 0x000fc600078e02ee */
[----:B------:R2:W-:Y:S04]  /*4ba90*/  STL.64 [R1+0x2938], R30 ;  /* 0x0029381e01007387 */ /* 0x0005e80000100a00 */
[----:B------:R2:W-:Y:S01]  /*4baa0*/  LDGSTS.E [R8+-0x5be00], desc[UR60][R30.64], P0 ;  /* 0xa42000001e087fae */ /* 0x0005e2000812187c */
[----:B-1----:R-:W-:-:S03]  /*4bab0*/  IMAD.WIDE R32, R4, 0x4, R38 ;  /* 0x0000000404207825 */ /* 0x002fc600078e0226 */
[----:B------:R1:W-:Y:S04]  /*4bac0*/  STL.64 [R1+0x2930], R20 ;  /* 0x0029301401007387 */ /* 0x0003e80000100a00 */
[----:B------:R1:W-:Y:S01]  /*4bad0*/  LDGSTS.E [R5+-0x5ba00], desc[UR60][R20.64], P0 ;  /* 0xa460000014057fae */ /* 0x0003e2000812187c */
[----:B--2---:R-:W-:-:S03]  /*4bae0*/  IMAD.WIDE R30, R4, 0x4, R54 ;  /* 0x00000004041e7825 */ /* 0x004fc600078e0236 */
[----:B------:R2:W-:Y:S04]  /*4baf0*/  STL.64 [R1+0x2928], R18 ;  /* 0x0029281201007387 */ /* 0x0005e80000100a00 */
[----:B------:R2:W-:Y:S01]  /*4bb00*/  LDGSTS.E [R0+-0x5b600], desc[UR60][R18.64], P0 ;  /* 0xa4a0000012007fae */ /* 0x0005e2000812187c */
[----:B-1----:R-:W-:-:S03]  /*4bb10*/  IMAD.WIDE R20, R4, 0x4, R70 ;  /* 0x0000000404147825 */ /* 0x002fc600078e0246 */
[----:B------:R1:W-:Y:S04]  /*4bb20*/  STL.64 [R1+0x2920], R22 ;  /* 0x0029201601007387 */ /* 0x0003e80000100a00 */
[----:B------:R3:W-:Y:S01]  /*4bb30*/  STL.64 [R1+0x2918], R32 ;  /* 0x0029182001007387 */ /* 0x0007e20000100a00 */
[----:B--2---:R-:W-:-:S03]  /*4bb40*/  IMAD.WIDE R18, R4, 0x4, R86 ;  /* 0x0000000404127825 */ /* 0x004fc600078e0256 */
[----:B------:R2:W-:Y:S04]  /*4bb50*/  STL.64 [R1+0x2910], R30 ;  /* 0x0029101e01007387 */ /* 0x0005e80000100a00 */
[----:B------:R4:W-:Y:S04]  /*4bb60*/  STL.64 [R1+0x2908], R20 ;  /* 0x0029081401007387 */ /* 0x0009e80000100a00 */
[----:B------:R4:W-:Y:S04]  /*4bb70*/  STL.64 [R1+0x2900], R18 ;  /* 0x0029001201007387 */ /* 0x0009e80000100a00 */
[----:B------:R-:W4:Y:S04]  /*4bb80*/  LDL.LU.64 R222, [R1+0x7c8] ;  /* 0x0007c80001de7983 */ /* 0x000f280000300a00 */
[----:B------:R-:W4:Y:S04]  /*4bb90*/  LDL.LU.64 R238, [R1+0x7c0] ;  /* 0x0007c00001ee7983 */ /* 0x000f280000300a00 */
[----:B------:R1:W-:Y:S04]  /*4bba0*/  LDGSTS.E [R15+-0x5b200], desc[UR60][R22.64], P0 ;  /* 0xa4e00000160f7fae */ /* 0x0003e8000812187c */
[----:B------:R3:W-:Y:S04]  /*4bbb0*/  LDGSTS.E [R10+-0x5ae00], desc[UR60][R32.64], P0 ;  /* 0xa5200000200a7fae */ /* 0x0007e8000812187c */
[----:B------:R2:W-:Y:S04]  /*4bbc0*/  LDGSTS.E [R8+-0x5aa00], desc[UR60][R30.64], P0 ;  /* 0xa56000001e087fae */ /* 0x0005e8000812187c */
[----:B------:R4:W-:Y:S01]  /*4bbd0*/  LDGSTS.E [R5+-0x5a600], desc[UR60][R20.64], P0 ;  /* 0xa5a0000014057fae */ /* 0x0009e2000812187c */
[----:B-1----:R-:W-:-:S03]  /*4bbe0*/  IMAD.WIDE R22, R4, 0x4, R134 ;  /* 0x0000000404167825 */ /* 0x002fc600078e0286 */
[----:B------:R1:W-:Y:S01]  /*4bbf0*/  LDGSTS.E [R0+-0x5a200], desc[UR60][R18.64], P0 ;  /* 0xa5e0000012007fae */ /* 0x0003e2000812187c */
[----:B---3--:R-:W-:-:S04]  /*4bc00*/  IMAD.WIDE R32, R4, 0x4, R102 ;  /* 0x0000000404207825 */ /* 0x008fc800078e0266 */
[C---:B--2---:R-:W-:Y:S01]  /*4bc10*/  IMAD.WIDE R30, R4.reuse, 0x4, R118 ;  /* 0x00000004041e7825 */ /* 0x044fe200078e0276 */
[----:B------:R-:W-:Y:S03]  /*4bc20*/  STL.64 [R1+0x28f8], R32 ;  /* 0x0028f82001007387 */ /* 0x000fe60000100a00 */
[C---:B----4-:R-:W-:Y:S01]  /*4bc30*/  IMAD.WIDE R20, R4.reuse, 0x4, R150 ;  /* 0x0000000404147825 */ /* 0x050fe200078e0296 */
[----:B------:R-:W-:Y:S03]  /*4bc40*/  STL.64 [R1+0x28f0], R30 ;  /* 0x0028f01e01007387 */ /* 0x000fe60000100a00 */
[C---:B-1----:R-:W-:Y:S01]  /*4bc50*/  IMAD.WIDE R18, R4.reuse, 0x4, R166 ;  /* 0x0000000404127825 */ /* 0x042fe200078e02a6 */
[----:B------:R-:W-:Y:S04]  /*4bc60*/  LDGSTS.E [R15+-0x59e00], desc[UR60][R32.64], P0 ;  /* 0xa6200000200f7fae */ /* 0x000fe8000812187c */
        /* <DEDUP_REMOVED lines=8> */
[----:B------:R-:W4:Y:S04]  /*4bcf0*/  LDL.LU.64 R78, [R1+0x7b0] ;  /* 0x0007b000014e7983 */ /* 0x000f280000300a00 */
[----:B------:R3:W-:Y:S01]  /*4bd00*/  LDGSTS.E [R0+-0x58e00], desc[UR60][R18.64], P0 ;  /* 0xa720000012007fae */ /* 0x0007e2000812187c */
[----:B--2---:R-:W-:-:S03]  /*4bd10*/  IMAD.WIDE R20, R4, 0x4, R198 ;  /* 0x0000000404147825 */ /* 0x004fc600078e02c6 */
[----:B------:R-:W2:Y:S04]  /*4bd20*/  LDL.LU.64 R62, [R1+0x7a8] ;  /* 0x0007a800013e7983 */ /* 0x000ea80000300a00 */
[----:B------:R-:W2:Y:S01]  /*4bd30*/  LDL.LU.64 R46, [R1+0x7a0] ;  /* 0x0007a000012e7983 */ /* 0x000ea20000300a00 */
[----:B---3--:R-:W-:-:S03]  /*4bd40*/  IMAD.WIDE R18, R4, 0x4, R214 ;  /* 0x0000000404127825 */ /* 0x008fc600078e02d6 */
[----:B------:R-:W3:Y:S04]  /*4bd50*/  LDL.LU.64 R30, [R1+0x798] ;  /* 0x00079800011e7983 */ /* 0x000ee80000300a00 */
[----:B------:R1:W-:Y:S04]  /*4bd60*/  STL.64 [R1+0x28d0], R22 ;  /* 0x0028d01601007387 */ /* 0x0003e80000100a00 */
[----:B------:R1:W-:Y:S04]  /*4bd70*/  STL.64 [R1+0x28c8], R20 ;  /* 0x0028c81401007387 */ /* 0x0003e80000100a00 */
[----:B------:R1:W-:Y:S04]  /*4bd80*/  STL.64 [R1+0x28c0], R18 ;  /* 0x0028c01201007387 */ /* 0x0003e80000100a00 */
[----:B------:R-:W3:Y:S04]  /*4bd90*/  LDL.LU.64 R142, [R1+0x790] ;  /* 0x00079000018e7983 */ /* 0x000ee80000300a00 */
[----:B------:R-:W3:Y:S04]  /*4bda0*/  LDL.LU.64 R126, [R1+0x788] ;  /* 0x00078800017e7983 */ /* 0x000ee80000300a00 */
[----:B------:R-:W1:Y:S01]  /*4bdb0*/  LDL.LU.64 R110, [R1+0x780] ;  /* 0x00078000016e7983 */ /* 0x000e620000300a00 */
[----:B------:R-:W-:-:S03]  /*4bdc0*/  VIADD R248, R248, 0x100000 ;  /* 0x00100000f8f87836 */ /* 0x000fc60000000000 */
[----:B------:R1:W-:Y:S04]  /*4bdd0*/  LDGSTS.E [R10+-0x58a00], desc[UR60][R22.64], P0 ;  /* 0xa7600000160a7fae */ /* 0x0003e8000812187c */
[----:B------:R1:W-:Y:S04]  /*4bde0*/  LDGSTS.E [R248+-0x58600], desc[UR60][R20.64], P0 ;  /* 0xa7a0000014f87fae */ /* 0x0003e8000812187c */
[----:B------:R1:W-:Y:S01]  /*4bdf0*/  LDGSTS.E [R8+-0x58200], desc[UR60][R18.64], P0 ;  /* 0xa7e0000012087fae */ /* 0x0003e2000812187c */
[----:B------:R-:W-:-:S03]  /*4be00*/  IMAD.WIDE R178, R4, 0x4, R222 ;  /* 0x0000000404b27825 */ /* 0x000fc600078e02de */
[----:B------:R-:W3:Y:S01]  /*4be10*/  LDL.LU.64 R222, [R1+0x778] ;  /* 0x0007780001de7983 */ /* 0x000ee20000300a00 */
[----:B------:R-:W-:-:S03]  /*4be20*/  IMAD.WIDE R190, R4, 0x4, R238 ;  /* 0x0000000404be7825 */ /* 0x000fc600078e02ee */
[----:B------:R-:W3:Y:S01]  /*4be30*/  LDL.LU.64 R238, [R1+0x770] ;  /* 0x0007700001ee7983 */ /* 0x000ee20000300a00 */
[----:B----4-:R-:W-:-:S03]  /*4be40*/  IMAD.WIDE R194, R4, 0x4, R94 ;  /* 0x0000000404c27825 */ /* 0x010fc600078e025e */
[----:B------:R-:W4:Y:S01]  /*4be50*/  LDL.LU.64 R94, [R1+0x768] ;  /* 0x00076800015e7983 */ /* 0x000f220000300a00 */
[----:B------:R-:W-:-:S04]  /*4be60*/  IMAD.WIDE R198, R4, 0x4, R78 ;  /* 0x0000000404c67825 */ /* 0x000fc800078e024e */
[----:B--2---:R-:W-:-:S04]  /*4be70*/  IMAD.WIDE R208, R4, 0x4, R62 ;  /* 0x0000000404d07825 */ /* 0x004fc800078e023e */
[----:B------:R-:W-:-:S04]  /*4be80*/  IMAD.WIDE R214, R4, 0x4, R46 ;  /* 0x0000000404d67825 */ /* 0x000fc800078e022e */
[C---:B---3--:R-:W-:Y:S02]  /*4be90*/  IMAD.WIDE R230, R4.reuse, 0x4, R30 ;  /* 0x0000000404e67825 */ /* 0x048fe400078e021e */
[----:B------:R-:W2:Y:S04]  /*4bea0*/  LDL.LU.64 R30, [R1+0x760] ;  /* 0x00076000011e7983 */ /* 0x000ea80000300a00 */
[----:B------:R-:W3:Y:S04]  /*4beb0*/  LDL.LU.64 R78, [R1+0x758] ;  /* 0x00075800014e7983 */ /* 0x000ee80000300a00 */
[----:B------:R-:W3:Y:S04]  /*4bec0*/  LDL.LU.64 R62, [R1+0x750] ;  /* 0x00075000013e7983 */ /* 0x000ee80000300a00 */
[----:B------:R-:W3:Y:S01]  /*4bed0*/  LDL.LU.64 R46, [R1+0x748] ;  /* 0x00074800012e7983 */ /* 0x000ee20000300a00 */
[----:B------:R-:W-:-:S04]  /*4bee0*/  IMAD.WIDE R234, R4, 0x4, R142 ;  /* 0x0000000404ea7825 */ /* 0x000fc800078e028e */
[----:B-1----:R-:W-:-:S05]  /*4bef0*/  IMAD.WIDE R22, R4, 0x4, R110 ;  /* 0x0000000404167825 */ /* 0x002fca00078e026e */
[----:B------:R3:W-:Y:S01]  /*4bf00*/  STL.64 [R1+0x1358], R22 ;  /* 0x0013581601007387 */ /* 0x0007e20000100a00 */
[----:B------:R-:W-:-:S04]  /*4bf10*/  IMAD.WIDE R244, R4, 0x4, R126 ;  /* 0x0000000404f47825 */ /* 0x000fc800078e027e */
[----:B------:R-:W-:-:S04]  /*4bf20*/  IMAD.WIDE R20, R4, 0x4, R222 ;  /* 0x0000000404147825 */ /* 0x000fc800078e02de */
[----:B------:R-:W-:Y:S01]  /*4bf30*/  IMAD.WIDE R18, R4, 0x4, R238 ;  /* 0x0000000404127825 */ /* 0x000fe200078e02ee */
[----:B------:R1:W-:Y:S04]  /*4bf40*/  STL.64 [R1+0x13a0], R20 ;  /* 0x0013a01401007387 */ /* 0x0003e80000100a00 */
[----:B------:R1:W-:Y:S04]  /*4bf50*/  STL.64 [R1+0x13e8], R18 ;  /* 0x0013e81201007387 */ /* 0x0003e80000100a00 */
[----:B------:R-:W3:Y:S04]  /*4bf60*/  LDL.LU.64 R142, [R1+0x740] ;  /* 0x00074000018e7983 */ /* 0x000ee80000300a00 */
[----:B------:R-:W3:Y:S04]  /*4bf70*/  LDL.LU.64 R126, [R1+0x738] ;  /* 0x00073800017e7983 */ /* 0x000ee80000300a00 */
[----:B------:R-:W3:Y:S04]  /*4bf80*/  LDL.LU.64 R110, [R1+0x730] ;  /* 0x00073000016e7983 */ /* 0x000ee80000300a00 */
[----:B------:R-:W3:Y:S04]  /*4bf90*/  LDL.LU.64 R222, [R1+0x728] ;  /* 0x0007280001de7983 */ /* 0x000ee80000300a00 */
[----:B------:R-:W3:Y:S01]  /*4bfa0*/  LDL.LU.64 R238, [R1+0x720] ;  /* 0x0007200001ee7983 */ /* 0x000ee20000300a00 */
[C---:B------:R-:W-:Y:S01]  /*4bfb0*/  IADD3 R5, R249.reuse, 0x100000, RZ ;  /* 0x00100000f9057810 */ /* 0x040fe20007ffe0ff */
[C---:B------:R-:W-:Y:S01]  /*4bfc0*/  VIADD R0, R249.reuse, 0x100000 ;  /* 0x00100000f9007836 */ /* 0x040fe20000000000 */
[C---:B------:R-:W-:Y:S01]  /*4bfd0*/  IADD3 R10, R249.reuse, 0x100000, RZ ;  /* 0x00100000f90a7810 */ /* 0x040fe20007ffe0ff */
[----:B------:R-:W-:-:S02]  /*4bfe0*/  VIADD R15, R249, 0x100000 ;  /* 0x00100000f90f7836 */ /* 0x000fc40000000000 */
[----:B------:R-:W-:Y:S01]  /*4bff0*/  VIADD R8, R249, 0x100000 ;  /* 0x00100000f9087836 */ /* 0x000fe20000000000 */
[----:B------:R-:W-:Y:S04]  /*4c000*/  LDGSTS.E [R5+-0x7fd80], desc[UR60][R178.64], P0 ;  /* 0x80280000b2057fae */ /* 0x000fe8000812187c */
[----:B------:R-:W-:Y:S04]  /*4c010*/  LDGSTS.E [R0+-0x7f980], desc[UR60][R190.64], P0 ;  /* 0x80680000be007fae */ /* 0x000fe8000812187c */
[----:B------:R-:W-:Y:S04]  /*4c020*/  LDGSTS.E [R15+-0x7f580], desc[UR60][R194.64], P0 ;  /* 0x80a80000c20f7fae */ /* 0x000fe8000812187c */
[----:B------:R-:W-:Y:S04]  /*4c030*/  LDGSTS.E [R10+-0x7f180], desc[UR60][R198.64], P0 ;  /* 0x80e80000c60a7fae */ /* 0x000fe8000812187c */
[----:B------:R-:W-:Y:S04]  /*4c040*/  LDGSTS.E [R8+-0x7ed80], desc[UR60][R208.64], P0 ;  /* 0x81280000d0087fae */ /* 0x000fe8000812187c */
[----:B------:R-:W-:Y:S04]  /*4c050*/  LDGSTS.E [R5+-0x7e980], desc[UR60][R214.64], P0 ;  /* 0x81680000d6057fae */ /* 0x000fe8000812187c */
[----:B------:R-:W-:Y:S04]  /*4c060*/  LDGSTS.E [R0+-0x7e580], desc[UR60][R230.64], P0 ;  /* 0x81a80000e6007fae */ /* 0x000fe8000812187c */
[----:B------:R-:W-:Y:S01]  /*4c070*/  LDGSTS.E [R15+-0x7e180], desc[UR60][R234.64], P0 ;  /* 0x81e80000ea0f7fae */ /* 0x000fe2000812187c */
[----:B----4-:R-:W-:-:S03]  /*4c080*/  IMAD.WIDE R32, R4, 0x4, R94 ;  /* 0x0000000404207825 */ /* 0x010fc600078e025e */
[----:B------:R-:W-:Y:S04]  /*4c090*/  LDGSTS.E [R10+-0x7dd80], desc[UR60][R244.64], P0 ;  /* 0x82280000f40a7fae */ /* 0x000fe8000812187c */
[----:B------:R3:W-:Y:S04]  /*4c0a0*/  LDGSTS.E [R8+-0x7d980], desc[UR60][R22.64], P0 ;  /* 0x8268000016087fae */ /* 0x0007e8000812187c */
[----:B------:R1:W-:Y:S04]  /*4c0b0*/  LDGSTS.E [R5+-0x7d580], desc[UR60][R20.64], P0 ;  /* 0x82a8000014057fae */ /* 0x0003e8000812187c */
[----:B------:R4:W-:Y:S01]  /*4c0c0*/  LDGSTS.E [R0+-0x7d180], desc[UR60][R18.64], P0 ;  /* 0x82e8000012007fae */ /* 0x0009e2000812187c */
[----:B--2---:R-:W-:-:S03]  /*4c0d0*/  IMAD.WIDE R30, R4, 0x4, R30 ;  /* 0x00000004041e7825 */ /* 0x004fc600078e021e */
[----:B------:R-:W-:Y:S01]  /*4c0e0*/  STL.64 [R1+0x1430], R32 ;  /* 0x0014302001007387 */ /* 0x000fe20000100a00 */
[----:B---3--:R-:W-:-:S03]  /*4c0f0*/  IMAD.WIDE R22, R4, 0x4, R78 ;  /* 0x0000000404167825 */ /* 0x008fc600078e024e */
[----:B------:R2:W-:Y:S01]  /*4c100*/  STL.64 [R1+0x1478], R30 ;  /* 0x0014781e01007387 */ /* 0x0005e20000100a00 */
[----:B-1----:R-:W-:-:S03]  /*4c110*/  IMAD.WIDE R20, R4, 0x4, R62 ;  /* 0x0000000404147825 */ /* 0x002fc600078e023e */
[----:B------:R1:W-:Y:S01]  /*4c120*/  STL.64 [R1+0x14d0], R22 ;  /* 0x0014d01601007387 */ /* 0x0003e20000100a00 */
[----:B----4-:R-:W-:-:S03]  /*4c130*/  IMAD.WIDE R18, R4, 0x4, R46 ;  /* 0x0000000404127825 */ /* 0x010fc600078e022e */
[----:B------:R3:W-:Y:S04]  /*4c140*/  STL.64 [R1+0x1500], R20 ;  /* 0x0015001401007387 */ /* 0x0007e80000100a00 */
[----:B------:R4:W-:Y:S04]  /*4c150*/  LDGSTS.E [R15+-0x7cd80], desc[UR60][R32.64], P0 ;  /* 0x83280000200f7fae */ /* 0x0009e8000812187c */
[----:B------:R3:W-:Y:S04]  /*4c160*/  STL.64 [R1+0x1530], R18 ;  /* 0x0015301201007387 */ /* 0x0007e80000100a00 */
[----:B------:R-:W-:Y:S04]  /*4c170*/  LDGSTS.E [R10+-0x7c980], desc[UR60][R30.64], P0 ;  /* 0x836800001e0a7fae */ /* 0x000fe8000812187c */
[----:B------:R-:W3:Y:S04]  /*4c180*/  LDL.LU.64 R94, [R1+0x718] ;  /* 0x00071800015e7983 */ /* 0x000ee80000300a00 */
[----:B------:R1:W-:Y:S04]  /*4c190*/  LDGSTS.E [R8+-0x7c580], desc[UR60][R22.64], P0 ;  /* 0x83a8000016087fae */ /* 0x0003e8000812187c */
[----:B--2---:R-:W2:Y:S04]  /*4c1a0*/  LDL.LU.64 R30, [R1+0x710] ;  /* 0x00071000011e7983 */ /* 0x004ea80000300a00 */
[----:B------:R-:W2:Y:S04]  /*4c1b0*/  LDL.LU.64 R78, [R1+0x708] ;  /* 0x00070800014e7983 */ /* 0x000ea80000300a00 */
[----:B------:R-:W2:Y:S04]  /*4c1c0*/  LDL.LU.64 R62, [R1+0x700] ;  /* 0x00070000013e7983 */ /* 0x000ea80000300a00 */
[----:B------:R-:W2:Y:S04]  /*4c1d0*/  LDL.LU.64 R46, [R1+0x6f8] ;  /* 0x0006f800012e7983 */ /* 0x000ea80000300a00 */
[----:B------:R3:W-:Y:S04]  /*4c1e0*/  LDGSTS.E [R5+-0x7c180], desc[UR60][R20.64], P0 ;  /* 0x83e8000014057fae */ /* 0x0007e8000812187c */
[----:B------:R3:W-:Y:S01]  /*4c1f0*/  LDGSTS.E [R0+-0x7bd80], desc[UR60][R18.64], P0 ;  /* 0x8428000012007fae */ /* 0x0007e2000812187c */
[----:B------:R-:W-:-:S04]  /*4c200*/  IMAD.WIDE R34, R4, 0x4, R142 ;  /* 0x0000000404227825 */ /* 0x000fc800078e028e */
[C---:B----4-:R-:W-:Y:S01]  /*4c210*/  IMAD.WIDE R32, R4.reuse, 0x4, R126 ;  /* 0x0000000404207825 */ /* 0x050fe200078e027e */
[----:B------:R-:W-:Y:S03]  /*4c220*/  STL.64 [R1+0x21c0], R34 ;  /* 0x0021c02201007387 */ /* 0x000fe60000100a00 */
[C---:B-1----:R-:W-:Y:S01]  /*4c230*/  IMAD.WIDE R22, R4.reuse, 0x4, R110 ;  /* 0x0000000404167825 */ /* 0x042fe200078e026e */
[----:B------:R1:W-:Y:S03]  /*4c240*/  STL.64 [R1+0x2200], R32 ;  /* 0x0022002001007387 */ /* 0x0003e60000100a00 */
[C---:B---3--:R-:W-:Y:S01]  /*4c250*/  IMAD.WIDE R20, R4.reuse, 0x4, R222 ;  /* 0x0000000404147825 */ /* 0x048fe200078e02de */
[----:B------:R3:W-:Y:S03]  /*4c260*/  STL.64 [R1+0x2240], R22 ;  /* 0x0022401601007387 */ /* 0x0007e60000100a00 */
[C---:B------:R-:W-:Y:S01]  /*4c270*/  IMAD.WIDE R18, R4.reuse, 0x4, R238 ;  /* 0x0000000404127825 */ /* 0x040fe200078e02ee */
        /* <DEDUP_REMOVED lines=8> */
[----:B------:R1:W-:Y:S04]  /*4c300*/  LDGSTS.E [R10+-0x7b580], desc[UR60][R32.64], P0 ;  /* 0x84a80000200a7fae */ /* 0x0003e8000812187c */
[----:B------:R3:W-:Y:S04]  /*4c310*/  LDGSTS.E [R8+-0x7b180], desc[UR60][R22.64], P0 ;  /* 0x84e8000016087fae */ /* 0x0007e8000812187c */
[----:B------:R4:W-:Y:S04]  /*4c320*/  LDGSTS.E [R5+-0x7ad80], desc[UR60][R20.64], P0 ;  /* 0x8528000014057fae */ /* 0x0009e8000812187c */
[----:B------:R4:W-:Y:S01]  /*4c330*/  LDGSTS.E [R0+-0x7a980], desc[UR60][R18.64], P0 ;  /* 0x8568000012007fae */ /* 0x0009e2000812187c */
[----:B-1----:R-:W-:-:S04]  /*4c340*/  IMAD.WIDE R32, R4, 0x4, R94 ;  /* 0x0000000404207825 */ /* 0x002fc800078e025e */
[C---:B--2---:R-:W-:Y:S01]  /*4c350*/  IMAD.WIDE R30, R4.reuse, 0x4, R30 ;  /* 0x00000004041e7825 */ /* 0x044fe200078e021e */
[----:B------:R-:W-:Y:S03]  /*4c360*/  STL.64 [R1+0x2300], R32 ;  /* 0x0023002001007387 */ /* 0x000fe60000100a00 */
[C---:B---3--:R-:W-:Y:S01]  /*4c370*/  IMAD.WIDE R22, R4.reuse, 0x4, R78 ;  /* 0x0000000404167825 */ /* 0x048fe200078e024e */
[----:B------:R1:W-:Y:S03]  /*4c380*/  STL.64 [R1+0x2340], R30 ;  /* 0x0023401e01007387 */ /* 0x0003e60000100a00 */
[C---:B----4-:R-:W-:Y:S01]  /*4c390*/  IMAD.WIDE R20, R4.reuse, 0x4, R62 ;  /* 0x0000000404147825 */ /* 0x050fe200078e023e */
[----:B------:R2:W-:Y:S03]  /*4c3a0*/  STL.64 [R1+0x2380], R22 ;  /* 0x0023801601007387 */ /* 0x0005e60000100a00 */
[C---:B------:R-:W-:Y:S01]  /*4c3b0*/  IMAD.WIDE R18, R4.reuse, 0x4, R46 ;  /* 0x0000000404127825 */ /* 0x040fe200078e022e */
[----:B------:R3:W-:Y:S04]  /*4c3c0*/  STL.64 [R1+0x23f0], R20 ;  /* 0x0023f01401007387 */ /* 0x0007e80000100a00 */
[----:B------:R4:W-:Y:S04]  /*4c3d0*/  LDGSTS.E [R15+-0x7a580], desc[UR60][R32.64], P0 ;  /* 0x85a80000200f7fae */ /* 0x0009e8000812187c */
[----:B------:R3:W-:Y:S04]  /*4c3e0*/  STL.64 [R1+0x2428], R18 ;  /* 0x0024281201007387 */ /* 0x0007e80000100a00 */
[----:B------:R-:W-:Y:S04]  /*4c3f0*/  LDGSTS.E [R10+-0x7a180], desc[UR60][R30.64], P0 ;  /* 0x85e800001e0a7fae */ /* 0x000fe8000812187c */
[----:B------:R-:W3:Y:S04]  /*4c400*/  LDL.LU.64 R94, [R1+0x5a8] ;  /* 0x0005a800015e7983 */ /* 0x000ee80000300a00 */
[----:B------:R2:W-:Y:S04]  /*4c410*/  LDGSTS.E [R8+-0x79d80], desc[UR60][R22.64], P0 ;  /* 0x8628000016087fae */ /* 0x0005e8000812187c */
[----:B-1----:R-:W3:Y:S04]  /*4c420*/  LDL.LU.64 R30, [R1+0x5a0] ;  /* 0x0005a000011e7983 */ /* 0x002ee80000300a00 */
[----:B------:R-:W3:Y:S04]  /*4c430*/  LDL.LU.64 R78, [R1+0x598] ;  /* 0x00059800014e7983 */ /* 0x000ee80000300a00 */
[----:B------:R-:W3:Y:S04]  /*4c440*/  LDL.LU.64 R62, [R1+0x590] ;  /* 0x00059000013e7983 */ /* 0x000ee80000300a00 */
[----:B------:R-:W3:Y:S04]  /*4c450*/  LDL.LU.64 R46, [R1+0x578] ;  /* 0x00057800012e7983 */ /* 0x000ee80000300a00 */
[----:B------:R3:W-:Y:S04]  /*4c460*/  LDGSTS.E [R5+-0x79980], desc[UR60][R20.64], P0 ;  /* 0x8668000014057fae */ /* 0x0007e8000812187c */
[----:B------:R1:W-:Y:S01]  /*4c470*/  LDGSTS.E [R0+-0x79580], desc[UR60][R18.64], P0 ;  /* 0x86a8000012007fae */ /* 0x0003e2000812187c */
[----:B------:R-:W-:-:S04]  /*4c480*/  IMAD.WIDE R34, R4, 0x4, R142 ;  /* 0x0000000404227825 */ /* 0x000fc800078e028e */
[C---:B----4-:R-:W-:Y:S01]  /*4c490*/  IMAD.WIDE R32, R4.reuse, 0x4, R126 ;  /* 0x0000000404207825 */ /* 0x050fe200078e027e */
[----:B------:R-:W-:Y:S03]  /*4c4a0*/  STL.64 [R1+0x2460], R34 ;  /* 0x0024602201007387 */ /* 0x000fe60000100a00 */
[C---:B--2---:R-:W-:Y:S01]  /*4c4b0*/  IMAD.WIDE R22, R4.reuse, 0x4, R110 ;  /* 0x0000000404167825 */ /* 0x044fe200078e026e */
[----:B------:R2:W-:Y:S03]  /*4c4c0*/  STL.64 [R1+0x2498], R32 ;  /* 0x0024982001007387 */ /* 0x0005e60000100a00 */
[C---:B---3--:R-:W-:Y:S01]  /*4c4d0*/  IMAD.WIDE R20, R4.reuse, 0x4, R222 ;  /* 0x0000000404147825 */ /* 0x048fe200078e02de */
[----:B------:R3:W-:Y:S03]  /*4c4e0*/  STL.64 [R1+0x24e0], R22 ;  /* 0x0024e01601007387 */ /* 0x0007e60000100a00 */
[C---:B-1----:R-:W-:Y:S01]  /*4c4f0*/  IMAD.WIDE R18, R4.reuse, 0x4, R238 ;  /* 0x0000000404127825 */ /* 0x042fe200078e02ee */
[----:B------:R1:W-:Y:S04]  /*4c500*/  STL.64 [R1+0x2510], R20 ;  /* 0x0025101401007387 */ /* 0x0003e80000100a00 */
[----:B------:R4:W-:Y:S04]  /*4c510*/  STL.64 [R1+0x2540], R18 ;  /* 0x0025401201007387 */ /* 0x0009e80000100a00 */
[----:B------:R-:W4:Y:S04]  /*4c520*/  LDL.LU.64 R222, [R1+0x570] ;  /* 0x0005700001de7983 */ /* 0x000f280000300a00 */
[----:B------:R-:W4:Y:S04]  /*4c530*/  LDL.LU.64 R238, [R1+0x2c0] ;  /* 0x0002c00001ee7983 */ /* 0x000f280000300a00 */
[----:B------:R-:W-:Y:S04]  /*4c540*/  LDGSTS.E [R15+-0x79180], desc[UR60][R34.64], P0 ;  /* 0x86e80000220f7fae */ /* 0x000fe8000812187c */
[----:B------:R2:W-:Y:S04]  /*4c550*/  LDGSTS.E [R10+-0x78d80], desc[UR60][R32.64], P0 ;  /* 0x87280000200a7fae */ /* 0x0005e8000812187c */
[----:B------:R3:W-:Y:S04]  /*4c560*/  LDGSTS.E [R8+-0x78980], desc[UR60][R22.64], P0 ;  /* 0x8768000016087fae */ /* 0x0007e8000812187c */
[----:B------:R1:W-:Y:S04]  /*4c570*/  LDGSTS.E [R5+-0x78580], desc[UR60][R20.64], P0 ;  /* 0x87a8000014057fae */ /* 0x0003e8000812187c */
[----:B------:R-:W4:Y:S04]  /*4c580*/  LDL.LU.64 R158, [R1+0x280] ;  /* 0x00028000019e7983 */ /* 0x000f280000300a00 */
[----:B------:R-:W4:Y:S04]  /*4c590*/  LDL.LU.64 R142, [R1+0x240] ;  /* 0x00024000018e7983 */ /* 0x000f280000300a00 */
[----:B------:R4:W-:Y:S04]  /*4c5a0*/  LDGSTS.E [R0+-0x78180], desc[UR60][R18.64], P0 ;  /* 0x87e8000012007fae */ /* 0x0009e8000812187c */
[----:B------:R-:W4:Y:S01]  /*4c5b0*/  LDL.LU.64 R126, [R1+0x200] ;  /* 0x00020000017e7983 */ /* 0x000f220000300a00 */
[----:B--2---:R-:W-:-:S04]  /*4c5c0*/  IMAD.WIDE R32, R4, 0x4, R94 ;  /* 0x0000000404207825 */ /* 0x004fc800078e025e */
[C---:B------:R-:W-:Y:S01]  /*4c5d0*/  IMAD.WIDE R30, R4.reuse, 0x4, R30 ;  /* 0x00000004041e7825 */ /* 0x040fe200078e021e */
[----:B------:R-:W-:Y:S03]  /*4c5e0*/  STL.64 [R1+0x2618], R32 ;  /* 0x0026182001007387 */ /* 0x000fe60000100a00 */
[C---:B---3--:R-:W-:Y:S01]  /*4c5f0*/  IMAD.WIDE R22, R4.reuse, 0x4, R78 ;  /* 0x0000000404167825 */ /* 0x048fe200078e024e */
[----:B------:R2:W-:Y:S03]  /*4c600*/  STL.64 [R1+0x26c0], R30 ;  /* 0x0026c01e01007387 */ /* 0x0005e60000100a00 */
[C---:B-1----:R-:W-:Y:S01]  /*4c610*/  IMAD.WIDE R20, R4.reuse, 0x4, R62 ;  /* 0x0000000404147825 */ /* 0x042fe200078e023e */
[----:B------:R1:W-:Y:S03]  /*4c620*/  STL.64 [R1+0x26c8], R22 ;  /* 0x0026c81601007387 */ /* 0x0003e60000100a00 */
[C---:B----4-:R-:W-:Y:S01]  /*4c630*/  IMAD.WIDE R18, R4.reuse, 0x4, R46 ;  /* 0x0000000404127825 */ /* 0x050fe200078e022e */
[----:B------:R3:W-:Y:S04]  /*4c640*/  STL.64 [R1+0x26d0], R20 ;  /* 0x0026d01401007387 */ /* 0x0007e80000100a00 */
[----:B------:R-:W4:Y:S04]  /*4c650*/  LDL.LU.64 R110, [R1+0x1c0] ;  /* 0x0001c000016e7983 */ /* 0x000f280000300a00 */
[----:B------:R3:W-:Y:S04]  /*4c660*/  STL.64 [R1+0x26d8], R18 ;  /* 0x0026d81201007387 */ /* 0x0007e80000100a00 */
[----:B------:R-:W4:Y:S04]  /*4c670*/  LDL.LU.64 R94, [R1+0x180] ;  /* 0x00018000015e7983 */ /* 0x000f280000300a00 */
[----:B------:R-:W4:Y:S04]  /*4c680*/  LDL.LU.64 R78, [R1+0x140] ;  /* 0x00014000014e7983 */ /* 0x000f280000300a00 */
[----:B------:R1:W-:Y:S04]  /*4c690*/  LDGSTS.E [R15+-0x5fd80], desc[UR60][R32.64], P0 ;  /* 0xa0280000200f7fae */ /* 0x0003e8000812187c */
[----:B------:R-:W4:Y:S04]  /*4c6a0*/  LDL.LU.64 R62, [R1+0x100] ;  /* 0x00010000013e7983 */ /* 0x000f280000300a00 */
[----:B------:R-:W-:Y:S04]  /*4c6b0*/  LDGSTS.E [R10+-0x5f980], desc[UR60][R30.64], P0 ;  /* 0xa06800001e0a7fae */ /* 0x000fe8000812187c */
[----:B------:R-:W4:Y:S04]  /*4c6c0*/  LDL.LU.64 R46, [R1+0xc0] ;  /* 0x0000c000012e7983 */ /* 0x000f280000300a00 */
[----:B------:R3:W-:Y:S04]  /*4c6d0*/  LDGSTS.E [R8+-0x5f580], desc[UR60][R22.64], P0 ;  /* 0xa0a8000016087fae */ /* 0x0007e8000812187c */
[----:B--2---:R-:W2:Y:S04]  /*4c6e0*/  LDL.LU.64 R30, [R1+0x80] ;  /* 0x00008000011e7983 */ /* 0x004ea80000300a00 */
[----:B------:R3:W-:Y:S04]  /*4c6f0*/  LDGSTS.E [R5+-0x5f180], desc[UR60][R20.64], P0 ;  /* 0xa0e8000014057fae */ /* 0x0007e8000812187c */
[----:B------:R3:W-:Y:S01]  /*4c700*/  LDGSTS.E [R0+-0x5ed80], desc[UR60][R18.64], P0 ;  /* 0xa128000012007fae */ /* 0x0007e2000812187c */
[----:B------:R-:W-:-:S03]  /*4c710*/  IMAD.WIDE R34, R4, 0x4, R222 ;  /* 0x0000000404227825 */ /* 0x000fc600078e02de */
[----:B------:R-:W2:Y:S01]  /*4c720*/  LDL.LU.64 R222, [R1+0x40] ;  /* 0x0000400001de7983 */ /* 0x000ea20000300a00 */
[----:B-1----:R-:W-:-:S03]  /*4c730*/  IMAD.WIDE R32, R4, 0x4, R238 ;  /* 0x0000000404207825 */ /* 0x002fc600078e02ee */
[----:B------:R4:W-:Y:S04]  /*4c740*/  STL.64 [R1+0x2720], R34 ;  /* 0x0027202201007387 */ /* 0x0009e80000100a00 */
[----:B------:R-:W2:Y:S04]  /*4c750*/  LDL.LU.64 R238, [R1] ;  /* 0x0000000001ee7983 */ /* 0x000ea80000300a00 */
[----:B------:R4:W-:Y:S04]  /*4c760*/  LDGSTS.E [R15+-0x5e980], desc[UR60][R34.64], P0 ;  /* 0xa1680000220f7fae */ /* 0x0009e8000812187c */
[----:B------:R1:W-:Y:S04]  /*4c770*/  STL.64 [R1+0x2740], R32 ;  /* 0x0027402001007387 */ /* 0x0003e80000100a00 */
[----:B------:R1:W-:Y:S01]  /*4c780*/  LDGSTS.E [R10+-0x5e580], desc[UR60][R32.64], P0 ;  /* 0xa1a80000200a7fae */ /* 0x0003e2000812187c */
[----:B---3--:R-:W-:-:S04]  /*4c790*/  IMAD.WIDE R22, R4, 0x4, R158 ;  /* 0x0000000404167825 */ /* 0x008fc800078e029e */
[C---:B------:R-:W-:Y:S01]  /*4c7a0*/  IMAD.WIDE R20, R4.reuse, 0x4, R142 ;  /* 0x0000000404147825 */ /* 0x040fe200078e028e */
[----:B------:R3:W-:Y:S04]  /*4c7b0*/  STL.64 [R1+0x2768], R22 ;  /* 0x0027681601007387 */ /* 0x0007e80000100a00 */
[----:B------:R3:W-:Y:S01]  /*4c7c0*/  LDGSTS.E [R8+-0x5e180], desc[UR60][R22.64], P0 ;  /* 0xa1e8000016087fae */ /* 0x0007e2000812187c */
[----:B------:R-:W-:-:S03]  /*4c7d0*/  IMAD.WIDE R18, R4, 0x4, R126 ;  /* 0x0000000404127825 */ /* 0x000fc600078e027e */
[----:B------:R3:W-:Y:S04]  /*4c7e0*/  STL.64 [R1+0x27a8], R20 ;  /* 0x0027a81401007387 */ /* 0x0007e80000100a00 */
[----:B------:R3:W-:Y:S04]  /*4c7f0*/  LDGSTS.E [R5+-0x5dd80], desc[UR60][R20.64], P0 ;  /* 0xa228000014057fae */ /* 0x0007e8000812187c */
[----:B------:R3:W-:Y:S04]  /*4c800*/  STL.64 [R1+0x27b0], R18 ;  /* 0x0027b01201007387 */ /* 0x0007e80000100a00 */
[----:B------:R3:W-:Y:S01]  /*4c810*/  LDGSTS.E [R0+-0x5d980], desc[UR60][R18.64], P0 ;  /* 0xa268000012007fae */ /* 0x0007e2000812187c */
[----:B----4-:R-:W-:-:S04]  /*4c820*/  IMAD.WIDE R34, R4, 0x4, R110 ;  /* 0x0000000404227825 */ /* 0x010fc800078e026e */
[C---:B-1----:R-:W-:Y:S01]  /*4c830*/  IMAD.WIDE R32, R4.reuse, 0x4, R94 ;  /* 0x0000000404207825 */ /* 0x042fe200078e025e */
[----:B------:R-:W-:Y:S03]  /*4c840*/  STL.64 [R1+0x27b8], R34 ;  /* 0x0027b82201007387 */ /* 0x000fe60000100a00 */
[C---:B---3--:R-:W-:Y:S01]  /*4c850*/  IMAD.WIDE R22, R4.reuse, 0x4, R78 ;  /* 0x0000000404167825 */ /* 0x048fe200078e024e */
[----:B------:R-:W-:Y:S04]  /*4c860*/  LDGSTS.E [R15+-0x5d580], desc[UR60][R34.64], P0 ;  /* 0xa2a80000220f7fae */ /* 0x000fe8000812187c */
[----:B------:R2:W-:Y:S01]  /*4c870*/  STL.64 [R1+0x27e0], R32 ;  /* 0x0027e02001007387 */ /* 0x0005e20000100a00 */
[----:B------:R-:W-:-:S03]  /*4c880*/  IMAD.WIDE R20, R4, 0x4, R62 ;  /* 0x0000000404147825 */ /* 0x000fc600078e023e */
[----:B------:R2:W-:Y:S04]  /*4c890*/  LDGSTS.E [R10+-0x5d180], desc[UR60][R32.64], P0 ;  /* 0xa2e80000200a7fae */ /* 0x0005e8000812187c */
[----:B------:R-:W-:Y:S01]  /*4c8a0*/  STL.64 [R1+0x27f0], R22 ;  /* 0x0027f01601007387 */ /* 0x000fe20000100a00 */
[----:B------:R-:W-:-:S03]  /*4c8b0*/  IMAD.WIDE R18, R4, 0x4, R46 ;  /* 0x0000000404127825 */ /* 0x000fc600078e022e */
[----:B------:R-:W-:Y:S04]  /*4c8c0*/  LDGSTS.E [R8+-0x5cd80], desc[UR60][R22.64], P0 ;  /* 0xa328000016087fae */ /* 0x000fe8000812187c */
[----:B------:R1:W-:Y:S01]  /*4c8d0*/  STL.64 [R1+0x27f8], R20 ;  /* 0x0027f81401007387 */ /* 0x0003e20000100a00 */
[----:B--2---:R-:W-:-:S03]  /*4c8e0*/  IMAD.WIDE R32, R4, 0x4, R30 ;  /* 0x0000000404207825 */ /* 0x004fc600078e021e */
[----:B------:R1:W-:Y:S04]  /*4c8f0*/  LDGSTS.E [R5+-0x5c980], desc[UR60][R20.64], P0 ;  /* 0xa368000014057fae */ /* 0x0003e8000812187c */
[----:B------:R2:W-:Y:S04]  /*4c900*/  STL.64 [R1+0x2800], R18 ;  /* 0x0028001201007387 */ /* 0x0005e80000100a00 */
[----:B------:R2:W-:Y:S01]  /*4c910*/  LDGSTS.E [R0+-0x5c580], desc[UR60][R18.64], P0 ;  /* 0xa3a8000012007fae */ /* 0x0005e2000812187c */
[----:B-1----:R-:W-:-:S03]  /*4c920*/  IMAD.WIDE R20, R4, 0x4, R228 ;  /* 0x0000000404147825 */ /* 0x002fc600078e02e4 */
[----:B------:R-:W-:Y:S04]  /*4c930*/  STL.64 [R1+0x2808], R32 ;  /* 0x0028082001007387 */ /* 0x000fe80000100a00 */
[----:B------:R-:W-:Y:S01]  /*4c940*/  LDGSTS.E [R15+-0x5c180], desc[UR60][R32.64], P0 ;  /* 0xa3e80000200f7fae */ /* 0x000fe2000812187c */
[----:B--2---:R-:W-:-:S04]  /*4c950*/  IMAD.WIDE R18, R4, 0x4, R24 ;  /* 0x0000000404127825 */ /* 0x004fc800078e0218 */
[----:B------:R-:W-:-:S04]  /*4c960*/  IMAD.WIDE R24, R4, 0x4, R56 ;  /* 0x0000000404187825 */ /* 0x000fc800078e0238 */
[----:B------:R-:W-:-:S05]  /*4c970*/  IMAD.WIDE R30, R4, 0x4, R222 ;  /* 0x00000004041e7825 */ /* 0x000fca00078e02de */
[----:B------:R1:W-:Y:S01]  /*4c980*/  STL.64 [R1+0x2810], R30 ;  /* 0x0028101e01007387 */ /* 0x0003e20000100a00 */
[----:B------:R-:W-:-:S03]  /*4c990*/  IMAD.WIDE R22, R4, 0x4, R238 ;  /* 0x0000000404167825 */ /* 0x000fc600078e02ee */
        /* <DEDUP_REMOVED lines=13> */
[----:B------:R1:W-:Y:S04]  /*4ca70*/  LDGSTS.E [R15+-0x5ad80], desc[UR60][R30.64], P0 ;  /* 0xa52800001e0f7fae */ /* 0x0003e8000812187c */
[----:B------:R2:W-:Y:S04]  /*4ca80*/  STL.64 [R1+0x2860], R22 ;  /* 0x0028601601007387 */ /* 0x0005e80000100a00 */
[----:B------:R3:W-:Y:S04]  /*4ca90*/  LDGSTS.E [R10+-0x5a980], desc[UR60][R24.64], P0 ;  /* 0xa5680000180a7fae */ /* 0x0007e8000812187c */
[----:B------:R4:W-:Y:S01]  /*4caa0*/  STL.64 [R1+0x2858], R20 ;  /* 0x0028581401007387 */ /* 0x0009e20000100a00 */
[----:B-1----:R-:W-:-:S03]  /*4cab0*/  IMAD.WIDE R30, R4, 0x4, R120 ;  /* 0x00000004041e7825 */ /* 0x002fc600078e0278 */
[----:B------:R2:W-:Y:S04]  /*4cac0*/  LDGSTS.E [R8+-0x5a580], desc[UR60][R22.64], P0 ;  /* 0xa5a8000016087fae */ /* 0x0005e8000812187c */
[----:B------:R1:W-:Y:S01]  /*4cad0*/  STL.64 [R1+0x2850], R18 ;  /* 0x0028501201007387 */ /* 0x0003e20000100a00 */
[----:B---3--:R-:W-:-:S03]  /*4cae0*/  IMAD.WIDE R24, R4, 0x4, R136 ;  /* 0x0000000404187825 */ /* 0x008fc600078e0288 */
[----:B------:R4:W-:Y:S04]  /*4caf0*/  LDGSTS.E [R5+-0x5a180], desc[UR60][R20.64], P0 ;  /* 0xa5e8000014057fae */ /* 0x0009e8000812187c */
[----:B------:R-:W3:Y:S01]  /*4cb00*/  LDL.LU.64 R110, [R1+0x568] ;  /* 0x00056800016e7983 */ /* 0x000ee20000300a00 */
[----:B--2---:R-:W-:-:S03]  /*4cb10*/  IMAD.WIDE R22, R4, 0x4, R152 ;  /* 0x0000000404167825 */ /* 0x004fc600078e0298 */
[----:B------:R-:W2:Y:S04]  /*4cb20*/  LDL.LU.64 R222, [R1+0x560] ;  /* 0x0005600001de7983 */ /* 0x000ea80000300a00 */
[----:B------:R1:W-:Y:S01]  /*4cb30*/  LDGSTS.E [R0+-0x59d80], desc[UR60][R18.64], P0 ;  /* 0xa628000012007fae */ /* 0x0003e2000812187c */
[----:B----4-:R-:W-:-:S03]  /*4cb40*/  IMAD.WIDE R20, R4, 0x4, R168 ;  /* 0x0000000404147825 */ /* 0x010fc600078e02a8 */
[----:B------:R-:W4:Y:S04]  /*4cb50*/  LDL.LU.64 R238, [R1+0x558] ;  /* 0x0005580001ee7983 */ /* 0x000f280000300a00 */
[----:B------:R1:W-:Y:S02]  /*4cb60*/  STL.64 [R1+0x2848], R30 ;  /* 0x0028481e01007387 */ /* 0x0003e40000100a00 */
[C---:B-1----:R-:W-:Y:S02]  /*4cb70*/  IMAD.WIDE R18, R4.reuse, 0x4, R184 ;  /* 0x0000000404127825 */ /* 0x042fe400078e02b8 */
[----:B------:R-:W-:Y:S04]  /*4cb80*/  STL.64 [R1+0x2840], R24 ;  /* 0x0028401801007387 */ /* 0x000fe80000100a00 */
[----:B------:R-:W-:Y:S04]  /*4cb90*/  STL.64 [R1+0x2838], R22 ;  /* 0x0028381601007387 */ /* 0x000fe80000100a00 */
[----:B------:R1:W-:Y:S04]  /*4cba0*/  STL.64 [R1+0x2830], R20 ;  /* 0x0028301401007387 */ /* 0x0003e80000100a00 */
[----:B------:R1:W-:Y:S04]  /*4cbb0*/  STL.64 [R1+0x2828], R18 ;  /* 0x0028281201007387 */ /* 0x0003e80000100a00 */
[----:B------:R-:W4:Y:S04]  /*4cbc0*/  LDL.LU.64 R94, [R1+0x550] ;  /* 0x00055000015e7983 */ /* 0x000f280000300a00 */
[----:B------:R-:W4:Y:S04]  /*4cbd0*/  LDL.LU.64 R78, [R1+0x540] ;  /* 0x00054000014e7983 */ /* 0x000f280000300a00 */
[----:B------:R-:W4:Y:S04]  /*4cbe0*/  LDL.LU.64 R62, [R1+0x538] ;  /* 0x00053800013e7983 */ /* 0x000f280000300a00 */
[----:B------:R-:W-:Y:S04]  /*4cbf0*/  LDGSTS.E [R15+-0x59980], desc[UR60][R30.64], P0 ;  /* 0xa66800001e0f7fae */ /* 0x000fe8000812187c */
[----:B------:R-:W4:Y:S04]  /*4cc00*/  LDL.LU.64 R46, [R1+0x530] ;  /* 0x00053000012e7983 */ /* 0x000f280000300a00 */
[----:B------:R-:W-:Y:S04]  /*4cc10*/  LDGSTS.E [R10+-0x59580], desc[UR60][R24.64], P0 ;  /* 0xa6a80000180a7fae */ /* 0x000fe8000812187c */
[----:B------:R-:W4:Y:S04]  /*4cc20*/  LDL.LU.64 R30, [R1+0x528] ;  /* 0x00052800011e7983 */ /* 0x000f280000300a00 */
[----:B------:R-:W-:Y:S04]  /*4cc30*/  LDGSTS.E [R8+-0x59180], desc[UR60][R22.64], P0 ;  /* 0xa6e8000016087fae */ /* 0x000fe8000812187c */
[----:B------:R1:W-:Y:S04]  /*4cc40*/  LDGSTS.E [R5+-0x58d80], desc[UR60][R20.64], P0 ;  /* 0xa728000014057fae */ /* 0x0003e8000812187c */
[----:B------:R1:W-:Y:S02]  /*4cc50*/  LDGSTS.E [R0+-0x58980], desc[UR60][R18.64], P0 ;  /* 0xa768000012007fae */ /* 0x0003e4000812187c */
[----:B-1----:R-:W-:-:S04]  /*4cc60*/  IMAD.WIDE R20, R4, 0x4, R200 ;  /* 0x0000000404147825 */ /* 0x002fc800078e02c8 */
[C---:B------:R-:W-:Y:S01]  /*4cc70*/  IMAD.WIDE R18, R4.reuse, 0x4, R216 ;  /* 0x0000000404127825 */ /* 0x040fe200078e02d8 */
[----:B------:R1:W-:Y:S04]  /*4cc80*/  STL.64 [R1+0x2820], R20 ;  /* 0x0028201401007387 */ /* 0x0003e80000100a00 */
[----:B------:R1:W-:Y:S04]  /*4cc90*/  STL.64 [R1+0x2818], R18 ;  /* 0x0028181201007387 */ /* 0x0003e80000100a00 */
[----:B------:R-:W4:Y:S04]  /*4cca0*/  LDL.LU.64 R142, [R1+0x520] ;  /* 0x00052000018e7983 */ /* 0x000f280000300a00 */
[----:B------:R-:W4:Y:S01]  /*4ccb0*/  LDL.LU.64 R126, [R1+0x518] ;  /* 0x00051800017e7983 */ /* 0x000f220000300a00 */
[----:B---3--:R-:W-:-:S04]  /*4ccc0*/  IMAD.WIDE R158, R4, 0x4, R110 ;  /* 0x00000004049e7825 */ /* 0x008fc800078e026e */
[C---:B--2---:R-:W-:Y:S02]  /*4ccd0*/  IMAD.WIDE R162, R4.reuse, 0x4, R222 ;  /* 0x0000000404a27825 */ /* 0x044fe400078e02de */
[----:B------:R-:W2:Y:S04]  /*4cce0*/  LDL.LU.64 R222, [R1+0x508] ;  /* 0x0005080001de7983 */ /* 0x000ea80000300a00 */
[----:B------:R-:W3:Y:S01]  /*4ccf0*/  LDL.LU.64 R110, [R1+0x500] ;  /* 0x00050000016e7983 */ /* 0x000ee20000300a00 */
[----:B----4-:R-:W-:-:S03]  /*4cd00*/  IMAD.WIDE R166, R4, 0x4, R238 ;  /* 0x0000000404a67825 */ /* 0x010fc600078e02ee */
[----:B------:R-:W4:Y:S01]  /*4cd10*/  LDL.LU.64 R238, [R1+0x4f8] ;  /* 0x0004f80001ee7983 */ /* 0x000f220000300a00 */
[----:B------:R-:W-:-:S03]  /*4cd20*/  IMAD.WIDE R174, R4, 0x4, R94 ;  /* 0x0000000404ae7825 */ /* 0x000fc600078e025e */
[----:B------:R-:W2:Y:S01]  /*4cd30*/  LDL.LU.64 R94, [R1+0x4f0] ;  /* 0x0004f000015e7983 */ /* 0x000ea20000300a00 */
[----:B------:R-:W-:-:S03]  /*4cd40*/  IMAD.WIDE R176, R4, 0x4, R78 ;  /* 0x0000000404b07825 */ /* 0x000fc600078e024e */
[----:B------:R-:W4:Y:S01]  /*4cd50*/  LDL.LU.64 R78, [R1+0x4e8] ;  /* 0x0004e800014e7983 */ /* 0x000f220000300a00 */
[----:B------:R-:W-:-:S03]  /*4cd60*/  IMAD.WIDE R182, R4, 0x4, R62 ;  /* 0x0000000404b67825 */ /* 0x000fc600078e023e */
[----:B------:R-:W2:Y:S01]  /*4cd70*/  LDL.LU.64 R62, [R1+0x4e0] ;  /* 0x0004e000013e7983 */ /* 0x000ea20000300a00 */
[----:B------:R-:W-:-:S03]  /*4cd80*/  IMAD.WIDE R192, R4, 0x4, R46 ;  /* 0x0000000404c07825 */ /* 0x000fc600078e022e */
[----:B------:R-:W1:Y:S01]  /*4cd90*/  LDL.LU.64 R46, [R1+0x4d0] ;  /* 0x0004d000012e7983 */ /* 0x000e620000300a00 */
[----:B------:R-:W-:-:S03]  /*4cda0*/  IMAD.WIDE R196, R4, 0x4, R30 ;  /* 0x0000000404c47825 */ /* 0x000fc600078e021e */
[----:B------:R-:W2:Y:S01]  /*4cdb0*/  LDL.LU.64 R30, [R1+0x4c8] ;  /* 0x0004c800011e7983 */ /* 0x000ea20000300a00 */
[----:B------:R-:W-:-:S03]  /*4cdc0*/  VIADD R249, R249, 0x100000 ;  /* 0x00100000f9f97836 */ /* 0x000fc60000000000 */
[----:B------:R-:W2:Y:S04]  /*4cdd0*/  LDL.LU.64 R32, [R1+0x4c0] ;  /* 0x0004c00001207983 */ /* 0x000ea80000300a00 */
[----:B------:R-:W2:Y:S04]  /*4cde0*/  LDL.LU.64 R48, [R1+0x4b8] ;  /* 0x0004b80001307983 */ /* 0x000ea80000300a00 */
[----:B------:R1:W-:Y:S04]  /*4cdf0*/  LDGSTS.E [R249+-0x58580], desc[UR60][R20.64], P0 ;  /* 0xa7a8000014f97fae */ /* 0x0003e8000812187c */
[----:B------:R1:W-:Y:S01]  /*4ce00*/  LDGSTS.E [R10+-0x58180], desc[UR60][R18.64], P0 ;  /* 0xa7e80000120a7fae */ /* 0x0003e2000812187c */
[----:B------:R-:W-:-:S03]  /*4ce10*/  IMAD.WIDE R206, R4, 0x4, R142 ;  /* 0x0000000404ce7825 */ /* 0x000fc600078e028e */
[----:B------:R-:W2:Y:S01]  /*4ce20*/  LDL.LU.64 R142, [R1+0x4b0] ;  /* 0x0004b000018e7983 */ /* 0x000ea20000300a00 */
[----:B------:R-:W-:-:S03]  /*4ce30*/  IMAD.WIDE R212, R4, 0x4, R126 ;  /* 0x0000000404d47825 */ /* 0x000fc600078e027e */
[----:B------:R-:W2:Y:S01]  /*4ce40*/  LDL.LU.64 R126, [R1+0x4a8] ;  /* 0x0004a800017e7983 */ /* 0x000ea20000300a00 */
[----:B---3--:R-:W-:-:S03]  /*4ce50*/  IMAD.WIDE R228, R4, 0x4, R110 ;  /* 0x0000000404e47825 */ /* 0x008fc600078e026e */
[----:B------:R-:W3:Y:S01]  /*4ce60*/  LDL.LU.64 R110, [R1+0x498] ;  /* 0x00049800016e7983 */ /* 0x000ee20000300a00 */
[----:B----4-:R-:W-:-:S04]  /*4ce70*/  IMAD.WIDE R24, R4, 0x4, R78 ;  /* 0x0000000404187825 */ /* 0x010fc800078e024e */
[C---:B--2---:R-:W-:Y:S01]  /*4ce80*/  IMAD.WIDE R22, R4.reuse, 0x4, R62 ;  /* 0x0000000404167825 */ /* 0x044fe200078e023e */
[----:B------:R2:W-:Y:S03]  /*4ce90*/  STL.64 [R1+0x1390], R24 ;  /* 0x0013901801007387 */ /* 0x0005e60000100a00 */
[C---:B-1----:R-:W-:Y:S01]  /*4cea0*/  IMAD.WIDE R20, R4.reuse, 0x4, R46 ;  /* 0x0000000404147825 */ /* 0x042fe200078e022e */
[----:B------:R1:W-:Y:S03]  /*4ceb0*/  STL.64 [R1+0x13d8], R22 ;  /* 0x0013d81601007387 */ /* 0x0003e60000100a00 */
[C---:B------:R-:W-:Y:S01]  /*4cec0*/  IMAD.WIDE R18, R4.reuse, 0x4, R30 ;  /* 0x0000000404127825 */ /* 0x040fe200078e021e */
[----:B------:R4:W-:Y:S03]  /*4ced0*/  STL.64 [R1+0x1420], R20 ;  /* 0x0014201401007387 */ /* 0x0009e60000100a00 */
[----:B------:R-:W-:Y:S01]  /*4cee0*/  IMAD.WIDE R248, R4, 0x4, R94 ;  /* 0x0000000404f87825 */ /* 0x000fe200078e025e */
        /* <DEDUP_REMOVED lines=12> */
[----:B------:R-:W-:Y:S01]  /*4cfb0*/  LDGSTS.E [R5+-0x7f900], desc[UR60][R162.64], P0 ;  /* 0x80700000a2057fae */ /* 0x000fe2000812187c */
[----:B------:R-:W-:-:S03]  /*4cfc0*/  IMAD.WIDE R222, R4, 0x4, R222 ;  /* 0x0000000404de7825 */ /* 0x000fc600078e02de */
[----:B------:R-:W-:Y:S04]  /*4cfd0*/  LDGSTS.E [R0+-0x7f500], desc[UR60][R166.64], P0 ;  /* 0x80b00000a6007fae */ /* 0x000fe8000812187c */
[----:B------:R-:W-:Y:S01]  /*4cfe0*/  LDGSTS.E [R15+-0x7f100], desc[UR60][R174.64], P0 ;  /* 0x80f00000ae0f7fae */ /* 0x000fe2000812187c */
[----:B------:R-:W-:-:S03]  /*4cff0*/  IMAD.WIDE R238, R4, 0x4, R238 ;  /* 0x0000000404ee7825 */ /* 0x000fc600078e02ee */
[----:B------:R-:W-:Y:S04]  /*4d000*/  LDGSTS.E [R10+-0x7ed00], desc[UR60][R176.64], P0 ;  /* 0x81300000b00a7fae */ /* 0x000fe8000812187c */
[----:B------:R-:W-:Y:S04]  /*4d010*/  LDGSTS.E [R8+-0x7e900], desc[UR60][R182.64], P0 ;  /* 0x81700000b6087fae */ /* 0x000fe8000812187c */
[----:B------:R-:W-:Y:S04]  /*4d020*/  LDGSTS.E [R5+-0x7e500], desc[UR60][R192.64], P0 ;  /* 0x81b00000c0057fae */ /* 0x000fe8000812187c */
[----:B------:R-:W-:Y:S04]  /*4d030*/  LDGSTS.E [R0+-0x7e100], desc[UR60][R196.64], P0 ;  /* 0x81f00000c4007fae */ /* 0x000fe8000812187c */
[----:B------:R-:W-:Y:S04]  /*4d040*/  LDGSTS.E [R15+-0x7dd00], desc[UR60][R206.64], P0 ;  /* 0x82300000ce0f7fae */ /* 0x000fe8000812187c */
[----:B------:R-:W-:Y:S04]  /*4d050*/  LDGSTS.E [R10+-0x7d900], desc[UR60][R212.64], P0 ;  /* 0x82700000d40a7fae */ /* 0x000fe8000812187c */
[----:B------:R-:W-:Y:S01]  /*4d060*/  LDGSTS.E [R8+-0x7d500], desc[UR60][R222.64], P0 ;  /* 0x82b00000de087fae */ /* 0x000fe2000812187c */
[----:B------:R-:W-:-:S03]  /*4d070*/  IMAD.WIDE R32, R4, 0x4, R32 ;  /* 0x0000000404207825 */ /* 0x000fc600078e0220 */
[----:B------:R-:W-:Y:S04]  /*4d080*/  LDGSTS.E [R5+-0x7d100], desc[UR60][R228.64], P0 ;  /* 0x82f00000e4057fae */ /* 0x000fe8000812187c */
[----:B------:R-:W-:Y:S04]  /*4d090*/  LDGSTS.E [R0+-0x7cd00], desc[UR60][R238.64], P0 ;  /* 0x83300000ee007fae */ /* 0x000fe8000812187c */
[----:B------:R-:W-:Y:S04]  /*4d0a0*/  LDGSTS.E [R15+-0x7c900], desc[UR60][R248.64], P0 ;  /* 0x83700000f80f7fae */ /* 0x000fe8000812187c */
[----:B------:R2:W-:Y:S04]  /*4d0b0*/  LDGSTS.E [R10+-0x7c500], desc[UR60][R24.64], P0 ;  /* 0x83b00000180a7fae */ /* 0x0005e8000812187c */
[----:B------:R1:W-:Y:S04]  /*4d0c0*/  LDGSTS.E [R8+-0x7c100], desc[UR60][R22.64], P0 ;  /* 0x83f0000016087fae */ /* 0x0003e8000812187c */
[----:B------:R4:W-:Y:S01]  /*4d0d0*/  LDGSTS.E [R5+-0x7bd00], desc[UR60][R20.64], P0 ;  /* 0x8430000014057fae */ /* 0x0009e2000812187c */
[----:B--2---:R-:W-:-:S03]  /*4d0e0*/  IMAD.WIDE R24, R4, 0x4, R48 ;  /* 0x0000000404187825 */ /* 0x004fc600078e0230 */
[----:B------:R3:W-:Y:S01]  /*4d0f0*/  LDGSTS.E [R0+-0x7b900], desc[UR60][R18.64], P0 ;  /* 0x8470000012007fae */ /* 0x0007e2000812187c */
[----:B-1----:R-:W-:-:S03]  /*4d100*/  IMAD.WIDE R22, R4, 0x4, R142 ;  /* 0x0000000404167825 */ /* 0x002fc600078e028e */
[----:B------:R1:W-:Y:S01]  /*4d110*/  STL.64 [R1+0x14c8], R32 ;  /* 0x0014c82001007387 */ /* 0x0003e20000100a00 */
[----:B----4-:R-:W-:-:S03]  /*4d120*/  IMAD.WIDE R20, R4, 0x4, R126 ;  /* 0x0000000404147825 */ /* 0x010fc600078e027e */
[----:B------:R2:W-:Y:S04]  /*4d130*/  STL.64 [R1+0x14f8], R24 ;  /* 0x0014f81801007387 */ /* 0x0005e80000100a00 */
[----:B------:R4:W-:Y:S04]  /*4d140*/  STL.64 [R1+0x1528], R22 ;  /* 0x0015281601007387 */ /* 0x0009e80000100a00 */
[----:B------:R4:W-:Y:S04]  /*4d150*/  STL.64 [R1+0x22c8], R20 ;  /* 0x0022c81401007387 */ /* 0x0009e80000100a00 */
[----:B------:R-:W-:Y:S04]  /*4d160*/  LDGSTS.E [R15+-0x7b500], desc[UR60][R32.64], P0 ;  /* 0x84b00000200f7fae */ /* 0x000fe8000812187c */
[----:B------:R2:W-:Y:S04]  /*4d170*/  LDGSTS.E [R10+-0x7b100], desc[UR60][R24.64], P0 ;  /* 0x84f00000180a7fae */ /* 0x0005e8000812187c */
[----:B------:R4:W-:Y:S04]  /*4d180*/  LDGSTS.E [R8+-0x7ad00], desc[UR60][R22.64], P0 ;  /* 0x8530000016087fae */ /* 0x0009e8000812187c */
[----:B------:R4:W-:Y:S01]  /*4d190*/  LDGSTS.E [R5+-0x7a900], desc[UR60][R20.64], P0 ;  /* 0x8570000014057fae */ /* 0x0009e2000812187c */
[----:B---3--:R-:W-:-:S05]  /*4d1a0*/  IMAD.WIDE R18, R4, 0x4, R110 ;  /* 0x0000000404127825 */ /* 0x008fca00078e026e */
[----:B------:R3:W-:Y:S04]  /*4d1b0*/  STL.64 [R1+0x2308], R18 ;  /* 0x0023081201007387 */ /* 0x0007e80000100a00 */
[----:B-1----:R-:W3:Y:S04]  /*4d1c0*/  LDL.LU.64 R32, [R1+0x460] ;  /* 0x0004600001207983 */ /* 0x002ee80000300a00 */
[----:B------:R-:W3:Y:S04]  /*4d1d0*/  LDL.LU.64 R48, [R1+0x458] ;  /* 0x0004580001307983 */ /* 0x000ee80000300a00 */
[----:B------:R-:W3:Y:S04]  /*4d1e0*/  LDL.LU.64 R142, [R1+0x450] ;  /* 0x00045000018e7983 */ /* 0x000ee80000300a00 */
[----:B------:R-:W3:Y:S04]  /*4d1f0*/  LDL.LU.64 R126, [R1+0x448] ;  /* 0x00044800017e7983 */ /* 0x000ee80000300a00 */
[----:B------:R3:W-:Y:S04]  /*4d200*/  LDGSTS.E [R0+-0x7a500], desc[UR60][R18.64], P0 ;  /* 0x85b0000012007fae */ /* 0x0007e8000812187c */
[----:B------:R-:W3:Y:S01]  /*4d210*/  LDL.LU.64 R110, [R1+0x440] ;  /* 0x00044000016e7983 */ /* 0x000ee20000300a00 */
[----:B------:R-:W-:-:S04]  /*4d220*/  IMAD.WIDE R30, R4, 0x4, R30 ;  /* 0x00000004041e7825 */ /* 0x000fc800078e021e */
[C---:B--2---:R-:W-:Y:S01]  /*4d230*/  IMAD.WIDE R24, R4.reuse, 0x4, R94 ;  /* 0x0000000404187825 */ /* 0x044fe200078e025e */
[----:B------:R1:W-:Y:S03]  /*4d240*/  STL.64 [R1+0x2348], R30 ;  /* 0x0023481e01007387 */ /* 0x0003e60000100a00 */
[C---:B----4-:R-:W-:Y:S01]  /*4d250*/  IMAD.WIDE R22, R4.reuse, 0x4, R78 ;  /* 0x0000000404167825 */ /* 0x050fe200078e024e */
[----:B------:R2:W-:Y:S03]  /*4d260*/  STL.64 [R1+0x2388], R24 ;  /* 0x0023881801007387 */ /* 0x0005e60000100a00 */
[C---:B------:R-:W-:Y:S01]  /*4d270*/  IMAD.WIDE R20, R4.reuse, 0x4, R62 ;  /* 0x0000000404147825 */ /* 0x040fe200078e023e */
[----:B------:R4:W-:Y:S03]  /*4d280*/  STL.64 [R1+0x23f8], R22 ;  /* 0x0023f81601007387 */ /* 0x0009e60000100a00 */
[C---:B---3--:R-:W-:Y:S01]  /*4d290*/  IMAD.WIDE R18, R4.reuse, 0x4, R46 ;  /* 0x0000000404127825 */ /* 0x048fe200078e022e */
[----:B------:R3:W-:Y:S04]  /*4d2a0*/  STL.64 [R1+0x2430], R20 ;  /* 0x0024301401007387 */ /* 0x0007e80000100a00 */
[----:B------:R-:W-:Y:S04]  /*4d2b0*/  LDGSTS.E [R15+-0x7a100], desc[UR60][R30.64], P0 ;  /* 0x85f000001e0f7fae */ /* 0x000fe8000812187c */
[----:B------:R3:W-:Y:S04]  /*4d2c0*/  STL.64 [R1+0x2468], R18 ;  /* 0x0024681201007387 */ /* 0x0007e80000100a00 */
[----:B------:R2:W-:Y:S04]  /*4d2d0*/  LDGSTS.E [R10+-0x79d00], desc[UR60][R24.64], P0 ;  /* 0x86300000180a7fae */ /* 0x0005e8000812187c */
[----:B-1----:R-:W3:Y:S04]  /*4d2e0*/  LDL.LU.64 R30, [R1+0x438] ;  /* 0x00043800011e7983 */ /* 0x002ee80000300a00 */
[----:B------:R-:W3:Y:S04]  /*4d2f0*/  LDL.LU.64 R94, [R1+0x428] ;  /* 0x00042800015e7983 */ /* 0x000ee80000300a00 */
[----:B------:R-:W3:Y:S04]  /*4d300*/  LDL.LU.64 R78, [R1+0x420] ;  /* 0x00042000014e7983 */ /* 0x000ee80000300a00 */
[----:B------:R-:W3:Y:S04]  /*4d310*/  LDL.LU.64 R62, [R1+0x418] ;  /* 0x00041800013e7983 */ /* 0x000ee80000300a00 */
[----:B------:R-:W3:Y:S04]  /*4d320*/  LDL.LU.64 R46, [R1+0x410] ;  /* 0x00041000012e7983 */ /* 0x000ee80000300a00 */
[----:B------:R4:W-:Y:S04]  /*4d330*/  LDGSTS.E [R8+-0x79900], desc[UR60][R22.64], P0 ;  /* 0x8670000016087fae */ /* 0x0009e8000812187c */
[----:B------:R3:W-:Y:S04]  /*4d340*/  LDGSTS.E [R5+-0x79500], desc[UR60][R20.64], P0 ;  /* 0x86b0000014057fae */ /* 0x0007e8000812187c */
[----:B------:R1:W-:Y:S01]  /*4d350*/  LDGSTS.E [R0+-0x79100], desc[UR60][R18.64], P0 ;  /* 0x86f0000012007fae */ /* 0x0003e2000812187c */
[----:B------:R-:W-:-:S04]  /*4d360*/  IMAD.WIDE R32, R4, 0x4, R32 ;  /* 0x0000000404207825 */ /* 0x000fc800078e0220 */
[C---:B--2---:R-:W-:Y:S01]  /*4d370*/  IMAD.WIDE R24, R4.reuse, 0x4, R48 ;  /* 0x0000000404187825 */ /* 0x044fe200078e0230 */
[----:B------:R2:W-:Y:S03]  /*4d380*/  STL.64 [R1+0x24b8], R32 ;  /* 0x0024b82001007387 */ /* 0x0005e60000100a00 */
[C---:B----4-:R-:W-:Y:S01]  /*4d390*/  IMAD.WIDE R22, R4.reuse, 0x4, R142 ;  /* 0x0000000404167825 */ /* 0x050fe200078e028e */
[----:B------:R4:W-:Y:S03]  /*4d3a0*/  STL.64 [R1+0x24e8], R24 ;  /* 0x0024e81801007387 */ /* 0x0009e60000100a00 */
[C---:B---3--:R-:W-:Y:S01]  /*4d3b0*/  IMAD.WIDE R20, R4.reuse, 0x4, R126 ;  /* 0x0000000404147825 */ /* 0x048fe200078e027e */
[----:B------:R3:W-:Y:S03]  /*4d3c0*/  STL.64 [R1+0x2518], R22 ;  /* 0x0025181601007387 */ /* 0x0007e60000100a00 */
[C---:B-1----:R-:W-:Y:S01]  /*4d3d0*/  IMAD.WIDE R18, R4.reuse, 0x4, R110 ;  /* 0x0000000404127825 */ /* 0x042fe200078e026e */
[----:B------:R1:W-:Y:S04]  /*4d3e0*/  STL.64 [R1+0x2548], R20 ;  /* 0x0025481401007387 */ /* 0x0003e80000100a00 */
[----:B------:R-:W-:Y:S04]  /*4d3f0*/  LDGSTS.E [R15+-0x78d00], desc[UR60][R32.64], P0 ;  /* 0x87300000200f7fae */ /* 0x000fe8000812187c */
[----:B------:R1:W-:Y:S04]  /*4d400*/  STL.64 [R1+0x2590], R18 ;  /* 0x0025901201007387 */ /* 0x0003e80000100a00 */
[----:B------:R4:W-:Y:S04]  /*4d410*/  LDGSTS.E [R10+-0x78900], desc[UR60][R24.64], P0 ;  /* 0x87700000180a7fae */ /* 0x0009e8000812187c */
[----:B--2---:R-:W2:Y:S04]  /*4d420*/  LDL.LU.64 R32, [R1+0x2b8] ;  /* 0x0002b80001207983 */ /* 0x004ea80000300a00 */
[----:B------:R-:W2:Y:S04]  /*4d430*/  LDL.LU.64 R64, [R1+0x278] ;  /* 0x0002780001407983 */ /* 0x000ea80000300a00 */
[----:B------:R3:W-:Y:S04]  /*4d440*/  LDGSTS.E [R8+-0x78500], desc[UR60][R22.64], P0 ;  /* 0x87b0000016087fae */ /* 0x0007e8000812187c */
[----:B------:R-:W2:Y:S04]  /*4d450*/  LDL.LU.64 R48, [R1+0x238] ;  /* 0x0002380001307983 */ /* 0x000ea80000300a00 */
[----:B------:R-:W2:Y:S04]  /*4d460*/  LDL.LU.64 R142, [R1+0x1f8] ;  /* 0x0001f800018e7983 */ /* 0x000ea80000300a00 */
[----:B------:R1:W-:Y:S04]  /*4d470*/  LDGSTS.E [R5+-0x78100], desc[UR60][R20.64], P0 ;  /* 0x87f0000014057fae */ /* 0x0003e8000812187c */
[----:B------:R-:W2:Y:S04]  /*4d480*/  LDL.LU.64 R126, [R1+0x1b8] ;  /* 0x0001b800017e7983 */ /* 0x000ea80000300a00 */
[----:B------:R1:W-:Y:S01]  /*4d490*/  LDGSTS.E [R0+-0x5fd00], desc[UR60][R18.64], P0 ;  /* 0xa030000012007fae */ /* 0x0003e2000812187c */
[----:B------:R-:W-:-:S04]  /*4d4a0*/  IMAD.WIDE R30, R4, 0x4, R30 ;  /* 0x00000004041e7825 */ /* 0x000fc800078e021e */
[C---:B----4-:R-:W-:Y:S01]  /*4d4b0*/  IMAD.WIDE R24, R4.reuse, 0x4, R94 ;  /* 0x0000000404187825 */ /* 0x050fe200078e025e */
[----:B------:R4:W-:Y:S03]  /*4d4c0*/  STL.64 [R1+0x25c8], R30 ;  /* 0x0025c81e01007387 */ /* 0x0009e60000100a00 */
[C---:B---3--:R-:W-:Y:S01]  /*4d4d0*/  IMAD.WIDE R22, R4.reuse, 0x4, R78 ;  /* 0x0000000404167825 */ /* 0x048fe200078e024e */
[----:B------:R3:W-:Y:S03]  /*4d4e0*/  STL.64 [R1+0x25d0], R24 ;  /* 0x0025d01801007387 */ /* 0x0007e60000100a00 */
[C---:B-1----:R-:W-:Y:S01]  /*4d4f0*/  IMAD.WIDE R20, R4.reuse, 0x4, R62 ;  /* 0x0000000404147825 */ /* 0x042fe200078e023e */
[----:B------:R-:W3:Y:S03]  /*4d500*/  LDL.LU.64 R110, [R1+0x178] ;  /* 0x00017800016e7983 */ /* 0x000ee60000300a00 */
[C---:B------:R-:W-:Y:S01]  /*4d510*/  IMAD.WIDE R18, R4.reuse, 0x4, R46 ;  /* 0x0000000404127825 */ /* 0x040fe200078e022e */
[----:B------:R1:W-:Y:S04]  /*4d520*/  STL.64 [R1+0x25d8], R22 ;  /* 0x0025d81601007387 */ /* 0x0003e80000100a00 */
[----:B------:R-:W3:Y:S04]  /*4d530*/  LDL.LU.64 R94, [R1+0x138] ;  /* 0x00013800015e7983 */ /* 0x000ee80000300a00 */
[----:B------:R1:W-:Y:S04]  /*4d540*/  STL.64 [R1+0x25e0], R20 ;  /* 0x0025e01401007387 */ /* 0x0003e80000100a00 */
[----:B------:R-:W3:Y:S04]  /*4d550*/  LDL.LU.64 R78, [R1+0xf8] ;  /* 0x0000f800014e7983 */ /* 0x000ee80000300a00 */
[----:B------:R1:W-:Y:S04]  /*4d560*/  STL.64 [R1+0x2628], R18 ;  /* 0x0026281201007387 */ /* 0x0003e80000100a00 */
[----:B------:R-:W3:Y:S04]  /*4d570*/  LDL.LU.64 R62, [R1+0xb8] ;  /* 0x0000b800013e7983 */ /* 0x000ee80000300a00 */
[----:B------:R-:W3:Y:S04]  /*4d580*/  LDL.LU.64 R46, [R1+0x78] ;  /* 0x00007800012e7983 */ /* 0x000ee80000300a00 */
[----:B------:R-:W-:Y:S04]  /*4d590*/  LDGSTS.E [R15+-0x5f900], desc[UR60][R30.64], P0 ;  /* 0xa07000001e0f7fae */ /* 0x000fe8000812187c */
[----:B------:R3:W-:Y:S04]  /*4d5a0*/  LDGSTS.E [R10+-0x5f500], desc[UR60][R24.64], P0 ;  /* 0xa0b00000180a7fae */ /* 0x0007e8000812187c */
[----:B------:R1:W-:Y:S04]  /*4d5b0*/  LDGSTS.E [R8+-0x5f100], desc[UR60][R22.64], P0 ;  /* 0xa0f0000016087fae */ /* 0x0003e8000812187c */
[----:B----4-:R-:W4:Y:S04]  /*4d5c0*/  LDL.LU.64 R30, [R1+0x38] ;  /* 0x00003800011e7983 */ /* 0x010f280000300a00 */
[----:B------:R1:W-:Y:S04]  /*4d5d0*/  LDGSTS.E [R5+-0x5ed00], desc[UR60][R20.64], P0 ;  /* 0xa130000014057fae */ /* 0x0003e8000812187c */
[----:B------:R1:W-:Y:S01]  /*4d5e0*/  LDGSTS.E [R0+-0x5e900], desc[UR60][R18.64], P0 ;  /* 0xa170000012007fae */ /* 0x0003e2000812187c */
[----:B--2---:R-:W-:-:S04]  /*4d5f0*/  IMAD.WIDE R32, R4, 0x4, R32 ;  /* 0x0000000404207825 */ /* 0x004fc800078e0220 */
[C---:B---3--:R-:W-:Y:S01]  /*4d600*/  IMAD.WIDE R24, R4.reuse, 0x4, R64 ;  /* 0x0000000404187825 */ /* 0x048fe200078e0240 */
[----:B------:R2:W-:Y:S04]  /*4d610*/  STL.64 [R1+0x2648], R32 ;  /* 0x0026482001007387 */ /* 0x0005e80000100a00 */
[----:B------:R2:W-:Y:S01]  /*4d620*/  LDGSTS.E [R15+-0x5e500], desc[UR60][R32.64], P0 ;  /* 0xa1b00000200f7fae */ /* 0x0005e2000812187c */
[----:B-1----:R-:W-:-:S03]  /*4d630*/  IMAD.WIDE R22, R4, 0x4, R48 ;  /* 0x0000000404167825 */ /* 0x002fc600078e0230 */
[----:B------:R1:W-:Y:S01]  /*4d640*/  STL.64 [R1+0x2668], R24 ;  /* 0x0026681801007387 */ /* 0x0003e20000100a00 */
[----:B------:R-:W-:-:S03]  /*4d650*/  IMAD.WIDE R20, R4, 0x4, R142 ;  /* 0x0000000404147825 */ /* 0x000fc600078e028e */
[----:B------:R1:W-:Y:S04]  /*4d660*/  LDGSTS.E [R10+-0x5e100], desc[UR60][R24.64], P0 ;  /* 0xa1f00000180a7fae */ /* 0x0003e8000812187c */
[----:B------:R3:W-:Y:S01]  /*4d670*/  STL.64 [R1+0x2670], R22 ;  /* 0x0026701601007387 */ /* 0x0007e20000100a00 */
[----:B------:R-:W-:-:S03]  /*4d680*/  IMAD.WIDE R18, R4, 0x4, R126 ;  /* 0x0000000404127825 */ /* 0x000fc600078e027e */
[----:B------:R3:W-:Y:S04]  /*4d690*/  LDGSTS.E [R8+-0x5dd00], desc[UR60][R22.64], P0 ;  /* 0xa230000016087fae */ /* 0x0007e8000812187c */
[----:B------:R3:W-:Y:S04]  /*4d6a0*/  STL.64 [R1+0x2678], R20 ;  /* 0x0026781401007387 */ /* 0x0007e80000100a00 */
[----:B------:R3:W-:Y:S04]  /*4d6b0*/  LDGSTS.E [R5+-0x5d900], desc[UR60][R20.64], P0 ;  /* 0xa270000014057fae */ /* 0x0007e8000812187c */
[----:B------:R3:W-:Y:S04]  /*4d6c0*/  STL.64 [R1+0x26b8], R18 ;  /* 0x0026b81201007387 */ /* 0x0007e80000100a00 */
[----:B------:R3:W-:Y:S01]  /*4d6d0*/  LDGSTS.E [R0+-0x5d500], desc[UR60][R18.64], P0 ;  /* 0xa2b0000012007fae */ /* 0x0007e2000812187c */
[----:B--2---:R-:W-:-:S04]  /*4d6e0*/  IMAD.WIDE R32, R4, 0x4, R110 ;  /* 0x0000000404207825 */ /* 0x004fc800078e026e */
[C---:B-1----:R-:W-:Y:S01]  /*4d6f0*/  IMAD.WIDE R24, R4.reuse, 0x4, R94 ;  /* 0x0000000404187825 */ /* 0x042fe200078e025e */
[----:B------:R-:W-:Y:S04]  /*4d700*/  STL.64 [R1+0x26e0], R32 ;  /* 0x0026e02001007387 */ /* 0x000fe80000100a00 */
[----:B------:R-:W-:Y:S01]  /*4d710*/  LDGSTS.E [R15+-0x5d100], desc[UR60][R32.64], P0 ;  /* 0xa2f00000200f7fae */ /* 0x000fe2000812187c */
[----:B---3--:R-:W-:-:S03]  /*4d720*/  IMAD.WIDE R22, R4, 0x4, R78 ;  /* 0x0000000404167825 */ /* 0x008fc600078e024e */
[----:B------:R1:W-:Y:S04]  /*4d730*/  STL.64 [R1+0x26e8], R24 ;  /* 0x0026e81801007387 */ /* 0x0003e80000100a00 */
[----:B------:R1:W-:Y:S01]  /*4d740*/  LDGSTS.E [R10+-0x5cd00], desc[UR60][R24.64], P0 ;  /* 0xa3300000180a7fae */ /* 0x0003e2000812187c */
[----:B------:R-:W-:-:S03]  /*4d750*/  IMAD.WIDE R20, R4, 0x4, R62 ;  /* 0x0000000404147825 */ /* 0x000fc600078e023e */
[----:B------:R2:W-:Y:S01]  /*4d760*/  STL.64 [R1+0x26f0], R22 ;  /* 0x0026f01601007387 */ /* 0x0005e20000100a00 */
[----:B------:R-:W-:-:S03]  /*4d770*/  IMAD.WIDE R18, R4, 0x4, R46 ;  /* 0x0000000404127825 */ /* 0x000fc600078e022e */
[----:B------:R2:W-:Y:S01]  /*4d780*/  LDGSTS.E [R8+-0x5c900], desc[UR60][R22.64], P0 ;  /* 0xa370000016087fae */ /* 0x0005e2000812187c */
[----:B-1----:R-:W-:-:S03]  /*4d790*/  IMAD.WIDE R24, R4, 0x4, R242 ;  /* 0x0000000404187825 */ /* 0x002fc600078e02f2 */
[----:B------:R1:W-:Y:S04]  /*4d7a0*/  STL.64 [R1+0x26f8], R20 ;  /* 0x0026f81401007387 */ /* 0x0003e80000100a00 */
[----:B------:R1:W-:Y:S01]  /*4d7b0*/  LDGSTS.E [R5+-0x5c500], desc[UR60][R20.64], P0 ;  /* 0xa3b0000014057fae */ /* 0x0003e2000812187c */
[----:B--2---:R-:W-:-:S03]  /*4d7c0*/  IMAD.WIDE R22, R4, 0x4, R226 ;  /* 0x0000000404167825 */ /* 0x004fc600078e02e2 */
[----:B------:R2:W-:Y:S01]  /*4d7d0*/  STL.64 [R1+0x2700], R18 ;  /* 0x0027001201007387 */ /* 0x0005e20000100a00 */
[----:B----4-:R-:W-:-:S03]  /*4d7e0*/  IMAD.WIDE R30, R4, 0x4, R30 ;  /* 0x00000004041e7825 */ /* 0x010fc600078e021e */
[----:B------:R2:W-:Y:S01]  /*4d7f0*/  LDGSTS.E [R0+-0x5c100], desc[UR60][R18.64], P0 ;  /* 0xa3f0000012007fae */ /* 0x0005e2000812187c */
[----:B-1----:R-:W-:-:S03]  /*4d800*/  IMAD.WIDE R20, R4, 0x4, R26 ;  /* 0x0000000404147825 */ /* 0x002fc600078e021a */
[----:B------:R-:W-:Y:S01]  /*4d810*/  STL.64 [R1+0x2708], R30 ;  /* 0x0027081e01007387 */ /* 0x000fe20000100a00 */
[----:B------:R-:W-:-:S03]  /*4d820*/  IMAD.WIDE R26, R4, 0x4, R58 ;  /* 0x00000004041a7825 */ /* 0x000fc600078e023a */
[----:B------:R-:W-:Y:S01]  /*4d830*/  LDGSTS.E [R15+-0x5bd00], desc[UR60][R30.64], P0 ;  /* 0xa43000001e0f7fae */ /* 0x000fe2000812187c */
[----:B--2---:R-:W-:-:S03]  /*4d840*/  IMAD.WIDE R18, R4, 0x4, R42 ;  /* 0x0000000404127825 */ /* 0x004fc600078e022a */
        /* <DEDUP_REMOVED lines=15> */
[----:B------:R1:W-:Y:S04]  /*4d940*/  LDGSTS.E [R15+-0x5a900], desc[UR60][R26.64], P0 ;  /* 0xa57000001a0f7fae */ /* 0x0003e8000812187c */
[----:B------:R4:W-:Y:S04]  /*4d950*/  STL.64 [R1+0x27a0], R20 ;  /* 0x0027a01401007387 */ /* 0x0009e80000100a00 */
[----:B------:R3:W-:Y:S04]  /*4d960*/  LDGSTS.E [R10+-0x5a500], desc[UR60][R24.64], P0 ;  /* 0xa5b00000180a7fae */ /* 0x0007e8000812187c */
[----:B------:R4:W-:Y:S01]  /*4d970*/  STL.64 [R1+0x2798], R18 ;  /* 0x0027981201007387 */ /* 0x0009e20000100a00 */
[----:B-1----:R-:W-:-:S03]  /*4d980*/  IMAD.WIDE R26, R4, 0x4, R138 ;  /* 0x00000004041a7825 */ /* 0x002fc600078e028a */
[----:B------:R2:W-:Y:S04]  /*4d990*/  LDGSTS.E [R8+-0x5a100], desc[UR60][R22.64], P0 ;  /* 0xa5f0000016087fae */ /* 0x0005e8000812187c */
[----:B------:R-:W4:Y:S01]  /*4d9a0*/  LDL.LU.64 R110, [R1+0x408] ;  /* 0x00040800016e7983 */ /* 0x000f220000300a00 */
        /* <DEDUP_REMOVED lines=8> */
[----:B------:R-:W-:Y:S01]  /*4da30*/  STL.64 [R1+0x2790], R26 ;  /* 0x0027901a01007387 */ /* 0x000fe20000100a00 */
[----:B-1----:R-:W-:-:S03]  /*4da40*/  IMAD.WIDE R18, R4, 0x4, R202 ;  /* 0x0000000404127825 */ /* 0x002fc600078e02ca */
[----:B------:R1:W-:Y:S04]  /*4da50*/  STL.64 [R1+0x2788], R24 ;  /* 0x0027881801007387 */ /* 0x0003e80000100a00 */
[----:B------:R-:W-:Y:S04]  /*4da60*/  STL.64 [R1+0x2780], R22 ;  /* 0x0027801601007387 */ /* 0x000fe80000100a00 */
[----:B------:R-:W-:Y:S04]  /*4da70*/  STL.64 [R1+0x2778], R20 ;  /* 0x0027781401007387 */ /* 0x000fe80000100a00 */
        /* <DEDUP_REMOVED lines=8> */
[----:B------:R-:W-:Y:S04]  /*4db00*/  LDGSTS.E [R8+-0x58d00], desc[UR60][R22.64], P0 ;  /* 0xa730000016087fae */ /* 0x000fe8000812187c */
[----:B------:R-:W-:Y:S01]  /*4db10*/  LDGSTS.E [R5+-0x58900], desc[UR60][R20.64], P0 ;  /* 0xa770000014057fae */ /* 0x000fe2000812187c */
[----:B-1----:R-:W-:-:S03]  /*4db20*/  IMAD.WIDE R24, R4, 0x4, R218 ;  /* 0x0000000404187825 */ /* 0x002fc600078e02da */
[----:B------:R1:W-:Y:S04]  /*4db30*/  LDGSTS.E [R0+-0x58500], desc[UR60][R18.64], P0 ;  /* 0xa7b0000012007fae */ /* 0x0003e8000812187c */
[----:B------:R4:W-:Y:S04]  /*4db40*/  STL.64 [R1+0x2758], R24 ;  /* 0x0027581801007387 */ /* 0x0009e80000100a00 */
[----:B------:R-:W4:Y:S01]  /*4db50*/  LDL.LU.64 R126, [R1+0x3b8] ;  /* 0x0003b800017e7983 */ /* 0x000f220000300a00 */
[----:B-1----:R-:W-:-:S03]  /*4db60*/  IMAD.WIDE R18, R4, 0x4, R110 ;  /* 0x0000000404127825 */ /* 0x002fc600078e026e */
[----:B------:R-:W4:Y:S01]  /*4db70*/  LDL.LU.64 R110, [R1+0x3b0] ;  /* 0x0003b000016e7983 */ /* 0x000f220000300a00 */
[----:B---3--:R-:W-:-:S03]  /*4db80*/  IMAD.WIDE R20, R4, 0x4, R94 ;  /* 0x0000000404147825 */ /* 0x008fc600078e025e */
[----:B------:R-:W3:Y:S01]  /*4db90*/  LDL.LU.64 R94, [R1+0x3a8] ;  /* 0x0003a800015e7983 */ /* 0x000ee20000300a00 */
[----:B--2---:R-:W-:-:S03]  /*4dba0*/  IMAD.WIDE R22, R4, 0x4, R78 ;  /* 0x0000000404167825 */ /* 0x004fc600078e024e */
[----:B------:R-:W2:Y:S01]  /*4dbb0*/  LDL.LU.64 R78, [R1+0x3a0] ;  /* 0x0003a000014e7983 */ /* 0x000ea20000300a00 */
[----:B----4-:R-:W-:-:S03]  /*4dbc0*/  IMAD.WIDE R152, R4, 0x4, R62 ;  /* 0x0000000404987825 */ /* 0x010fc600078e023e */
[----:B------:R-:W4:Y:S01]  /*4dbd0*/  LDL.LU.64 R62, [R1+0x398] ;  /* 0x00039800013e7983 */ /* 0x000f220000300a00 */
[----:B------:R-:W-:-:S03]  /*4dbe0*/  IMAD.WIDE R154, R4, 0x4, R48 ;  /* 0x00000004049a7825 */ /* 0x000fc600078e0230 */
        /* <DEDUP_REMOVED lines=9> */
[----:B------:R-:W-:-:S05]  /*4dc80*/  VIADD R250, R250, 0x100000 ;  /* 0x00100000fafa7836 */ /* 0x000fca0000000000 */
[----:B------:R1:W-:Y:S01]  /*4dc90*/  LDGSTS.E [R250+-0x58100], desc[UR60][R24.64], P0 ;  /* 0xa7f0000018fa7fae */ /* 0x0003e2000812187c */
[----:B------:R-:W-:-:S03]  /*4dca0*/  IMAD.WIDE R180, R4, 0x4, R126 ;  /* 0x0000000404b47825 */ /* 0x000fc600078e027e */
[----:B------:R-:W4:Y:S01]  /*4dcb0*/  LDL.LU.64 R126, [R1+0x368] ;  /* 0x00036800017e7983 */ /* 0x000f220000300a00 */
[----:B------:R-:W-:-:S03]  /*4dcc0*/  IMAD.WIDE R184, R4, 0x4, R110 ;  /* 0x0000000404b87825 */ /* 0x000fc600078e026e */
        /* <DEDUP_REMOVED lines=11> */
[----:B------:R-:W-:-:S04]  /*4dd80*/  IMAD.WIDE R226, R4, 0x4, R142 ;  /* 0x0000000404e27825 */ /* 0x000fc800078e028e */
[C---:B-1----:R-:W-:Y:S02]  /*4dd90*/  IMAD.WIDE R24, R4.reuse, 0x4, R30 ;  /* 0x0000000404187825 */ /* 0x042fe400078e021e */
[----:B------:R-:W4:Y:S02]  /*4dda0*/  LDL.LU.64 R30, [R1+0x330] ;  /* 0x00033000011e7983 */ /* 0x000f240000300a00 */
[----:B------:R-:W-:Y:S02]  /*4ddb0*/  IMAD.WIDE R242, R4, 0x4, R46 ;  /* 0x0000000404f27825 */ /* 0x000fe400078e022e */
[----:B------:R4:W-:Y:S04]  /*4ddc0*/  STL.64 [R1+0x1380], R24 ;  /* 0x0013801801007387 */ /* 0x0009e80000100a00 */
        /* <DEDUP_REMOVED lines=26> */
[----:B------:R4:W-:Y:S04]  /*4df70*/  LDGSTS.E [R0+-0x7b480], desc[UR60][R24.64], P0 ;  /* 0x84b8000018007fae */ /* 0x0009e8000812187c */
[----:B------:R-:W-:Y:S04]  /*4df80*/  STL.64 [R1+0x13c8], R38 ;  /* 0x0013c82601007387 */ /* 0x000fe80000100a00 */
[----:B------:R-:W-:Y:S01]  /*4df90*/  LDGSTS.E [R15+-0x7b080], desc[UR60][R38.64], P0 ;  /* 0x84f80000260f7fae */ /* 0x000fe2000812187c */
[----:B------:R-:W-:-:S04]  /*4dfa0*/  IMAD.WIDE R36, R4, 0x4, R110 ;  /* 0x0000000404247825 */ /* 0x000fc800078e026e */
[C---:B---3--:R-:W-:Y:S01]  /*4dfb0*/  IMAD.WIDE R34, R4.reuse, 0x4, R94 ;  /* 0x0000000404227825 */ /* 0x048fe200078e025e */
[----:B------:R-:W-:Y:S03]  /*4dfc0*/  STL.64 [R1+0x1410], R36 ;  /* 0x0014102401007387 */ /* 0x000fe60000100a00 */
[C---:B--2---:R-:W-:Y:S01]  /*4dfd0*/  IMAD.WIDE R26, R4.reuse, 0x4, R78 ;  /* 0x00000004041a7825 */ /* 0x044fe200078e024e */
[----:B------:R1:W-:Y:S03]  /*4dfe0*/  STL.64 [R1+0x1458], R34 ;  /* 0x0014582201007387 */ /* 0x0003e60000100a00 */
[C---:B----4-:R-:W-:Y:S01]  /*4dff0*/  IMAD.WIDE R24, R4.reuse, 0x4, R62 ;  /* 0x0000000404187825 */ /* 0x050fe200078e023e */
[----:B------:R2:W-:Y:S04]  /*4e000*/  STL.64 [R1+0x14b8], R26 ;  /* 0x0014b81a01007387 */ /* 0x0005e80000100a00 */
[----:B------:R3:W-:Y:S04]  /*4e010*/  STL.64 [R1+0x14e8], R24 ;  /* 0x0014e81801007387 */ /* 0x0007e80000100a00 */
[----:B------:R-:W4:Y:S04]  /*4e020*/  LDL.LU.64 R126, [R1+0x318] ;  /* 0x00031800017e7983 */ /* 0x000f280000300a00 */
[----:B------:R-:W4:Y:S04]  /*4e030*/  LDL.LU.64 R110, [R1+0x310] ;  /* 0x00031000016e7983 */ /* 0x000f280000300a00 */
[----:B------:R-:W-:Y:S04]  /*4e040*/  LDGSTS.E [R10+-0x7ac80], desc[UR60][R36.64], P0 ;  /* 0x85380000240a7fae */ /* 0x000fe8000812187c */
[----:B------:R-:W4:Y:S04]  /*4e050*/  LDL.LU.64 R94, [R1+0x308] ;  /* 0x00030800015e7983 */ /* 0x000f280000300a00 */
[----:B------:R1:W-:Y:S04]  /*4e060*/  LDGSTS.E [R8+-0x7a880], desc[UR60][R34.64], P0 ;  /* 0x8578000022087fae */ /* 0x0003e8000812187c */
[----:B------:R-:W4:Y:S01]  /*4e070*/  LDL.LU.64 R78, [R1+0x300] ;  /* 0x00030000014e7983 */ /* 0x000f220000300a00 */
[----:B------:R-:W-:-:S03]  /*4e080*/  IMAD.WIDE R32, R4, 0x4, R32 ;  /* 0x0000000404207825 */ /* 0x000fc600078e0220 */
[----:B------:R-:W4:Y:S01]  /*4e090*/  LDL.LU.64 R62, [R1+0x2f8] ;  /* 0x0002f800013e7983 */ /* 0x000f220000300a00 */
[----:B-1----:R-:W-:-:S03]  /*4e0a0*/  IMAD.WIDE R34, R4, 0x4, R48 ;  /* 0x0000000404227825 */ /* 0x002fc600078e0230 */
[----:B------:R2:W-:Y:S01]  /*4e0b0*/  LDGSTS.E [R5+-0x7a480], desc[UR60][R26.64], P0 ;  /* 0x85b800001a057fae */ /* 0x0005e2000812187c */
[----:B------:R-:W-:-:S03]  /*4e0c0*/  IMAD.WIDE R30, R4, 0x4, R30 ;  /* 0x00000004041e7825 */ /* 0x000fc600078e021e */
[----:B------:R3:W-:Y:S04]  /*4e0d0*/  LDGSTS.E [R0+-0x7a080], desc[UR60][R24.64], P0 ;  /* 0x85f8000018007fae */ /* 0x0007e8000812187c */
[----:B------:R-:W-:Y:S01]  /*4e0e0*/  STL.64 [R1+0x1518], R34 ;  /* 0x0015182201007387 */ /* 0x000fe20000100a00 */
[----:B--2---:R-:W-:-:S03]  /*4e0f0*/  IMAD.WIDE R26, R4, 0x4, R142 ;  /* 0x00000004041a7825 */ /* 0x004fc600078e028e */
[----:B------:R-:W-:Y:S01]  /*4e100*/  STL.64 [R1+0x2400], R32 ;  /* 0x0024002001007387 */ /* 0x000fe20000100a00 */
[----:B---3--:R-:W-:-:S03]  /*4e110*/  IMAD.WIDE R24, R4, 0x4, R46 ;  /* 0x0000000404187825 */ /* 0x008fc600078e022e */
[----:B------:R1:W-:Y:S04]  /*4e120*/  STL.64 [R1+0x2438], R30 ;  /* 0x0024381e01007387 */ /* 0x0003e80000100a00 */
[----:B------:R2:W-:Y:S04]  /*4e130*/  STL.64 [R1+0x2470], R26 ;  /* 0x0024701a01007387 */ /* 0x0005e80000100a00 */
[----:B------:R3:W-:Y:S04]  /*4e140*/  STL.64 [R1+0x24c0], R24 ;  /* 0x0024c01801007387 */ /* 0x0007e80000100a00 */
[----:B------:R-:W3:Y:S04]  /*4e150*/  LDL.LU.64 R46, [R1+0x2f0] ;  /* 0x0002f000012e7983 */ /* 0x000ee80000300a00 */
[----:B------:R2:W-:Y:S04]  /*4e160*/  LDGSTS.E [R15+-0x79c80], desc[UR60][R34.64], P0 ;  /* 0x86380000220f7fae */ /* 0x0005e8000812187c */
[----:B------:R-:W-:Y:S04]  /*4e170*/  LDGSTS.E [R10+-0x79880], desc[UR60][R32.64], P0 ;  /* 0x86780000200a7fae */ /* 0x000fe8000812187c */
[----:B------:R-:W-:Y:S04]  /*4e180*/  LDGSTS.E [R8+-0x79480], desc[UR60][R30.64], P0 ;  /* 0x86b800001e087fae */ /* 0x000fe8000812187c */
[----:B------:R2:W-:Y:S04]  /*4e190*/  LDGSTS.E [R5+-0x79080], desc[UR60][R26.64], P0 ;  /* 0x86f800001a057fae */ /* 0x0005e8000812187c */
[----:B------:R3:W-:Y:S04]  /*4e1a0*/  LDGSTS.E [R0+-0x78c80], desc[UR60][R24.64], P0 ;  /* 0x8738000018007fae */ /* 0x0007e8000812187c */
[----:B-1----:R-:W3:Y:S04]  /*4e1b0*/  LDL.LU.64 R30, [R1+0x2e8] ;  /* 0x0002e800011e7983 */ /* 0x002ee80000300a00 */
[----:B------:R-:W3:Y:S04]  /*4e1c0*/  LDL.LU.64 R32, [R1+0x2e0] ;  /* 0x0002e00001207983 */ /* 0x000ee80000300a00 */
[----:B------:R-:W3:Y:S04]  /*4e1d0*/  LDL.LU.64 R64, [R1+0x2d8] ;  /* 0x0002d80001407983 */ /* 0x000ee80000300a00 */
[----:B------:R-:W3:Y:S01]  /*4e1e0*/  LDL.LU.64 R48, [R1+0x2b0] ;  /* 0x0002b00001307983 */ /* 0x000ee20000300a00 */
[----:B----4-:R-:W-:-:S04]  /*4e1f0*/  IMAD.WIDE R38, R4, 0x4, R126 ;  /* 0x0000000404267825 */ /* 0x010fc800078e027e */
[C---:B------:R-:W-:Y:S01]  /*4e200*/  IMAD.WIDE R36, R4.reuse, 0x4, R110 ;  /* 0x0000000404247825 */ /* 0x040fe200078e026e */
[----:B------:R-:W-:Y:S03]  /*4e210*/  STL.64 [R1+0x24f0], R38 ;  /* 0x0024f02601007387 */ /* 0x000fe60000100a00 */
[C---:B--2---:R-:W-:Y:S01]  /*4e220*/  IMAD.WIDE R34, R4.reuse, 0x4, R94 ;  /* 0x0000000404227825 */ /* 0x044fe200078e025e */
[----:B------:R1:W-:Y:S03]  /*4e230*/  STL.64 [R1+0x2520], R36 ;  /* 0x0025202401007387 */ /* 0x0003e60000100a00 */
[C---:B------:R-:W-:Y:S01]  /*4e240*/  IMAD.WIDE R26, R4.reuse, 0x4, R78 ;  /* 0x00000004041a7825 */ /* 0x040fe200078e024e */
[----:B------:R2:W-:Y:S03]  /*4e250*/  STL.64 [R1+0x2560], R34 ;  /* 0x0025602201007387 */ /* 0x0005e60000100a00 */
[C---:B---3--:R-:W-:Y:S01]  /*4e260*/  IMAD.WIDE R24, R4.reuse, 0x4, R62 ;  /* 0x0000000404187825 */ /* 0x048fe200078e023e */
[----:B------:R3:W-:Y:S04]  /*4e270*/  STL.64 [R1+0x2568], R26 ;  /* 0x0025681a01007387 */ /* 0x0007e80000100a00 */
[----:B------:R-:W4:Y:S04]  /*4e280*/  LDL.LU.64 R142, [R1+0x270] ;  /* 0x00027000018e7983 */ /* 0x000f280000300a00 */
[----:B------:R3:W-:Y:S04]  /*4e290*/  STL.64 [R1+0x2570], R24 ;  /* 0x0025701801007387 */ /* 0x0007e80000100a00 */
[----:B------:R-:W4:Y:S04]  /*4e2a0*/  LDL.LU.64 R126, [R1+0x230] ;  /* 0x00023000017e7983 */ /* 0x000f280000300a00 */
[----:B------:R-:W-:Y:S04]  /*4e2b0*/  LDGSTS.E [R15+-0x78880], desc[UR60][R38.64], P0 ;  /* 0x87780000260f7fae */ /* 0x000fe8000812187c */
[----:B------:R1:W-:Y:S04]  /*4e2c0*/  LDGSTS.E [R10+-0x78480], desc[UR60][R36.64], P0 ;  /* 0x87b80000240a7fae */ /* 0x0003e8000812187c */
[----:B------:R-:W4:Y:S04]  /*4e2d0*/  LDL.LU.64 R110, [R1+0x1f0] ;  /* 0x0001f000016e7983 */ /* 0x000f280000300a00 */
[----:B------:R-:W4:Y:S04]  /*4e2e0*/  LDL.LU.64 R94, [R1+0x1b0] ;  /* 0x0001b000015e7983 */ /* 0x000f280000300a00 */
[----:B------:R-:W4:Y:S01]  /*4e2f0*/  LDL.LU.64 R78, [R1+0x170] ;  /* 0x00017000014e7983 */ /* 0x000f220000300a00 */
[----:B-1----:R-:W-:-:S03]  /*4e300*/  IMAD.WIDE R36, R4, 0x4, R46 ;  /* 0x0000000404247825 */ /* 0x002fc600078e022e */
[----:B------:R-:W4:Y:S04]  /*4e310*/  LDL.LU.64 R62, [R1+0x130] ;  /* 0x00013000013e7983 */ /* 0x000f280000300a00 */
[----:B------:R2:W-:Y:S04]  /*4e320*/  LDGSTS.E [R8+-0x78080], desc[UR60][R34.64], P0 ;  /* 0x87f8000022087fae */ /* 0x0005e8000812187c */
[----:B------:R-:W4:Y:S04]  /*4e330*/  LDL.LU.64 R46, [R1+0xf0] ;  /* 0x0000f000012e7983 */ /* 0x000f280000300a00 */
[----:B------:R4:W-:Y:S04]  /*4e340*/  STL.64 [R1+0x2578], R36 ;  /* 0x0025782401007387 */ /* 0x0009e80000100a00 */
[----:B------:R3:W-:Y:S04]  /*4e350*/  LDGSTS.E [R5+-0x5fc80], desc[UR60][R26.64], P0 ;  /* 0xa03800001a057fae */ /* 0x0007e8000812187c */
[----:B------:R1:W-:Y:S01]  /*4e360*/  LDGSTS.E [R0+-0x5f880], desc[UR60][R24.64], P0 ;  /* 0xa078000018007fae */ /* 0x0003e2000812187c */
[----:B--2---:R-:W-:-:S03]  /*4e370*/  IMAD.WIDE R34, R4, 0x4, R30 ;  /* 0x0000000404227825 */ /* 0x004fc600078e021e */
[----:B------:R-:W2:Y:S01]  /*4e380*/  LDL.LU.64 R30, [R1+0xb0] ;  /* 0x0000b000011e7983 */ /* 0x000ea20000300a00 */
[----:B------:R-:W-:-:S03]  /*4e390*/  IMAD.WIDE R32, R4, 0x4, R32 ;  /* 0x0000000404207825 */ /* 0x000fc600078e0220 */
[----:B------:R4:W-:Y:S01]  /*4e3a0*/  LDGSTS.E [R15+-0x5f480], desc[UR60][R36.64], P0 ;  /* 0xa0b80000240f7fae */ /* 0x0009e2000812187c */
[----:B---3--:R-:W-:-:S03]  /*4e3b0*/  IMAD.WIDE R26, R4, 0x4, R64 ;  /* 0x00000004041a7825 */ /* 0x008fc600078e0240 */
[----:B------:R3:W-:Y:S01]  /*4e3c0*/  STL.64 [R1+0x2580], R34 ;  /* 0x0025802201007387 */ /* 0x0007e20000100a00 */
[----:B-1----:R-:W-:-:S03]  /*4e3d0*/  IMAD.WIDE R24, R4, 0x4, R48 ;  /* 0x0000000404187825 */ /* 0x002fc600078e0230 */
[----:B------:R3:W-:Y:S04]  /*4e3e0*/  LDGSTS.E [R10+-0x5f080], desc[UR60][R34.64], P0 ;  /* 0xa0f80000220a7fae */ /* 0x0007e8000812187c */
[----:B------:R1:W-:Y:S04]  /*4e3f0*/  STL.64 [R1+0x2588], R32 ;  /* 0x0025882001007387 */ /* 0x0003e80000100a00 */
[----:B------:R1:W-:Y:S04]  /*4e400*/  LDGSTS.E [R8+-0x5ec80], desc[UR60][R32.64], P0 ;  /* 0xa138000020087fae */ /* 0x0003e8000812187c */
[----:B------:R1:W-:Y:S04]  /*4e410*/  STL.64 [R1+0x2598], R26 ;  /* 0x0025981a01007387 */ /* 0x0003e80000100a00 */
[----:B------:R1:W-:Y:S04]  /*4e420*/  LDGSTS.E [R5+-0x5e880], desc[UR60][R26.64], P0 ;  /* 0xa17800001a057fae */ /* 0x0003e8000812187c */
[----:B------:R1:W-:Y:S04]  /*4e430*/  STL.64 [R1+0x25a0], R24 ;  /* 0x0025a01801007387 */ /* 0x0003e80000100a00 */
[----:B------:R1:W-:Y:S01]  /*4e440*/  LDGSTS.E [R0+-0x5e480], desc[UR60][R24.64], P0 ;  /* 0xa1b8000018007fae */ /* 0x0003e2000812187c */
[----:B------:R-:W-:-:S04]  /*4e450*/  IMAD.WIDE R28, R4, 0x4, R28 ;  /* 0x00000004041c7825 */ /* 0x000fc800078e021c */
[----:B----4-:R-:W-:-:S04]  /*4e460*/  IMAD.WIDE R36, R4, 0x4, R142 ;  /* 0x0000000404247825 */ /* 0x010fc800078e028e */
[C---:B---3--:R-:W-:Y:S01]  /*4e470*/  IMAD.WIDE R34, R4.reuse, 0x4, R126 ;  /* 0x0000000404227825 */ /* 0x048fe200078e027e */
[----:B------:R-:W-:Y:S04]  /*4e480*/  STL.64 [R1+0x25a8], R36 ;  /* 0x0025a82401007387 */ /* 0x000fe80000100a00 */
[----:B------:R-:W-:Y:S04]  /*4e490*/  LDGSTS.E [R15+-0x5e080], desc[UR60][R36.64], P0 ;  /* 0xa1f80000240f7fae */ /* 0x000fe8000812187c */
[----:B------:R3:W-:Y:S01]  /*4e4a0*/  STL.64 [R1+0x25b0], R34 ;  /* 0x0025b02201007387 */ /* 0x0007e20000100a00 */
[----:B-1----:R-:W-:-:S03]  /*4e4b0*/  IMAD.WIDE R32, R4, 0x4, R110 ;  /* 0x0000000404207825 */ /* 0x002fc600078e026e */
[----:B------:R3:W-:Y:S01]  /*4e4c0*/  LDGSTS.E [R10+-0x5dc80], desc[UR60][R34.64], P0 ;  /* 0xa2380000220a7fae */ /* 0x0007e2000812187c */
[----:B------:R-:W-:-:S03]  /*4e4d0*/  IMAD.WIDE R26, R4, 0x4, R94 ;  /* 0x00000004041a7825 */ /* 0x000fc600078e025e */
[----:B------:R1:W-:Y:S01]  /*4e4e0*/  STL.64 [R1+0x25b8], R32 ;  /* 0x0025b82001007387 */ /* 0x0003e20000100a00 */
[----:B------:R-:W-:-:S03]  /*4e4f0*/  IMAD.WIDE R24, R4, 0x4, R78 ;  /* 0x0000000404187825 */ /* 0x000fc600078e024e */
[----:B------:R1:W-:Y:S01]  /*4e500*/  LDGSTS.E [R8+-0x5d880], desc[UR60][R32.64], P0 ;  /* 0xa278000020087fae */ /* 0x0003e2000812187c */
[----:B---3--:R-:W-:-:S03]  /*4e510*/  IMAD.WIDE R34, R4, 0x4, R62 ;  /* 0x0000000404227825 */ /* 0x008fc600078e023e */
[----:B------:R3:W-:Y:S04]  /*4e520*/  STL.64 [R1+0x25c0], R26 ;  /* 0x0025c01a01007387 */ /* 0x0007e80000100a00 */
[----:B------:R3:W-:Y:S01]  /*4e530*/  LDGSTS.E [R5+-0x5d480], desc[UR60][R26.64], P0 ;  /* 0xa2b800001a057fae */ /* 0x0007e2000812187c */
[----:B-1----:R-:W-:-:S03]  /*4e540*/  IMAD.WIDE R32, R4, 0x4, R46 ;  /* 0x0000000404207825 */ /* 0x002fc600078e022e */
[----:B------:R1:W-:Y:S04]  /*4e550*/  STL.64 [R1+0x25e8], R24 ;  /* 0x0025e81801007387 */ /* 0x0003e80000100a00 */
[----:B------:R1:W-:Y:S01]  /*4e560*/  LDGSTS.E [R0+-0x5d080], desc[UR60][R24.64], P0 ;  /* 0xa2f8000018007fae */ /* 0x0003e2000812187c */
[----:B---3--:R-:W-:-:S03]  /*4e570*/  IMAD.WIDE R26, R4, 0x4, R12 ;  /* 0x00000004041a7825 */ /* 0x008fc600078e020c */
[----:B------:R-:W-:Y:S04]  /*4e580*/  LDGSTS.E [R15+-0x5cc80], desc[UR60][R34.64], P0 ;  /* 0xa3380000220f7fae */ /* 0x000fe8000812187c */
[----:B------:R-:W3:Y:S01]  /*4e590*/  LDL.LU.64 R12, [R1+0x2da0] ;  /* 0x002da000010c7983 */ /* 0x000ee20000300a00 */
[----:B--2---:R-:W-:-:S03]  /*4e5a0*/  IMAD.WIDE R30, R4, 0x4, R30 ;  /* 0x00000004041e7825 */ /* 0x004fc600078e021e */
[----:B------:R-:W-:Y:S01]  /*4e5b0*/  STL.64 [R1+0x25f0], R34 ;  /* 0x0025f02201007387 */ /* 0x000fe20000100a00 */
[----:B-1----:R-:W-:-:S03]  /*4e5c0*/  IMAD.WIDE R24, R4, 0x4, R6 ;  /* 0x0000000404187825 */ /* 0x002fc600078e0206 */
[----:B------:R-:W5:Y:S04]  /*4e5d0*/  LDL.LU.64 R6, [R1+0x2d98] ;  /* 0x002d980001067983 */ /* 0x000f680000300a00 */
        /* <DEDUP_REMOVED lines=40> */
[----:B------:R-:W-:Y:S04]  /*4e860*/  STL.64 [R1+0x2698], R30 ;  /* 0x0026981e01007387 */ /* 0x000fe80000100a00 */
[----:B------:R-:W-:Y:S01]  /*4e870*/  STL.64 [R1+0x2690], R28 ;  /* 0x0026901c01007387 */ /* 0x000fe20000100a00 */
[----:B--2---:R-:W-:-:S03]  /*4e880*/  IMAD.WIDE R24, R4, 0x4, R204 ;  /* 0x0000000404187825 */ /* 0x004fc600078e02cc */
[----:B------:R1:W-:Y:S04]  /*4e890*/  STL.64 [R1+0x2688], R26 ;  /* 0x0026881a01007387 */ /* 0x0003e80000100a00 */
[----:B------:R2:W-:Y:S04]  /*4e8a0*/  STL.64 [R1+0x2680], R24 ;  /* 0x0026801801007387 */ /* 0x0005e80000100a00 */
[----:B------:R4:W-:Y:S04]  /*4e8b0*/  STL [R1+0xc00], RZ ;  /* 0x000c00ff01007387 */ /* 0x0009e80000100800 */
        /* <DEDUP_REMOVED lines=767> */
[----:B------:R4:W-:Y:S04]  /*518b0*/  STL [R1], RZ ;  /* 0x000000ff01007387 */ /* 0x0009e80000100800 */
        /* <DEDUP_REMOVED lines=109> */
[----:B------:R4:W-:Y:S01]  /*51f90*/  STL [R1+0x1b8], RZ ;  /* 0x0001b8ff01007387 */ /* 0x0009e20000100800 */
[----:B------:R-:W1:Y:S03]  /*51fa0*/  S2R R149, SR_TID.X ;  /* 0x0000000000957919 */ /* 0x000e660000002100 */
        /* <DEDUP_REMOVED lines=11> */
[----:B------:R-:W-:-:S03]  /*52060*/  VIADD R251, R251, 0x100000 ;  /* 0x00100000fbfb7836 */ /* 0x000fc60000000000 */
[----:B------:R4:W-:Y:S01]  /*52070*/  STL [R1+0x1e8], RZ ;  /* 0x0001e8ff01007387 */ /* 0x0009e20000100800 */
[----:B------:R-:W-:-:S03]  /*52080*/  IMAD.WIDE R16, R4, 0x4, R16 ;  /* 0x0000000404107825 */ /* 0x000fc600078e0210 */
[----:B------:R4:W-:Y:S04]  /*52090*/  STL [R1+0x1ec], RZ ;  /* 0x0001ecff01007387 */ /* 0x0009e80000100800 */
[----:B------:R4:W-:Y:S01]  /*520a0*/  STL [R1+0x1f0], RZ ;  /* 0x0001f0ff01007387 */ /* 0x0009e20000100800 */
[----:B------:R-:W-:-:S03]  /*520b0*/  IADD3 R250, R145, 0x7f, RZ ;  /* 0x0000007f91fa7810 */ /* 0x000fc60007ffe0ff */
[----:B------:R4:W-:Y:S04]  /*520c0*/  STL [R1+0x1f4], RZ ;  /* 0x0001f4ff01007387 */ /* 0x0009e80000100800 */
[----:B------:R4:W-:Y:S04]  /*520d0*/  STL [R1+0x1f8], RZ ;  /* 0x0001f8ff01007387 */ /* 0x0009e80000100800 */
[----:B------:R-:W-:Y:S04]  /*520e0*/  LDGSTS.E [R10+-0x59080], desc[UR60][R30.64], P0 ;  /* 0xa6f800001e0a7fae */ /* 0x000fe8000812187c */
[----:B------:R4:W-:Y:S04]  /*520f0*/  STL [R1+0x1fc], RZ ;  /* 0x0001fcff01007387 */ /* 0x0009e80000100800 */
[----:B------:R-:W-:Y:S04]  /*52100*/  LDGSTS.E [R8+-0x58c80], desc[UR60][R28.64], P0 ;  /* 0xa73800001c087fae */ /* 0x000fe8000812187c */
[----:B------:R2:W-:Y:S04]  /*52110*/  LDGSTS.E [R5+-0x58880], desc[UR60][R26.64], P0 ;  /* 0xa77800001a057fae */ /* 0x0005e8000812187c */
[----:B------:R3:W-:Y:S04]  /*52120*/  LDGSTS.E [R251+-0x58480], desc[UR60][R24.64], P0 ;  /* 0xa7b8000018fb7fae */ /* 0x0007e8000812187c */
[----:B------:R4:W-:Y:S01]  /*52130*/  LDGSTS.E [R0+-0x58080], desc[UR60][R16.64], P0 ;  /* 0xa7f8000010007fae */ /* 0x0009e2000812187c */
[----:B------:R-:W-:-:S02]  /*52140*/  ISETP.GE.AND P0, PT, R250, 0x80, PT ;  /* 0x00000080fa00780c */ /* 0x000fc40003f06270 */
[----:B-1----:R-:W-:Y:S01]  /*52150*/  LOP3.LUT R241, R149, 0x7f, RZ, 0xc0, !PT ;  /* 0x0000007f95f17812 */ /* 0x002fe200078ec0ff */
[----:B------:R-:W0:Y:S01]  /*52160*/  LDGDEPBAR ;  /* 0x00000000000079af */ /* 0x000e220000000000 */
[----:B--2---:R-:W-:Y:S02]  /*52170*/  CS2R R26, SRZ ;  /* 0x00000000001a7805 */ /* 0x004fe4000001ff00 */
[----:B------:R-:W-:Y:S02]  /*52180*/  CS2R R28, SRZ ;  /* 0x00000000001c7805 */ /* 0x000fe4000001ff00 */
[----:B------:R-:W-:Y:S02]  /*52190*/  CS2R R30, SRZ ;  /* 0x00000000001e7805 */ /* 0x000fe4000001ff00 */
[----:B---3--:R-:W-:Y:S02]  /*521a0*/  CS2R R24, SRZ ;  /* 0x0000000000187805 */ /* 0x008fe4000001ff00 */
[----:B------:R-:W-:-:S02]  /*521b0*/  CS2R R32, SRZ ;  /* 0x0000000000207805 */ /* 0x000fc4000001ff00 */
[----:B------:R-:W-:Y:S02]  /*521c0*/  CS2R R34, SRZ ;  /* 0x0000000000227805 */ /* 0x000fe4000001ff00 */
[----:B------:R-:W-:Y:S02]  /*521d0*/  CS2R R36, SRZ ;  /* 0x0000000000247805 */ /* 0x000fe4000001ff00 */
[----:B------:R-:W-:Y:S02]  /*521e0*/  CS2R R38, SRZ ;  /* 0x0000000000267805 */ /* 0x000fe4000001ff00 */
[----:B------:R-:W-:Y:S02]  /*521f0*/  CS2R R40, SRZ ;  /* 0x0000000000287805 */ /* 0x000fe4000001ff00 */
[----:B------:R-:W-:Y:S02]  /*52200*/  CS2R R42, SRZ ;  /* 0x00000000002a7805 */ /* 0x000fe4000001ff00 */
        /* <DEDUP_REMOVED lines=53> */
[----:B------:R-:W-:Y:S01]  /*52560*/  CS2R R150, SRZ ;  /* 0x0000000000967805 */ /* 0x000fe2000001ff00 */
[----:B------:R-:W-:Y:S01]  /*52570*/  IMAD R10, R241, 0x10, R12 ;  /* 0x00000010f10a7824 */ /* 0x000fe200078e020c */
[----:B----4-:R-:W-:Y:S06]  /*52580*/  @!P0 BRA `(.L_x_0) ;  /* 0x0000038400388947 */ /* 0x010fec0003800000 */
[----:B------:R-:W2:Y:S04]  /*52590*/  LDL.LU.64 R142, [R1+0xe00] ;  /* 0x000e0000018e7983 */ /* 0x000ea80000300a00 */
[----:B------:R-:W3:Y:S04]  /*525a0*/  LDL.LU.64 R172, [R1+0xe08] ;  /* 0x000e080001ac7983 */ /* 0x000ee80000300a00 */
        /* <DEDUP_REMOVED lines=9> */
[----:B--2---:R1:W-:Y:S01]  /*52640*/  STL [R1+0x1558], R142 ;  /* 0x0015588e01007387 */ /* 0x0043e20000100800 */
[----:B------:R-:W-:-:S03]  /*52650*/  IMAD.MOV.U32 R0, RZ, RZ, R143 ;  /* 0x000000ffff007224 */ /* 0x000fc600078e008f */
[----:B-1----:R-:W2:Y:S04]  /*52660*/  LDL.LU.64 R142, [R1+0xe58] ;  /* 0x000e5800018e7983 */ /* 0x002ea80000300a00 */
[----:B------:R1:W-:Y:S04]  /*52670*/  STL [R1+0x1554], R0 ;  /* 0x0015540001007387 */ /* 0x0003e80000100800 */
[----:B---3--:R3:W-:Y:S01]  /*52680*/  STL [R1+0x1560], R172 ;  /* 0x001560ac01007387 */ /* 0x0087e20000100800 */
[----:B-1----:R-:W-:-:S03]  /*52690*/  MOV R0, R173 ;  /* 0x000000ad00007202 */ /* 0x002fc60000000f00 */
[----:B---3--:R-:W3:Y:S04]  /*526a0*/  LDL.LU.64 R172, [R1+0xe60] ;  /* 0x000e600001ac7983 */ /* 0x008ee80000300a00 */
[----:B------:R1:W-:Y:S04]  /*526b0*/  STL [R1+0x155c], R0 ;  /* 0x00155c0001007387 */ /* 0x0003e80000100800 */
[----:B----4-:R4:W-:Y:S01]  /*526c0*/  STL [R1+0x1568], R240 ;  /* 0x001568f001007387 */ /* 0x0109e20000100800 */
[----:B-1----:R-:W-:-:S03]  /*526d0*/  IMAD.MOV.U32 R0, RZ, RZ, R241 ;  /* 0x000000ffff007224 */ /* 0x002fc600078e00f1 */
[----:B----4-:R-:W4:Y:S04]  /*526e0*/  LDL.LU.64 R240, [R1+0xe68] ;  /* 0x000e680001f07983 */ /* 0x010f280000300a00 */
[----:B------:R1:W-:Y:S04]  /*526f0*/  STL [R1+0x1564], R0 ;  /* 0x0015640001007387 */ /* 0x0003e80000100800 */
[----:B------:R1:W-:Y:S02]  /*52700*/  STL [R1+0x1570], R146 ;  /* 0x0015709201007387 */ /* 0x0003e40000100800 */
[----:B-1----:R-:W-:-:S02]  /*52710*/  IMAD.MOV.U32 R0, RZ, RZ, R147 ;  /* 0x000000ffff007224 */ /* 0x002fc400078e0093 */
[----:B------:R-:W4:Y:S04]  /*52720*/  LDL.LU.64 R146, [R1+0xe70] ;  /* 0x000e700001927983 */ /* 0x000f280000300a00 */
[----:B------:R1:W-:Y:S04]  /*52730*/  STL [R1+0x156c], R0 ;  /* 0x00156c0001007387 */ /* 0x0003e80000100800 */
[----:B------:R1:W-:Y:S02]  /*52740*/  STL [R1+0x1578], R148 ;  /* 0x0015789401007387 */ /* 0x0003e40000100800 */
[----:B-1----:R-:W-:-:S02]  /*52750*/  MOV R0, R149 ;  /* 0x0000009500007202 */ /* 0x002fc40000000f00 */
[----:B------:R-:W4:Y:S04]  /*52760*/  LDL.LU.64 R148, [R1+0xe78] ;  /* 0x000e780001947983 */ /* 0x000f280000300a00 */
[----:B------:R1:W-:Y:S04]  /*52770*/  STL [R1+0x1574], R0 ;  /* 0x0015740001007387 */ /* 0x0003e80000100800 */
[----:B------:R1:W-:Y:S02]  /*52780*/  STL [R1+0x1580], R150 ;  /* 0x0015809601007387 */ /* 0x0003e40000100800 */
[----:B-1----:R-:W-:-:S02]  /*52790*/  IMAD.MOV.U32 R0, RZ, RZ, R151 ;  /* 0x000000ffff007224 */ /* 0x002fc400078e0097 */
[----:B------:R-:W4:Y:S04]  /*527a0*/  LDL.LU.64 R150, [R1+0xe80] ;  /* 0x000e800001967983 */ /* 0x000f280000300a00 */
        /* <DEDUP_REMOVED lines=21> */
[----:B--2---:R2:W-:Y:S01]  /*52900*/  STL [R1+0x15b0], R142 ;  /* 0x0015b08e01007387 */ /* 0x0045e20000100800 */
[----:B-1----:R-:W-:-:S03]  /*52910*/  IMAD.MOV.U32 R0, RZ, RZ, R143 ;  /* 0x000000ffff007224 */ /* 0x002fc600078e008f */
[----:B--2---:R-:W2:Y:S04]  /*52920*/  LDL.LU.64 R142, [R1+0xeb0] ;  /* 0x000eb000018e7983 */ /* 0x004ea80000300a00 */
[----:B------:R1:W-:Y:S04]  /*52930*/  STL [R1+0x15ac], R0 ;  /* 0x0015ac0001007387 */ /* 0x0003e80000100800 */
[----:B---3--:R3:W-:Y:S01]  /*52940*/  STL [R1+0x15b8], R172 ;  /* 0x0015b8ac01007387 */ /* 0x0087e20000100800 */
[----:B-1----:R-:W-:-:S03]  /*52950*/  IMAD.MOV.U32 R0, RZ, RZ, R173 ;  /* 0x000000ffff007224 */ /* 0x002fc600078e00ad */
[----:B---3--:R-:W3:Y:S04]  /*52960*/  LDL.LU.64 R172, [R1+0xeb8] ;  /* 0x000eb80001ac7983 */ /* 0x008ee80000300a00 */
[----:B------:R1:W-:Y:S04]  /*52970*/  STL [R1+0x15b4], R0 ;  /* 0x0015b40001007387 */ /* 0x0003e80000100800 */
[----:B----4-:R4:W-:Y:S01]  /*52980*/  STL [R1+0x15c0], R240 ;  /* 0x0015c0f001007387 */ /* 0x0109e20000100800 */
[----:B-1----:R-:W-:-:S03]  /*52990*/  MOV R0, R241 ;  /* 0x000000f100007202 */ /* 0x002fc60000000f00 */
[----:B----4-:R-:W4:Y:S04]  /*529a0*/  LDL.LU.64 R240, [R1+0xec0] ;  /* 0x000ec00001f07983 */ /* 0x010f280000300a00 */
        /* <DEDUP_REMOVED lines=33> */
[----:B--2---:R2:W-:Y:S01]  /*52bc0*/  STL [R1+0x1608], R142 ;  /* 0x0016088e01007387 */ /* 0x0045e20000100800 */
[----:B-1----:R-:W-:-:S03]  /*52bd0*/  MOV R0, R143 ;  /* 0x0000008f00007202 */ /* 0x002fc60000000f00 */
[----:B--2---:R-:W2:Y:S04]  /*52be0*/  LDL.LU.64 R142, [R1+0xf08] ;  /* 0x000f0800018e7983 */ /* 0x004ea80000300a00 */
[----:B------:R1:W-:Y:S04]  /*52bf0*/  STL [R1+0x1604], R0 ;  /* 0x0016040001007387 */ /* 0x0003e80000100800 */
[----:B---3--:R3:W-:Y:S01]  /*52c00*/  STL [R1+0x1610], R172 ;  /* 0x001610ac01007387 */ /* 0x0087e20000100800 */
[----:B-1----:R-:W-:-:S03]  /*52c10*/  IMAD.MOV.U32 R0, RZ, RZ, R173 ;  /* 0x000000ffff007224 */ /* 0x002fc600078e00ad */
[----:B---3--:R-:W3:Y:S04]  /*52c20*/  LDL.LU.64 R172, [R1+0xf10] ;  /* 0x000f100001ac7983 */ /* 0x008ee80000300a00 */
[----:B------:R1:W-:Y:S04]  /*52c30*/  STL [R1+0x160c], R0 ;  /* 0x00160c0001007387 */ /* 0x0003e80000100800 */
[----:B----4-:R4:W-:Y:S01]  /*52c40*/  STL [R1+0x1618], R240 ;  /* 0x001618f001007387 */ /* 0x0109e20000100800 */
[----:B-1----:R-:W-:-:S03]  /*52c50*/  IMAD.MOV.U32 R0, RZ, RZ, R241 ;  /* 0x000000ffff007224 */ /* 0x002fc600078e00f1 */
[----:B----4-:R-:W4:Y:S04]  /*52c60*/  LDL.LU.64 R240, [R1+0xf18] ;  /* 0x000f180001f07983 */ /* 0x010f280000300a00 */
        /* <DEDUP_REMOVED lines=33> */
[----:B--2---:R-:W-:Y:S01]  /*52e80*/  STL [R1+0x1660], R142 ;  /* 0x0016608e01007387 */ /* 0x004fe20000100800 */
[----:B-1----:R-:W-:-:S03]  /*52e90*/  IMAD.MOV.U32 R0, RZ, RZ, R143 ;  /* 0x000000ffff007224 */ /* 0x002fc600078e008f */
[----:B------:R-:W2:Y:S04]  /*52ea0*/  LDL.LU.64 R140, [R1+0xf60] ;  /* 0x000f6000018c7983 */ /* 0x000ea80000300a00 */
[----:B------:R1:W-:Y:S04]  /*52eb0*/  STL [R1+0x165c], R0 ;  /* 0x00165c0001007387 */ /* 0x0003e80000100800 */
[----:B---3--:R-:W-:Y:S01]  /*52ec0*/  STL [R1+0x1668], R172 ;  /* 0x001668ac01007387 */ /* 0x008fe20000100800 */
[----:B-1----:R-:W-:-:S03]  /*52ed0*/  MOV R0, R173 ;  /* 0x000000ad00007202 */ /* 0x002fc60000000f00 */
[----:B------:R-:W3:Y:S04]  /*52ee0*/  LDL.LU.64 R142, [R1+0xf68] ;  /* 0x000f6800018e7983 */ /* 0x000ee80000300a00 */
[----:B------:R1:W-:Y:S04]  /*52ef0*/  STL [R1+0x1664], R0 ;  /* 0x0016640001007387 */ /* 0x0003e80000100800 */
[----:B----4-:R4:W-:Y:S01]  /*52f00*/  STL [R1+0x1670], R240 ;  /* 0x001670f001007387 */ /* 0x0109e20000100800 */
[----:B-1----:R-:W-:-:S03]  /*52f10*/  IMAD.MOV.U32 R0, RZ, RZ, R241 ;  /* 0x000000ffff007224 */ /* 0x002fc600078e00f1 */
[----:B------:R-:W3:Y:S04]  /*52f20*/  LDL.LU.64 R172, [R1+0xf70] ;  /* 0x000f700001ac7983 */ /* 0x000ee80000300a00 */
[----:B------:R-:W-:Y:S04]  /*52f30*/  STL [R1+0x1678], R146 ;  /* 0x0016789201007387 */ /* 0x000fe80000100800 */
[----:B------:R1:W-:Y:S04]  /*52f40*/  STL [R1+0x166c], R0 ;  /* 0x00166c0001007387 */ /* 0x0003e80000100800 */
[----:B----4-:R-:W4:Y:S01]  /*52f50*/  LDL.LU.64 R240, [R1+0xf78] ;  /* 0x000f780001f07983 */ /* 0x010f220000300a00 */
[----:B-1----:R-:W-:-:S03]  /*52f60*/  IMAD.MOV.U32 R0, RZ, RZ, R147 ;  /* 0x000000ffff007224 */ /* 0x002fc600078e0093 */
[----:B------:R-:W-:Y:S04]  /*52f70*/  STL [R1+0x1680], R148 ;  /* 0x0016809401007387 */ /* 0x000fe80000100800 */
[----:B------:R1:W-:Y:S04]  /*52f80*/  STL [R1+0x1674], R0 ;  /* 0x0016740001007387 */ /* 0x0003e80000100800 */
[----:B------:R-:W4:Y:S01]  /*52f90*/  LDL.LU.64 R146, [R1+0xf80] ;  /* 0x000f800001927983 */ /* 0x000f220000300a00 */
[----:B-1----:R-:W-:-:S03]  /*52fa0*/  MOV R0, R149 ;  /* 0x0000009500007202 */ /* 0x002fc60000000f00 */
[----:B------:R-:W-:Y:S04]  /*52fb0*/  STL [R1+0x1688], R150 ;  /* 0x0016889601007387 */ /* 0x000fe80000100800 */
[----:B------:R1:W-:Y:S04]  /*52fc0*/  STL [R1+0x167c], R0 ;  /* 0x00167c0001007387 */ /* 0x0003e80000100800 */
[----:B------:R-:W4:Y:S01]  /*52fd0*/  LDL.LU.64 R148, [R1+0xf88] ;  /* 0x000f880001947983 */ /* 0x000f220000300a00 */
[----:B-1----:R-:W-:-:S03]  /*52fe0*/  IMAD.MOV.U32 R0, RZ, RZ, R151 ;  /* 0x000000ffff007224 */ /* 0x002fc600078e0097 */
[----:B------:R-:W-:Y:S04]  /*52ff0*/  STL [R1+0x1690], R144 ;  /* 0x0016909001007387 */ /* 0x000fe80000100800 */
[----:B------:R1:W-:Y:S04]  /*53000*/  STL [R1+0x1684], R0 ;  /* 0x0016840001007387 */ /* 0x0003e80000100800 */
[----:B------:R-:W4:Y:S01]  /*53010*/  LDL.LU.64 R150, [R1+0xf90] ;  /* 0x000f900001967983 */ /* 0x000f220000300a00 */
        /* <DEDUP_REMOVED lines=17> */
[----:B--2---:R-:W-:Y:S04]  /*53130*/  STL [R1+0x16b8], R140 ;  /* 0x0016b88c01007387 */ /* 0x004fe80000100800 */
[----:B------:R1:W-:Y:S04]  /*53140*/  STL [R1+0x16ac], R0 ;  /* 0x0016ac0001007387 */ /* 0x0003e80000100800 */
[----:B------:R-:W2:Y:S01]  /*53150*/  LDL.LU.64 R188, [R1+0xfb8] ;  /* 0x000fb80001bc7983 */ /* 0x000ea20000300a00 */
[----:B-1----:R-:W-:-:S03]  /*53160*/  IMAD.MOV.U32 R0, RZ, RZ, R141 ;  /* 0x000000ffff007224 */ /* 0x002fc600078e008d */
[----:B---3--:R-:W-:Y:S04]  /*53170*/  STL [R1+0x16c0], R142 ;  /* 0x0016c08e01007387 */ /* 0x008fe80000100800 */
[----:B------:R1:W-:Y:S02]  /*53180*/  STL [R1+0x16b4], R0 ;  /* 0x0016b40001007387 */ /* 0x0003e40000100800 */
[----:B-1----:R-:W-:Y:S02]  /*53190*/  IMAD.MOV.U32 R0, RZ, RZ, R143 ;  /* 0x000000ffff007224 */ /* 0x002fe400078e008f */
[----:B------:R-:W-:Y:S04]  /*531a0*/  STL [R1+0x16c8], R172 ;  /* 0x0016c8ac01007387 */ /* 0x000fe80000100800 */
[----:B------:R1:W-:Y:S02]  /*531b0*/  STL [R1+0x16bc], R0 ;  /* 0x0016bc0001007387 */ /* 0x0003e40000100800 */
[----:B-1----:R-:W-:-:S02]  /*531c0*/  MOV R0, R173 ;  /* 0x000000ad00007202 */ /* 0x002fc40000000f00 */
[----:B------:R-:W3:Y:S04]  /*531d0*/  LDL.LU.64 R172, [R1+0xfc0] ;  /* 0x000fc00001ac7983 */ /* 0x000ee80000300a00 */
        /* <DEDUP_REMOVED lines=17> */
[----:B------:R-:W-:Y:S04]  /*532f0*/  STL [R1+0x16f0], R144 ;  /* 0x0016f09001007387 */ /* 0x000fe80000100800 */
[----:B------:R-:W4:Y:S01]  /*53300*/  LDL.LU.64 R142, [R1+0xfe8] ;  /* 0x000fe800018e7983 */ /* 0x000f220000300a00 */
[----:B-1----:R-:W-:-:S05]  /*53310*/  IMAD.MOV.U32 R0, RZ, RZ, R145 ;  /* 0x000000ffff007224 */ /* 0x002fca00078e0091 */
[----:B------:R1:W-:Y:S04]  /*53320*/  STL [R1+0x16ec], R0 ;  /* 0x0016ec0001007387 */ /* 0x0003e80000100800 */
[----:B------:R1:W-:Y:S02]  /*53330*/  STL [R1+0x16f8], R156 ;  /* 0x0016f89c01007387 */ /* 0x0003e40000100800 */
[----:B-1----:R-:W-:Y:S02]  /*53340*/  MOV R0, R157 ;  /* 0x0000009d00007202 */ /* 0x002fe40000000f00 */
        /* <DEDUP_REMOVED lines=14> */
[----:B------:R-:W-:Y:S04]  /*53430*/  STL [R1+0x1718], R2 ;  /* 0x0017180201007387 */ /* 0x000fe80000100800 */
[----:B------:R-:W-:Y:S04]  /*53440*/  STL [R1+0x1714], R3 ;  /* 0x0017140301007387 */ /* 0x000fe80000100800 */
[----:B------:R-:W2:Y:S04]  /*53450*/  LDL.LU.64 R144, [R1+0x1010] ;  /* 0x0010100001907983 */ /* 0x000ea80000300a00 */
        /* <DEDUP_REMOVED lines=40> */
[----:B------:R1:W-:Y:S02]  /*536e0*/  STL [R1+0x1770], R144 ;  /* 0x0017709001007387 */ /* 0x0003e40000100800 */
[----:B-1----:R-:W-:-:S02]  /*536f0*/  IMAD.MOV.U32 R0, RZ, RZ, R145 ;  /* 0x000000ffff007224 */ /* 0x002fc400078e0091 */
[----:B------:R-:W2:Y:S04]  /*53700*/  LDL.LU.64 R144, [R1+0x1068] ;  /* 0x0010680001907983 */ /* 0x000ea80000300a00 */
        /* <DEDUP_REMOVED lines=41> */
[----:B------:R1:W-:Y:S02]  /*539a0*/  STL [R1+0x17c8], R144 ;  /* 0x0017c89001007387 */ /* 0x0003e40000100800 */
[----:B-1----:R-:W-:-:S02]  /*539b0*/  IMAD.MOV.U32 R0, RZ, RZ, R145 ;  /* 0x000000ffff007224 */ /* 0x002fc400078e0091 */
[----:B------:R-:W2:Y:S04]  /*539c0*/  LDL.LU.64 R144, [R1+0x10c0] ;  /* 0x0010c00001907983 */ /* 0x000ea80000300a00 */
        /* <DEDUP_REMOVED lines=37> */
[----:B--2---:R2:W-:Y:S01]  /*53c20*/  STL [R1+0x1818], R188 ;  /* 0x001818bc01007387 */ /* 0x0045e20000100800 */
[----:B-1----:R-:W-:-:S03]  /*53c30*/  IMAD.MOV.U32 R0, RZ, RZ, R189 ;  /* 0x000000ffff007224 */ /* 0x002fc600078e00bd */
[----:B--2---:R-:W2:Y:S04]  /*53c40*/  LDL.LU.64 R188, [R1+0x1110] ;  /* 0x0011100001bc7983 */ /* 0x004ea80000300a00 */
[----:B------:R1:W-:Y:S04]  /*53c50*/  STL [R1+0x1814], R0 ;  /* 0x0018140001007387 */ /* 0x0003e80000100800 */
[----:B------:R1:W-:Y:S02]  /*53c60*/  STL [R1+0x1820], R144 ;  /* 0x0018209001007387 */ /* 0x0003e40000100800 */
[----:B-1----:R-:W-:-:S02]  /*53c70*/  MOV R0, R145 ;  /* 0x0000009100007202 */ /* 0x002fc40000000f00 */
[----:B------:R-:W2:Y:S04]  /*53c80*/  LDL.LU.64 R144, [R1+0x1118] ;  /* 0x0011180001907983 */ /* 0x000ea80000300a00 */
        /* <DEDUP_REMOVED lines=419> */
[----:B-1----:R-:W-:-:S05]  /*556c0*/  MOV R0, R143 ;  /* 0x0000008f00007202 */ /* 0x002fca0000000f00 */
[----:B------:R1:W-:Y:S04]  /*556d0*/  STL [R1+0x1b64], R0 ;  /* 0x001b640001007387 */ /* 0x0003e80000100800 */
[----:B------:R1:W-:Y:S02]  /*556e0*/  STL [R1+0x1b70], R156 ;  /* 0x001b709c01007387 */ /* 0x0003e40000100800 */
[----:B-1----:R-:W-:Y:S02]  /*556f0*/  IMAD.MOV.U32 R0, RZ, RZ, R157 ;  /* 0x000000ffff007224 */ /* 0x002fe400078e009d */
        /* <DEDUP_REMOVED lines=14> */
[----:B------:R-:W-:Y:S04]  /*557e0*/  STL [R1+0x1b90], R144 ;  /* 0x001b909001007387 */ /* 0x000fe80000100800 */
[----:B------:R-:W2:Y:S01]  /*557f0*/  LDL.LU.64 R142, [R1+0x1be8] ;  /* 0x001be800018e7983 */ /* 0x000ea20000300a00 */
[----:B-1----:R-:W-:-:S05]  /*55800*/  IMAD.MOV.U32 R0, RZ, RZ, R145 ;  /* 0x000000ffff007224 */ /* 0x002fca00078e0091 */
        /* <DEDUP_REMOVED lines=9> */
[----:B------:R-:W-:Y:S04]  /*558a0*/  STL [R1+0x1ba8], R146 ;  /* 0x001ba89201007387 */ /* 0x000fe80000100800 */
[----:B------:R-:W4:Y:S01]  /*558b0*/  LDL.LU.64 R144, [R1+0x1c00] ;  /* 0x001c000001907983 */ /* 0x000f220000300a00 */
[----:B-1----:R-:W-:-:S05]  /*558c0*/  IMAD.MOV.U32 R0, RZ, RZ, R147 ;  /* 0x000000ffff007224 */ /* 0x002fca00078e0093 */
[----:B------:R1:W-:Y:S02]  /*558d0*/  STL [R1+0x1ba4], R0 ;  /* 0x001ba40001007387 */ /* 0x0003e40000100800 */
[----:B-1----:R-:W-:Y:S02]  /*558e0*/  MOV R0, R149 ;  /* 0x0000009500007202 */ /* 0x002fe40000000f00 */
[----:B------:R1:W-:Y:S04]  /*558f0*/  STL [R1+0x1bb0], R148 ;  /* 0x001bb09401007387 */ /* 0x0003e80000100800 */
[----:B-1----:R-:W4:Y:S04]  /*55900*/  LDL.LU.64 R148, [R1+0x1c08] ;  /* 0x001c080001947983 */ /* 0x002f280000300a00 */
[----:B------:R1:W-:Y:S04]  /*55910*/  STL [R1+0x1bac], R0 ;  /* 0x001bac0001007387 */ /* 0x0003e80000100800 */
[----:B------:R1:W-:Y:S02]  /*55920*/  STL [R1+0x1bb8], R150 ;  /* 0x001bb89601007387 */ /* 0x0003e40000100800 */
[----:B-1----:R-:W-:-:S02]  /*55930*/  IMAD.MOV.U32 R0, RZ, RZ, R151 ;  /* 0x000000ffff007224 */ /* 0x002fc400078e0097 */
[----:B------:R-:W4:Y:S04]  /*55940*/  LDL.LU.64 R150, [R1+0x1c10] ;  /* 0x001c100001967983 */ /* 0x000f280000300a00 */
[----:B------:R1:W-:Y:S04]  /*55950*/  STL [R1+0x1bb4], R0 ;  /* 0x001bb40001007387 */ /* 0x0003e80000100800 */
[----:B------:R-:W-:Y:S04]  /*55960*/  STL [R1+0x1bc0], R140 ;  /* 0x001bc08c01007387 */ /* 0x000fe80000100800 */
[----:B------:R-:W4:Y:S01]  /*55970*/  LDL.LU.64 R146, [R1+0x1c18] ;  /* 0x001c180001927983 */ /* 0x000f220000300a00 */
[----:B-1----:R-:W-:-:S03]  /*55980*/  IMAD.MOV.U32 R0, RZ, RZ, R141 ;  /* 0x000000ffff007224 */ /* 0x002fc600078e008d */
[----:B------:R-:W-:Y:S04]  /*55990*/  STL [R1+0x1bc8], R156 ;  /* 0x001bc89c01007387 */ /* 0x000fe80000100800 */
        /* <DEDUP_REMOVED lines=38> */
[----:B------:R-:W-:Y:S04]  /*55c00*/  STL [R1+0x1c18], R146 ;  /* 0x001c189201007387 */ /* 0x000fe80000100800 */
[----:B------:R1:W-:Y:S04]  /*55c10*/  STL [R1+0x1c0c], R0 ;  /* 0x001c0c0001007387 */ /* 0x0003e80000100800 */
[----:B------:R-:W4:Y:S04]  /*55c20*/  LDL.LU.64 R150, [R1+0x1c68] ;  /* 0x001c680001967983 */ /* 0x000f280000300a00 */
[----:B------:R-:W4:Y:S01]  /*55c30*/  LDL.LU.64 R140, [R1+0x1c70] ;  /* 0x001c7000018c7983 */ /* 0x000f220000300a00 */
[----:B-1----:R-:W-:-:S05]  /*55c40*/  IMAD.MOV.U32 R0, RZ, RZ, R147 ;  /* 0x000000ffff007224 */ /* 0x002fca00078e0093 */
[----:B------:R1:W-:Y:S04]  /*55c50*/  STL [R1+0x1c14], R0 ;  /* 0x001c140001007387 */ /* 0x0003e80000100800 */
[----:B------:R1:W-:Y:S02]  /*55c60*/  STL [R1+0x1c20], R156 ;  /* 0x001c209c01007387 */ /* 0x0003e40000100800 */
[----:B-1----:R-:W-:Y:S02]  /*55c70*/  IMAD.MOV.U32 R0, RZ, RZ, R157 ;  /* 0x000000ffff007224 */ /* 0x002fe400078e009d */
[----:B------:R-:W4:Y:S04]  /*55c80*/  LDL.LU.64 R156, [R1+0x1c78] ;  /* 0x001c7800019c7983 */ /* 0x000f280000300a00 */
[----:B------:R1:W-:Y:S04]  /*55c90*/  STL [R1+0x1c1c], R0 ;  /* 0x001c1c0001007387 */ /* 0x0003e80000100800 */
[----:B------:R-:W-:Y:S04]  /*55ca0*/  STL [R1+0x1c28], R224 ;  /* 0x001c28e001007387 */ /* 0x000fe80000100800 */
[----:B------:R-:W4:Y:S01]  /*55cb0*/  LDL.LU.64 R146, [R1+0x1c80] ;  /* 0x001c800001927983 */ /* 0x000f220000300a00 */
[----:B-1----:R-:W-:-:S05]  /*55cc0*/  MOV R0, R225 ;  /* 0x000000e100007202 */ /* 0x002fca0000000f00 */
[----:B------:R1:W-:Y:S04]  /*55cd0*/  STL [R1+0x1c24], R0 ;  /* 0x001c240001007387 */ /* 0x0003e80000100800 */
[----:B------:R2:W-:Y:S01]  /*55ce0*/  STL [R1+0x1c30], R204 ;  /* 0x001c30cc01007387 */ /* 0x0005e20000100800 */
[----:B-1----:R-:W-:-:S03]  /*55cf0*/  IMAD.MOV.U32 R0, RZ, RZ, R205 ;  /* 0x000000ffff007224 */ /* 0x002fc600078e00cd */
[----:B------:R-:W4:Y:S04]  /*55d00*/  LDL.LU.64 R224, [R1+0x1c88] ;  /* 0x001c880001e07983 */ /* 0x000f280000300a00 */
[----:B--2---:R-:W-:Y:S04]  /*55d10*/  STL [R1+0x1c38], R188 ;  /* 0x001c38bc01007387 */ /* 0x004fe80000100800 */
[----:B------:R1:W-:Y:S04]  /*55d20*/  STL [R1+0x1c2c], R0 ;  /* 0x001c2c0001007387 */ /* 0x0003e80000100800 */
[----:B------:R-:W2:Y:S01]  /*55d30*/  LDL.LU.64 R204, [R1+0x1c90] ;  /* 0x001c900001cc7983 */ /* 0x000ea20000300a00 */
[----:B-1----:R-:W-:-:S03]  /*55d40*/  IMAD.MOV.U32 R0, RZ, RZ, R189 ;  /* 0x000000ffff007224 */ /* 0x002fc600078e00bd */
[----:B------:R-:W-:Y:S04]  /*55d50*/  STL [R1+0x1c40], R142 ;  /* 0x001c408e01007387 */ /* 0x000fe80000100800 */
[----:B------:R1:W-:Y:S04]  /*55d60*/  STL [R1+0x1c34], R0 ;  /* 0x001c340001007387 */ /* 0x0003e80000100800 */
[----:B------:R-:W2:Y:S01]  /*55d70*/  LDL.LU.64 R188, [R1+0x1c98] ;  /* 0x001c980001bc7983 */ /* 0x000ea20000300a00 */
[----:B-1----:R-:W-:-:S03]  /*55d80*/  MOV R0, R143 ;  /* 0x0000008f00007202 */ /* 0x002fc60000000f00 */
[----:B---3--:R-:W-:Y:S04]  /*55d90*/  STL [R1+0x1c48], R172 ;  /* 0x001c48ac01007387 */ /* 0x008fe80000100800 */
[----:B------:R1:W-:Y:S02]  /*55da0*/  STL [R1+0x1c3c], R0 ;  /* 0x001c3c0001007387 */ /* 0x0003e40000100800 */
[----:B-1----:R-:W-:Y:S02]  /*55db0*/  IMAD.MOV.U32 R0, RZ, RZ, R173 ;  /* 0x000000ffff007224 */ /* 0x002fe400078e00ad */
[----:B------:R-:W3:Y:S04]  /*55dc0*/  LDL.LU.64 R172, [R1+0x1ca0] ;  /* 0x001ca00001ac7983 */ /* 0x000ee80000300a00 */
[----:B------:R1:W-:Y:S04]  /*55dd0*/  STL [R1+0x1c44], R0 ;  /* 0x001c440001007387 */ /* 0x0003e80000100800 */
[----:B----4-:R4:W-:Y:S04]  /*55de0*/  STL [R1+0x1c50], R240 ;  /* 0x001c50f001007387 */ /* 0x0109e80000100800 */
[----:B------:R-:W3:Y:S01]  /*55df0*/  LDL.LU.64 R142, [R1+0x1ca8] ;  /* 0x001ca800018e7983 */ /* 0x000ee20000300a00 */
[----:B-1----:R-:W-:-:S03]  /*55e00*/  IMAD.MOV.U32 R0, RZ, RZ, R241 ;  /* 0x000000ffff007224 */ /* 0x002fc600078e00f1 */
[----:B------:R-:W-:Y:S04]  /*55e10*/  STL [R1+0x1c58], R144 ;  /* 0x001c589001007387 */ /* 0x000fe80000100800 */
[----:B------:R1:W-:Y:S04]  /*55e20*/  STL [R1+0x1c4c], R0 ;  /* 0x001c4c0001007387 */ /* 0x0003e80000100800 */
[----:B----4-:R-:W4:Y:S01]  /*55e30*/  LDL.LU.64 R240, [R1+0x1cb0] ;  /* 0x001cb00001f07983 */ /* 0x010f220000300a00 */
[----:B-1----:R-:W-:-:S03]  /*55e40*/  MOV R0, R145 ;  /* 0x0000009100007202 */ /* 0x002fc60000000f00 */
[----:B------:R-:W-:Y:S04]  /*55e50*/  STL [R1+0x1c60], R148 ;  /* 0x001c609401007387 */ /* 0x000fe80000100800 */
[----:B------:R1:W-:Y:S04]  /*55e60*/  STL [R1+0x1c54], R0 ;  /* 0x001c540001007387 */ /* 0x0003e80000100800 */
[----:B------:R-:W4:Y:S01]  /*55e70*/  LDL.LU.64 R144, [R1+0x1cb8] ;  /* 0x001cb80001907983 */ /* 0x000f220000300a00 */
[----:B-1----:R-:W-:-:S03]  /*55e80*/  IMAD.MOV.U32 R0, RZ, RZ, R149 ;  /* 0x000000ffff007224 */ /* 0x002fc600078e0095 */
[----:B------:R-:W4:Y:S04]  /*55e90*/  LDL.LU.64 R148, [R1+0x1cc0] ;  /* 0x001cc00001947983 */ /* 0x000f280000300a00 */
[----:B------:R1:W-:Y:S02]  /*55ea0*/  STL [R1+0x1c5c], R0 ;  /* 0x001c5c0001007387 */ /* 0x0003e40000100800 */
[----:B-1----:R-:W-:Y:S02]  /*55eb0*/  IMAD.MOV.U32 R0, RZ, RZ, R151 ;  /* 0x000000ffff007224 */ /* 0x002fe400078e0097 */
[----:B------:R1:W-:Y:S04]  /*55ec0*/  STL [R1+0x1c68], R150 ;  /* 0x001c689601007387 */ /* 0x0003e80000100800 */
[----:B------:R-:W-:Y:S04]  /*55ed0*/  STL [R1+0x1c70], R140 ;  /* 0x001c708c01007387 */ /* 0x000fe80000100800 */
[----:B------:R1:W-:Y:S04]  /*55ee0*/  STL [R1+0x1c64], R0 ;  /* 0x001c640001007387 */ /* 0x0003e80000100800 */
[----:B-1----:R-:W4:Y:S01]  /*55ef0*/  LDL.LU.64 R150, [R1+0x1cc8] ;  /* 0x001cc80001967983 */ /* 0x002f220000300a00 */
[----:B------:R-:W-:-:S03]  /*55f00*/  MOV R0, R141 ;  /* 0x0000008d00007202 */ /* 0x000fc60000000f00 */
[----:B------:R-:W-:Y:S04]  /*55f10*/  STL [R1+0x1c78], R156 ;  /* 0x001c789c01007387 */ /* 0x000fe80000100800 */
[----:B------:R1:W-:Y:S02]  /*55f20*/  STL [R1+0x1c6c], R0 ;  /* 0x001c6c0001007387 */ /* 0x0003e40000100800 */
[----:B-1----:R-:W-:Y:S02]  /*55f30*/  IMAD.MOV.U32 R0, RZ, RZ, R157 ;  /* 0x000000ffff007224 */ /* 0x002fe400078e009d */
[----:B------:R-:W4:Y:S04]  /*55f40*/  LDL.LU.64 R156, [R1+0x1cd0] ;  /* 0x001cd000019c7983 */ /* 0x000f280000300a00 */
[----:B------:R1:W-:Y:S04]  /*55f50*/  STL [R1+0x1c74], R0 ;  /* 0x001c740001007387 */ /* 0x0003e80000100800 */
[----:B------:R1:W-:Y:S02]  /*55f60*/  STL [R1+0x1c80], R146 ;  /* 0x001c809201007387 */ /* 0x0003e40000100800 */
[----:B-1----:R-:W-:-:S02]  /*55f70*/  IMAD.MOV.U32 R0, RZ, RZ, R147 ;  /* 0x000000ffff007224 */ /* 0x002fc400078e0093 */
        /* <DEDUP_REMOVED lines=8> */
[----:B------:R-:W-:Y:S04]  /*56000*/  STL [R1+0x1c98], R188 ;  /* 0x001c98bc01007387 */ /* 0x000fe80000100800 */
[----:B------:R1:W-:Y:S04]  /*56010*/  STL [R1+0x1c8c], R0 ;  /* 0x001c8c0001007387 */ /* 0x0003e80000100800 */
[----:B------:R-:W2:Y:S01]  /*56020*/  LDL.LU.64 R204, [R1+0x1ce8] ;  /* 0x001ce80001cc7983 */ /* 0x000ea20000300a00 */
[----:B-1----:R-:W-:-:S03]  /*56030*/  IMAD.MOV.U32 R0, RZ, RZ, R189 ;  /* 0x000000ffff007224 */ /* 0x002fc600078e00bd */
[----:B------:R-:W2:Y:S04]  /*56040*/  LDL.LU.64 R188, [R1+0x1cf0] ;  /* 0x001cf00001bc7983 */ /* 0x000ea80000300a00 */
[----:B------:R3:W-:Y:S02]  /*56050*/  STL [R1+0x1c94], R0 ;  /* 0x001c940001007387 */ /* 0x0007e40000100800 */
[----:B---3--:R-:W-:Y:S02]  /*56060*/  MOV R0, R173 ;  /* 0x000000ad00007202 */ /* 0x008fe40000000f00 */
[----:B------:R1:W-:Y:S04]  /*56070*/  STL [R1+0x1ca0], R172 ;  /* 0x001ca0ac01007387 */ /* 0x0003e80000100800 */
[----:B------:R-:W-:Y:S04]  /*56080*/  STL [R1+0x1ca8], R142 ;  /* 0x001ca88e01007387 */ /* 0x000fe80000100800 */
[----:B------:R3:W-:Y:S04]  /*56090*/  STL [R1+0x1c9c], R0 ;  /* 0x001c9c0001007387 */ /* 0x0007e80000100800 */
[----:B-1----:R-:W2:Y:S01]  /*560a0*/  LDL.LU.64 R172, [R1+0x1cf8] ;  /* 0x001cf80001ac7983 */ /* 0x002ea20000300a00 */
[----:B---3--:R-:W-:-:S03]  /*560b0*/  IMAD.MOV.U32 R0, RZ, RZ, R143 ;  /* 0x000000ffff007224 */ /* 0x008fc600078e008f */
[----:B----4-:R-:W-:Y:S04]  /*560c0*/  STL [R1+0x1cb0], R240 ;  /* 0x001cb0f001007387 */ /* 0x010fe80000100800 */
[----:B------:R1:W-:Y:S02]  /*560d0*/  STL [R1+0x1ca4], R0 ;  /* 0x001ca40001007387 */ /* 0x0003e40000100800 */
[----:B-1----:R-:W-:Y:S02]  /*560e0*/  IMAD.MOV.U32 R0, RZ, RZ, R241 ;  /* 0x000000ffff007224 */ /* 0x002fe400078e00f1 */
[----:B------:R-:W3:Y:S04]  /*560f0*/  LDL.LU.64 R240, [R1+0x1d00] ;  /* 0x001d000001f07983 */ /* 0x000ee80000300a00 */
[----:B------:R1:W-:Y:S04]  /*56100*/  STL [R1+0x1cac], R0 ;  /* 0x001cac0001007387 */ /* 0x0003e80000100800 */
[----:B------:R-:W-:Y:S01]  /*56110*/  STL [R1+0x1cb8], R144 ;  /* 0x001cb89001007387 */ /* 0x000fe20000100800 */
[----:B-1----:R-:W-:-:S03]  /*56120*/  MOV R0, R145 ;  /* 0x0000009100007202 */ /* 0x002fc60000000f00 */
[----:B------:R-:W-:Y:S04]  /*56130*/  STL [R1+0x1cc0], R148 ;  /* 0x001cc09401007387 */ /* 0x000fe80000100800 */
[----:B------:R1:W-:Y:S04]  /*56140*/  STL [R1+0x1cb4], R0 ;  /* 0x001cb40001007387 */ /* 0x0003e80000100800 */
[----:B------:R-:W4:Y:S04]  /*56150*/  LDL.LU.64 R136, [R1+0x1d08] ;  /* 0x001d080001887983 */ /* 0x000f280000300a00 */
[----:B------:R-:W4:Y:S01]  /*56160*/  LDL.LU.64 R138, [R1+0x1d10] ;  /* 0x001d1000018a7983 */ /* 0x000f220000300a00 */
[----:B-1----:R-:W-:-:S05]  /*56170*/  IMAD.MOV.U32 R0, RZ, RZ, R149 ;  /* 0x000000ffff007224 */ /* 0x002fca00078e0095 */
[----:B------:R1:W-:Y:S04]  /*56180*/  STL [R1+0x1cbc], R0 ;  /* 0x001cbc0001007387 */ /* 0x0003e80000100800 */
[----:B------:R-:W-:Y:S04]  /*56190*/  STL [R1+0x1cc8], R150 ;  /* 0x001cc89601007387 */ /* 0x000fe80000100800 */
[----:B------:R-:W4:Y:S01]  /*561a0*/  LDL.LU.64 R140, [R1+0x1d18] ;  /* 0x001d1800018c7983 */ /* 0x000f220000300a00 */
[----:B-1----:R-:W-:-:S03]  /*561b0*/  IMAD.MOV.U32 R0, RZ, RZ, R151 ;  /* 0x000000ffff007224 */ /* 0x002fc600078e0097 */
[----:B------:R-:W4:Y:S04]  /*561c0*/  LDL.LU.64 R142, [R1+0x1d20] ;  /* 0x001d2000018e7983 */ /* 0x000f280000300a00 */
[----:B------:R1:W-:Y:S04]  /*561d0*/  STL [R1+0x1cc4], R0 ;  /* 0x001cc40001007387 */ /* 0x0003e80000100800 */
[----:B------:R1:W-:Y:S04]  /*561e0*/  STL [R1+0x1cd0], R156 ;  /* 0x001cd09c01007387 */ /* 0x0003e80000100800 */
[----:B------:R-:W4:Y:S01]  /*561f0*/  LDL.LU.64 R148, [R1+0x1d28] ;  /* 0x001d280001947983 */ /* 0x000f220000300a00 */
[----:B-1----:R-:W-:-:S03]  /*56200*/  MOV R0, R157 ;  /* 0x0000009d00007202 */ /* 0x002fc60000000f00 */
[----:B------:R-:W4:Y:S04]  /*56210*/  LDL.LU.64 R150, [R1+0x1d30] ;  /* 0x001d300001967983 */ /* 0x000f280000300a00 */
[----:B------:R1:W-:Y:S04]  /*56220*/  STL [R1+0x1ccc], R0 ;  /* 0x001ccc0001007387 */ /* 0x0003e80000100800 */
[----:B------:R-:W-:Y:S04]  /*56230*/  STL [R1+0x1cd8], R146 ;  /* 0x001cd89201007387 */ /* 0x000fe80000100800 */
[----:B------:R-:W4:Y:S01]  /*56240*/  LDL.LU.64 R156, [R1+0x1d38] ;  /* 0x001d3800019c7983 */ /* 0x000f220000300a00 */
[----:B-1----:R-:W-:-:S03]  /*56250*/  IMAD.MOV.U32 R0, RZ, RZ, R147 ;  /* 0x000000ffff007224 */ /* 0x002fc600078e0093 */
[----:B--2---:R-:W-:Y:S04]  /*56260*/  STL [R1+0x1ce0], R224 ;  /* 0x001ce0e001007387 */ /* 0x004fe80000100800 */
[----:B------:R1:W-:Y:S02]  /*56270*/  STL [R1+0x1cd4], R0 ;  /* 0x001cd40001007387 */ /* 0x0003e40000100800 */
[----:B-1----:R-:W-:Y:S02]  /*56280*/  IMAD.MOV.U32 R0, RZ, RZ, R225 ;  /* 0x000000ffff007224 */ /* 0x002fe400078e00e1 */
[----:B------:R-:W2:Y:S04]  /*56290*/  LDL.LU.64 R224, [R1+0x1d40] ;  /* 0x001d400001e07983 */ /* 0x000ea80000300a00 */
[----:B------:R1:W-:Y:S04]  /*562a0*/  STL [R1+0x1cdc], R0 ;  /* 0x001cdc0001007387 */ /* 0x0003e80000100800 */
[----:B------:R-:W-:Y:S01]  /*562b0*/  STL [R1+0x1ce8], R204 ;  /* 0x001ce8cc01007387 */ /* 0x000fe20000100800 */
[----:B-1----:R-:W-:-:S03]  /*562c0*/  MOV R0, R205 ;  /* 0x000000cd00007202 */ /* 0x002fc60000000f00 */
[----:B------:R-:W-:Y:S04]  /*562d0*/  STL [R1+0x1cf0], R188 ;  /* 0x001cf0bc01007387 */ /* 0x000fe80000100800 */
[----:B------:R1:W-:Y:S04]  /*562e0*/  STL [R1+0x1ce4], R0 ;  /* 0x001ce40001007387 */ /* 0x0003e80000100800 */
[----:B------:R-:W2:Y:S04]  /*562f0*/  LDL.LU.64 R144, [R1+0x1d48] ;  /* 0x001d480001907983 */ /* 0x000ea80000300a00 */
[----:B------:R-:W2:Y:S01]  /*56300*/  LDL.LU.64 R146, [R1+0x1d50] ;  /* 0x001d500001927983 */ /* 0x000ea20000300a00 */
[----:B-1----:R-:W-:-:S05]  /*56310*/  IMAD.MOV.U32 R0, RZ, RZ, R189 ;  /* 0x000000ffff007224 */ /* 0x002fca00078e00bd */
[----:B------:R1:W-:Y:S04]  /*56320*/  STL [R1+0x1cec], R0 ;  /* 0x001cec0001007387 */ /* 0x0003e80000100800 */
[----:B------:R-:W-:Y:S01]  /*56330*/  STL [R1+0x1cf8], R172 ;  /* 0x001cf8ac01007387 */ /* 0x000fe20000100800 */
[----:B-1----:R-:W-:-:S03]  /*56340*/  IMAD.MOV.U32 R0, RZ, RZ, R173 ;  /* 0x000000ffff007224 */ /* 0x002fc600078e00ad */
[----:B------:R-:W2:Y:S04]  /*56350*/  LDL.LU.64 R204, [R1+0x1d58] ;  /* 0x001d580001cc7983 */ /* 0x000ea80000300a00 */
[----:B------:R-:W2:Y:S04]  /*56360*/  LDL.LU.64 R188, [R1+0x1d60] ;  /* 0x001d600001bc7983 */ /* 0x000ea80000300a00 */
[----:B------:R3:W-:Y:S02]  /*56370*/  STL [R1+0x1cf4], R0 ;  /* 0x001cf40001007387 */ /* 0x0007e40000100800 */
[----:B---3--:R-:W-:-:S02]  /*56380*/  MOV R0, R241 ;  /* 0x000000f100007202 */ /* 0x008fc40000000f00 */
[----:B------:R1:W-:Y:S04]  /*56390*/  STL [R1+0x1d00], R240 ;  /* 0x001d00f001007387 */ /* 0x0003e80000100800 */
[----:B------:R-:W3:Y:S04]  /*563a0*/  LDL.LU.64 R172, [R1+0x1460] ;  /* 0x0014600001ac7983 */ /* 0x000ee80000300a00 */
[----:B-1----:R-:W3:Y:S04]  /*563b0*/  LDL.LU.64 R240, [R1+0x1330] ;  /* 0x0013300001f07983 */ /* 0x002ee80000300a00 */
[----:B------:R1:W-:Y:S04]  /*563c0*/  STL [R1+0x1cfc], R0 ;  /* 0x001cfc0001007387 */ /* 0x0003e80000100800 */
[----:B----4-:R-:W-:Y:S01]  /*563d0*/  STL [R1+0x1d08], R136 ;  /* 0x001d088801007387 */ /* 0x010fe20000100800 */
[----:B-1----:R-:W-:-:S03]  /*563e0*/  IMAD.MOV.U32 R0, RZ, RZ, R137 ;  /* 0x000000ffff007224 */ /* 0x002fc600078e0089 */
[----:B------:R-:W-:Y:S04]  /*563f0*/  STL [R1+0x1d10], R138 ;  /* 0x001d108a01007387 */ /* 0x000fe80000100800 */
[----:B------:R1:W-:Y:S02]  /*56400*/  STL [R1+0x1d04], R0 ;  /* 0x001d040001007387 */ /* 0x0003e40000100800 */
[----:B-1----:R-:W-:Y:S02]  /*56410*/  IMAD.MOV.U32 R0, RZ, RZ, R139 ;  /* 0x000000ffff007224 */ /* 0x002fe400078e008b */
[----:B------:R-:W-:Y:S04]  /*56420*/  STL [R1+0x1d18], R140 ;  /* 0x001d188c01007387 */ /* 0x000fe80000100800 */
[----:B------:R1:W-:Y:S04]  /*56430*/  STL [R1+0x1d0c], R0 ;  /* 0x001d0c0001007387 */ /* 0x0003e80000100800 */
[----:B------:R-:W-:Y:S01]  /*56440*/  STL [R1+0x1d20], R142 ;  /* 0x001d208e01007387 */ /* 0x000fe20000100800 */
[----:B-1----:R-:W-:-:S05]  /*56450*/  MOV R0, R141 ;  /* 0x0000008d00007202 */ /* 0x002fca0000000f00 */
[----:B------:R1:W-:Y:S02]  /*56460*/  STL [R1+0x1d14], R0 ;  /* 0x001d140001007387 */ /* 0x0003e40000100800 */
[----:B-1----:R-:W-:Y:S02]  /*56470*/  IMAD.MOV.U32 R0, RZ, RZ, R143 ;  /* 0x000000ffff007224 */ /* 0x002fe400078e008f */
[----:B------:R-:W-:Y:S04]  /*56480*/  STL [R1+0x1d28], R148 ;  /* 0x001d289401007387 */ /* 0x000fe80000100800 */
[----:B------:R1:W-:Y:S04]  /*56490*/  STL [R1+0x1d1c], R0 ;  /* 0x001d1c0001007387 */ /* 0x0003e80000100800 */
[----:B------:R-:W-:Y:S01]  /*564a0*/  STL [R1+0x1d30], R150 ;  /* 0x001d309601007387 */ /* 0x000fe20000100800 */
[----:B-1----:R-:W-:-:S05]  /*564b0*/  IMAD.MOV.U32 R0, RZ, RZ, R149 ;  /* 0x000000ffff007224 */ /* 0x002fca00078e0095 */
[----:B------:R1:W-:Y:S04]  /*564c0*/  STL [R1+0x1d24], R0 ;  /* 0x001d240001007387 */ /* 0x0003e80000100800 */
[----:B------:R-:W-:Y:S01]  /*564d0*/  STL [R1+0x1d38], R156 ;  /* 0x001d389c01007387 */ /* 0x000fe20000100800 */
[----:B-1----:R-:W-:-:S05]  /*564e0*/  MOV R0, R151 ;  /* 0x0000009700007202 */ /* 0x002fca0000000f00 */
[----:B------:R1:W-:Y:S04]  /*564f0*/  STL [R1+0x1d2c], R0 ;  /* 0x001d2c0001007387 */ /* 0x0003e80000100800 */
[----:B------:R-:W4:Y:S04]  /*56500*/  LDL.LU.64 R148, [R1+0x1d98] ;  /* 0x001d980001947983 */ /* 0x000f280000300a00 */
[----:B------:R-:W4:Y:S01]  /*56510*/  LDL.LU.64 R150, [R1+0x1da0] ;  /* 0x001da00001967983 */ /* 0x000f220000300a00 */
[----:B-1----:R-:W-:-:S05]  /*56520*/  IMAD.MOV.U32 R0, RZ, RZ, R157 ;  /* 0x000000ffff007224 */ /* 0x002fca00078e009d */
[----:B------:R1:W-:Y:S04]  /*56530*/  STL [R1+0x1d34], R0 ;  /* 0x001d340001007387 */ /* 0x0003e80000100800 */
[----:B--2---:R2:W-:Y:S04]  /*56540*/  STL [R1+0x1d40], R224 ;  /* 0x001d40e001007387 */ /* 0x0045e80000100800 */
[----:B------:R-:W4:Y:S01]  /*56550*/  LDL.LU.64 R156, [R1+0x14c0] ;  /* 0x0014c000019c7983 */ /* 0x000f220000300a00 */
[----:B-1----:R-:W-:-:S03]  /*56560*/  IMAD.MOV.U32 R0, RZ, RZ, R225 ;  /* 0x000000ffff007224 */ /* 0x002fc600078e00e1 */
[----:B--2---:R-:W2:Y:S04]  /*56570*/  LDL.LU.64 R224, [R1+0x1370] ;  /* 0x0013700001e07983 */ /* 0x004ea80000300a00 */
[----:B------:R1:W-:Y:S04]  /*56580*/  STL [R1+0x1d3c], R0 ;  /* 0x001d3c0001007387 */ /* 0x0003e80000100800 */
[----:B------:R-:W-:Y:S01]  /*56590*/  STL [R1+0x1d48], R144 ;  /* 0x001d489001007387 */ /* 0x000fe20000100800 */
[----:B-1----:R-:W-:-:S03]  /*565a0*/  MOV R0, R145 ;  /* 0x0000009100007202 */ /* 0x002fc60000000f00 */
[----:B------:R-:W-:Y:S04]  /*565b0*/  STL [R1+0x1d50], R146 ;  /* 0x001d509201007387 */ /* 0x000fe80000100800 */
[----:B------:R1:W-:Y:S02]  /*565c0*/  STL [R1+0x1d44], R0 ;  /* 0x001d440001007387 */ /* 0x0003e40000100800 */
[----:B-1----:R-:W-:Y:S02]  /*565d0*/  IMAD.MOV.U32 R0, RZ, RZ, R147 ;  /* 0x000000ffff007224 */ /* 0x002fe400078e0093 */
[----:B------:R-:W-:Y:S04]  /*565e0*/  STL [R1+0x1d58], R204 ;  /* 0x001d58cc01007387 */ /* 0x000fe80000100800 */
[----:B------:R1:W-:Y:S04]  /*565f0*/  STL [R1+0x1d4c], R0 ;  /* 0x001d4c0001007387 */ /* 0x0003e80000100800 */
[----:B------:R-:W-:Y:S01]  /*56600*/  STL [R1+0x1d60], R188 ;  /* 0x001d60bc01007387 */ /* 0x000fe20000100800 */
[----:B-1----:R-:W-:-:S05]  /*56610*/  IMAD.MOV.U32 R0, RZ, RZ, R205 ;  /* 0x000000ffff007224 */ /* 0x002fca00078e00cd */
[----:B------:R1:W-:Y:S02]  /*56620*/  STL [R1+0x1d54], R0 ;  /* 0x001d540001007387 */ /* 0x0003e40000100800 */
[----:B-1----:R-:W-:Y:S02]  /*56630*/  MOV R0, R189 ;  /* 0x000000bd00007202 */ /* 0x002fe40000000f00 */
[----:B---3--:R-:W-:Y:S04]  /*56640*/  STL [R1+0x1d68], R172 ;  /* 0x001d68ac01007387 */ /* 0x008fe80000100800 */
[----:B------:R1:W-:Y:S04]  /*56650*/  STL [R1+0x1d5c], R0 ;  /* 0x001d5c0001007387 */ /* 0x0003e80000100800 */
[----:B------:R-:W-:Y:S01]  /*56660*/  STL [R1+0x1d70], R240 ;  /* 0x001d70f001007387 */ /* 0x000fe20000100800 */
[----:B-1----:R-:W-:-:S05]  /*56670*/  IMAD.MOV.U32 R0, RZ, RZ, R173 ;  /* 0x000000ffff007224 */ /* 0x002fca00078e00ad */
[----:B------:R1:W-:Y:S04]  /*56680*/  STL [R1+0x1d64], R0 ;  /* 0x001d640001007387 */ /* 0x0003e80000100800 */
[----:B------:R-:W-:Y:S01]  /*56690*/  STL [R1+0x1d78], R210 ;  /* 0x001d78d201007387 */ /* 0x000fe20000100800 */
[----:B-1----:R-:W-:-:S05]  /*566a0*/  IMAD.MOV.U32 R0, RZ, RZ, R241 ;  /* 0x000000ffff007224 */ /* 0x002fca00078e00f1 */
[----:B------:R4:W-:Y:S04]  /*566b0*/  STL [R1+0x1d6c], R0 ;  /* 0x001d6c0001007387 */ /* 0x0009e80000100800 */
[----:B------:R-:W3:Y:S04]  /*566c0*/  LDL.LU.64 R204, [R1+0x1dd8] ;  /* 0x001dd80001cc7983 */ /* 0x000ee80000300a00 */
[----:B------:R-:W-:Y:S04]  /*566d0*/  STL [R1+0x1d74], R211 ;  /* 0x001d74d301007387 */ /* 0x000fe80000100800 */
[----:B------:R-:W3:Y:S04]  /*566e0*/  LDL.LU.64 R188, [R1+0x1de0] ;  /* 0x001de00001bc7983 */ /* 0x000ee80000300a00 */
[----:B------:R-:W-:Y:S04]  /*566f0*/  STL [R1+0x1d80], R178 ;  /* 0x001d80b201007387 */ /* 0x000fe80000100800 */
[----:B------:R-:W3:Y:S04]  /*56700*/  LDL.LU.64 R172, [R1+0x14f0] ;  /* 0x0014f00001ac7983 */ /* 0x000ee80000300a00 */
[----:B------:R-:W-:Y:S04]  /*56710*/  STL [R1+0x1d7c], R179 ;  /* 0x001d7cb301007387 */ /* 0x000fe80000100800 */
[----:B------:R-:W3:Y:S04]  /*56720*/  LDL.LU.64 R240, [R1+0x13c0] ;  /* 0x0013c00001f07983 */ /* 0x000ee80000300a00 */
[----:B------:R-:W-:Y:S04]  /*56730*/  STL [R1+0x1d88], R158 ;  /* 0x001d889e01007387 */ /* 0x000fe80000100800 */
[----:B------:R-:W-:Y:S04]  /*56740*/  STL [R1+0x1d84], R159 ;  /* 0x001d849f01007387 */ /* 0x000fe80000100800 */
[----:B------:R-:W-:Y:S04]  /*56750*/  STL [R1+0x1d90], R18 ;  /* 0x001d901201007387 */ /* 0x000fe80000100800 */
[----:B------:R-:W-:Y:S01]  /*56760*/  STL [R1+0x1d8c], R19 ;  /* 0x001d8c1301007387 */ /* 0x000fe20000100800 */
[----:B----4-:R-:W-:-:S03]  /*56770*/  MOV R0, R149 ;  /* 0x0000009500007202 */ /* 0x010fc60000000f00 */
[----:B------:R-:W-:Y:S04]  /*56780*/  STL [R1+0x1d98], R148 ;  /* 0x001d989401007387 */ /* 0x000fe80000100800 */
[----:B------:R-:W-:Y:S04]  /*56790*/  STL [R1+0x1da0], R150 ;  /* 0x001da09601007387 */ /* 0x000fe80000100800 */
[----:B------:R1:W-:Y:S02]  /*567a0*/  STL [R1+0x1d94], R0 ;  /* 0x001d940001007387 */ /* 0x0003e40000100800 */
[----:B-1----:R-:W-:-:S02]  /*567b0*/  IMAD.MOV.U32 R0, RZ, RZ, R151 ;  /* 0x000000ffff007224 */ /* 0x002fc400078e0097 */
[----:B------:R-:W-:Y:S04]  /*567c0*/  STL [R1+0x1da8], R156 ;  /* 0x001da89c01007387 */ /* 0x000fe80000100800 */
[----:B------:R1:W-:Y:S04]  /*567d0*/  STL [R1+0x1d9c], R0 ;  /* 0x001d9c0001007387 */ /* 0x0003e80000100800 */
[----:B--2---:R-:W-:Y:S01]  /*567e0*/  STL [R1+0x1db0], R224 ;  /* 0x001db0e001007387 */ /* 0x004fe20000100800 */
[----:B-1----:R-:W-:-:S05]  /*567f0*/  IMAD.MOV.U32 R0, RZ, RZ, R157 ;  /* 0x000000ffff007224 */ /* 0x002fca00078e009d */
[----:B------:R1:W-:Y:S04]  /*56800*/  STL [R1+0x1da4], R0 ;  /* 0x001da40001007387 */ /* 0x0003e80000100800 */
[----:B------:R-:W-:Y:S01]  /*56810*/  STL [R1+0x1db8], R220 ;  /* 0x001db8dc01007387 */ /* 0x000fe20000100800 */
[----:B-1----:R-:W-:-:S05]  /*56820*/  MOV R0, R225 ;  /* 0x000000e100007202 */ /* 0x002fca0000000f00 */
[----:B------:R3:W-:Y:S04]  /*56830*/  STL [R1+0x1dac], R0 ;  /* 0x001dac0001007387 */ /* 0x0007e80000100800 */
[----:B------:R-:W2:Y:S04]  /*56840*/  LDL.LU.64 R148, [R1+0x1e18] ;  /* 0x001e180001947983 */ /* 0x000ea80000300a00 */
[----:B------:R-:W-:Y:S04]  /*56850*/  STL [R1+0x1db4], R221 ;  /* 0x001db4dd01007387 */ /* 0x000fe80000100800 */
[----:B------:R-:W4:Y:S04]  /*56860*/  LDL.LU.64 R150, [R1+0x1e20] ;  /* 0x001e200001967983 */ /* 0x000f280000300a00 */
[----:B------:R-:W-:Y:S04]  /*56870*/  STL [R1+0x1dc0], R190 ;  /* 0x001dc0be01007387 */ /* 0x000fe80000100800 */
[----:B------:R-:W4:Y:S04]  /*56880*/  LDL.LU.64 R156, [R1+0x1520] ;  /* 0x00152000019c7983 */ /* 0x000f280000300a00 */
[----:B------:R-:W-:Y:S04]  /*56890*/  STL [R1+0x1dbc], R191 ;  /* 0x001dbcbf01007387 */ /* 0x000fe80000100800 */
[----:B------:R-:W4:Y:S04]  /*568a0*/  LDL.LU.64 R224, [R1+0x1408] ;  /* 0x0014080001e07983 */ /* 0x000f280000300a00 */
[----:B------:R-:W-:Y:S04]  /*568b0*/  STL [R1+0x1dc8], R162 ;  /* 0x001dc8a201007387 */ /* 0x000fe80000100800 */
[----:B------:R-:W-:Y:S04]  /*568c0*/  STL [R1+0x1dc4], R163 ;  /* 0x001dc4a301007387 */ /* 0x000fe80000100800 */
[----:B------:R-:W-:Y:S04]  /*568d0*/  STL [R1+0x1dd0], R20 ;  /* 0x001dd01401007387 */ /* 0x000fe80000100800 */
[----:B------:R-:W-:Y:S01]  /*568e0*/  STL [R1+0x1dcc], R21 ;  /* 0x001dcc1501007387 */ /* 0x000fe20000100800 */
[----:B---3--:R-:W-:-:S03]  /*568f0*/  IMAD.MOV.U32 R0, RZ, RZ, R205 ;  /* 0x000000ffff007224 */ /* 0x008fc600078e00cd */
[----:B------:R-:W-:Y:S04]  /*56900*/  STL [R1+0x1dd8], R204 ;  /* 0x001dd8cc01007387 */ /* 0x000fe80000100800 */
        /* <DEDUP_REMOVED lines=8> */
[----:B------:R-:W-:Y:S01]  /*56990*/  STL [R1+0x1df8], R232 ;  /* 0x001df8e801007387 */ /* 0x000fe20000100800 */
[----:B-1----:R-:W-:-:S05]  /*569a0*/  IMAD.MOV.U32 R0, RZ, RZ, R241 ;  /* 0x000000ffff007224 */ /* 0x002fca00078e00f1 */
[----:B------:R2:W-:Y:S04]  /*569b0*/  STL [R1+0x1dec], R0 ;  /* 0x001dec0001007387 */ /* 0x0005e80000100800 */
[----:B------:R-:W-:Y:S04]  /*569c0*/  STL [R1+0x1df4], R233 ;  /* 0x001df4e901007387 */ /* 0x000fe80000100800 */
        /* <DEDUP_REMOVED lines=9> */
[----:B------:R-:W-:Y:S01]  /*56a60*/  STL [R1+0x1e0c], R23 ;  /* 0x001e0c1701007387 */ /* 0x000fe20000100800 */
[----:B--2---:R-:W-:-:S03]  /*56a70*/  IMAD.MOV.U32 R0, RZ, RZ, R149 ;  /* 0x000000ffff007224 */ /* 0x004fc600078e0095 */
[----:B------:R-:W-:Y:S04]  /*56a80*/  STL [R1+0x1e18], R148 ;  /* 0x001e189401007387 */ /* 0x000fe80000100800 */
[----:B----4-:R-:W-:Y:S04]  /*56a90*/  STL [R1+0x1e20], R150 ;  /* 0x001e209601007387 */ /* 0x010fe80000100800 */
[----:B------:R1:W-:Y:S04]  /*56aa0*/  STL [R1+0x1e14], R0 ;  /* 0x001e140001007387 */ /* 0x0003e80000100800 */
[----:B------:R-:W-:Y:S01]  /*56ab0*/  STL [R1+0x1e28], R156 ;  /* 0x001e289c01007387 */ /* 0x000fe20000100800 */
[----:B-1----:R-:W-:-:S05]  /*56ac0*/  MOV R0, R151 ;  /* 0x0000009700007202 */ /* 0x002fca0000000f00 */
[----:B------:R1:W-:Y:S04]  /*56ad0*/  STL [R1+0x1e1c], R0 ;  /* 0x001e1c0001007387 */ /* 0x0003e80000100800 */
[----:B------:R-:W-:Y:S01]  /*56ae0*/  STL [R1+0x1e30], R224 ;  /* 0x001e30e001007387 */ /* 0x000fe20000100800 */
[----:B-1----:R-:W-:-:S05]  /*56af0*/  IMAD.MOV.U32 R0, RZ, RZ, R157 ;  /* 0x000000ffff007224 */ /* 0x002fca00078e009d */
[----:B------:R1:W-:Y:S04]  /*56b00*/  STL [R1+0x1e24], R0 ;  /* 0x001e240001007387 */ /* 0x0003e80000100800 */
[----:B------:R-:W-:Y:S01]  /*56b10*/  STL [R1+0x1e38], R236 ;  /* 0x001e38ec01007387 */ /* 0x000fe20000100800 */
[----:B-1----:R-:W-:-:S05]  /*56b20*/  IMAD.MOV.U32 R0, RZ, RZ, R225 ;  /* 0x000000ffff007224 */ /* 0x002fca00078e00e1 */
[----:B------:R3:W-:Y:S04]  /*56b30*/  STL [R1+0x1e2c], R0 ;  /* 0x001e2c0001007387 */ /* 0x0007e80000100800 */
[----:B------:R-:W-:Y:S04]  /*56b40*/  STL [R1+0x1e34], R237 ;  /* 0x001e34ed01007387 */ /* 0x000fe80000100800 */
[----:B------:R-:W-:Y:S04]  /*56b50*/  STL [R1+0x1e40], R198 ;  /* 0x001e40c601007387 */ /* 0x000fe80000100800 */
        /* <DEDUP_REMOVED lines=8> */
[----:B------:R-:W4:Y:S04]  /*56be0*/  LDL.LU.64 R224, [R1+0x1360] ;  /* 0x0013600001e07983 */ /* 0x000f280000300a00 */
[----:B------:R-:W-:Y:S01]  /*56bf0*/  STL [R1+0x1e4c], R153 ;  /* 0x001e4c9901007387 */ /* 0x000fe20000100800 */
[----:B---3--:R-:W-:-:S03]  /*56c00*/  MOV R0, R205 ;  /* 0x000000cd00007202 */ /* 0x008fc60000000f00 */
[----:B------:R-:W-:Y:S04]  /*56c10*/  STL [R1+0x1e58], R204 ;  /* 0x001e58cc01007387 */ /* 0x000fe80000100800 */
[----:B------:R-:W-:Y:S04]  /*56c20*/  STL [R1+0x1e60], R188 ;  /* 0x001e60bc01007387 */ /* 0x000fe80000100800 */
[----:B------:R1:W-:Y:S04]  /*56c30*/  STL [R1+0x1e54], R0 ;  /* 0x001e540001007387 */ /* 0x0003e80000100800 */
[----:B------:R-:W-:Y:S01]  /*56c40*/  STL [R1+0x1e68], R172 ;  /* 0x001e68ac01007387 */ /* 0x000fe20000100800 */
[----:B-1----:R-:W-:-:S05]  /*56c50*/  IMAD.MOV.U32 R0, RZ, RZ, R189 ;  /* 0x000000ffff007224 */ /* 0x002fca00078e00bd */
[----:B------:R1:W-:Y:S04]  /*56c60*/  STL [R1+0x1e5c], R0 ;  /* 0x001e5c0001007387 */ /* 0x0003e80000100800 */
[----:B------:R-:W-:Y:S01]  /*56c70*/  STL [R1+0x1e70], R240 ;  /* 0x001e70f001007387 */ /* 0x000fe20000100800 */
[----:B-1----:R-:W-:-:S05]  /*56c80*/  IMAD.MOV.U32 R0, RZ, RZ, R173 ;  /* 0x000000ffff007224 */ /* 0x002fca00078e00ad */
[----:B------:R1:W-:Y:S04]  /*56c90*/  STL [R1+0x1e64], R0 ;  /* 0x001e640001007387 */ /* 0x0003e80000100800 */
[----:B------:R-:W-:Y:S01]  /*56ca0*/  STL [R1+0x1e78], R246 ;  /* 0x001e78f601007387 */ /* 0x000fe20000100800 */
[----:B-1----:R-:W-:-:S05]  /*56cb0*/  MOV R0, R241 ;  /* 0x000000f100007202 */ /* 0x002fca0000000f00 */
[----:B------:R2:W-:Y:S04]  /*56cc0*/  STL [R1+0x1e6c], R0 ;  /* 0x001e6c0001007387 */ /* 0x0005e80000100800 */
[----:B------:R-:W-:Y:S04]  /*56cd0*/  STL [R1+0x1e74], R247 ;  /* 0x001e74f701007387 */ /* 0x000fe80000100800 */
        /* <DEDUP_REMOVED lines=10> */
[----:B------:R-:W-:Y:S01]  /*56d80*/  STL [R1+0x1e8c], R155 ;  /* 0x001e8c9b01007387 */ /* 0x000fe20000100800 */
[----:B--2---:R-:W-:-:S03]  /*56d90*/  IMAD.MOV.U32 R0, RZ, RZ, R147 ;  /* 0x000000ffff007224 */ /* 0x004fc600078e0093 */
[----:B------:R-:W-:Y:S04]  /*56da0*/  STL [R1+0x1e98], R146 ;  /* 0x001e989201007387 */ /* 0x000fe80000100800 */
[----:B----4-:R-:W-:Y:S04]  /*56db0*/  STL [R1+0x1ea0], R148 ;  /* 0x001ea09401007387 */ /* 0x010fe80000100800 */
        /* <DEDUP_REMOVED lines=36> */
[----:B------:R-:W3:Y:S01]  /*57000*/  LDL.LU.64 R204, [R1+0x1f58] ;  /* 0x001f580001cc7983 */ /* 0x000ee20000300a00 */
[----:B-1----:R-:W-:-:S05]  /*57010*/  IMAD.MOV.U32 R0, RZ, RZ, R241 ;  /* 0x000000ffff007224 */ /* 0x002fca00078e00f1 */
[----:B------:R2:W-:Y:S04]  /*57020*/  STL [R1+0x1ef4], R0 ;  /* 0x001ef40001007387 */ /* 0x0005e80000100800 */
[----:B------:R-:W-:Y:S04]  /*57030*/  STL [R1+0x1f00], R230 ;  /* 0x001f00e601007387 */ /* 0x000fe80000100800 */
        /* <DEDUP_REMOVED lines=8> */
[----:B------:R-:W3:Y:S01]  /*570c0*/  LDL.LU.64 R240, [R1+0x1438] ;  /* 0x0014380001f07983 */ /* 0x000ee20000300a00 */
        /* <DEDUP_REMOVED lines=16> */
[----:B------:R-:W2:Y:S04]  /*571d0*/  LDL.LU.64 R156, [R1+0x1f98] ;  /* 0x001f9800019c7983 */ /* 0x000ea80000300a00 */
[----:B------:R-:W-:Y:S04]  /*571e0*/  STL [R1+0x1f3c], R235 ;  /* 0x001f3ceb01007387 */ /* 0x000fe80000100800 */
[----:B------:R-:W-:Y:S04]  /*571f0*/  STL [R1+0x1f48], R196 ;  /* 0x001f48c401007387 */ /* 0x000fe80000100800 */
[----:B------:R-:W4:Y:S04]  /*57200*/  LDL.LU.64 R146, [R1+0x1fa0] ;  /* 0x001fa00001927983 */ /* 0x000f280000300a00 */
[----:B------:R-:W-:Y:S04]  /*57210*/  STL [R1+0x1f44], R197 ;  /* 0x001f44c501007387 */ /* 0x000fe80000100800 */
[----:B------:R-:W-:Y:S04]  /*57220*/  STL [R1+0x1f50], R168 ;  /* 0x001f50a801007387 */ /* 0x000fe80000100800 */
[----:B------:R-:W4:Y:S04]  /*57230*/  LDL.LU.64 R148, [R1+0x1fa8] ;  /* 0x001fa80001947983 */ /* 0x000f280000300a00 */
[----:B------:R-:W-:Y:S04]  /*57240*/  STL [R1+0x1f4c], R169 ;  /* 0x001f4ca901007387 */ /* 0x000fe80000100800 */
[----:B------:R-:W4:Y:S04]  /*57250*/  LDL.LU.64 R150, [R1+0x1fb0] ;  /* 0x001fb00001967983 */ /* 0x000f280000300a00 */
[----:B---3--:R3:W-:Y:S04]  /*57260*/  STL [R1+0x1f58], R204 ;  /* 0x001f58cc01007387 */ /* 0x0087e80000100800 */
[----:B------:R-:W4:Y:S01]  /*57270*/  LDL.LU.64 R224, [R1+0x1480] ;  /* 0x0014800001e07983 */ /* 0x000f220000300a00 */
[----:B-1----:R-:W-:-:S03]  /*57280*/  IMAD.MOV.U32 R0, RZ, RZ, R205 ;  /* 0x000000ffff007224 */ /* 0x002fc600078e00cd */
[----:B---3--:R-:W3:Y:S04]  /*57290*/  LDL.LU.64 R204, [R1+0x1358] ;  /* 0x0013580001cc7983 */ /* 0x008ee80000300a00 */
[----:B------:R1:W-:Y:S02]  /*572a0*/  STL [R1+0x1f54], R0 ;  /* 0x001f540001007387 */ /* 0x0003e40000100800 */
[----:B-1----:R-:W-:Y:S02]  /*572b0*/  IMAD.MOV.U32 R0, RZ, RZ, R145 ;  /* 0x000000ffff007224 */ /* 0x002fe400078e0091 */
[----:B------:R-:W-:Y:S04]  /*572c0*/  STL [R1+0x1f60], R144 ;  /* 0x001f609001007387 */ /* 0x000fe80000100800 */
[----:B------:R-:W-:Y:S04]  /*572d0*/  STL [R1+0x1f68], R188 ;  /* 0x001f68bc01007387 */ /* 0x000fe80000100800 */
        /* <DEDUP_REMOVED lines=12> */
[----:B------:R-:W-:Y:S04]  /*573a0*/  STL [R1+0x1f88], R206 ;  /* 0x001f88ce01007387 */ /* 0x000fe80000100800 */
[----:B------:R-:W3:Y:S04]  /*573b0*/  LDL.LU.64 R142, [R1+0x1fe0] ;  /* 0x001fe000018e7983 */ /* 0x000ee80000300a00 */
[----:B------:R-:W-:Y:S04]  /*573c0*/  STL [R1+0x1f84], R207 ;  /* 0x001f84cf01007387 */ /* 0x000fe80000100800 */
[----:B------:R-:W-:Y:S04]  /*573d0*/  STL [R1+0x1f90], R170 ;  /* 0x001f90aa01007387 */ /* 0x000fe80000100800 */
[----:B------:R-:W3:Y:S04]  /*573e0*/  LDL.LU.64 R144, [R1+0x1fe8] ;  /* 0x001fe80001907983 */ /* 0x000ee80000300a00 */
[----:B------:R-:W-:Y:S04]  /*573f0*/  STL [R1+0x1f8c], R171 ;  /* 0x001f8cab01007387 */ /* 0x000fe80000100800 */
[----:B------:R-:W3:Y:S04]  /*57400*/  LDL.LU.64 R188, [R1+0x1ff0] ;  /* 0x001ff00001bc7983 */ /* 0x000ee80000300a00 */
[----:B--2---:R2:W-:Y:S01]  /*57410*/  STL [R1+0x1f98], R156 ;  /* 0x001f989c01007387 */ /* 0x0045e20000100800 */
[----:B-1----:R-:W-:-:S03]  /*57420*/  MOV R0, R157 ;  /* 0x0000009d00007202 */ /* 0x002fc60000000f00 */
[----:B------:R-:W3:Y:S04]  /*57430*/  LDL.LU.64 R172, [R1+0x14d8] ;  /* 0x0014d80001ac7983 */ /* 0x000ee80000300a00 */
[----:B----4-:R-:W-:Y:S04]  /*57440*/  STL [R1+0x1fa0], R146 ;  /* 0x001fa09201007387 */ /* 0x010fe80000100800 */
[----:B------:R1:W-:Y:S04]  /*57450*/  STL [R1+0x1f94], R0 ;  /* 0x001f940001007387 */ /* 0x0003e80000100800 */
[----:B--2---:R-:W2:Y:S01]  /*57460*/  LDL.LU.64 R156, [R1+0x13a0] ;  /* 0x0013a000019c7983 */ /* 0x004ea20000300a00 */
[----:B-1----:R-:W-:-:S03]  /*57470*/  IMAD.MOV.U32 R0, RZ, RZ, R147 ;  /* 0x000000ffff007224 */ /* 0x002fc600078e0093 */
[----:B------:R-:W-:Y:S04]  /*57480*/  STL [R1+0x1fa8], R148 ;  /* 0x001fa89401007387 */ /* 0x000fe80000100800 */
[----:B------:R1:W-:Y:S04]  /*57490*/  STL [R1+0x1f9c], R0 ;  /* 0x001f9c0001007387 */ /* 0x0003e80000100800 */
[----:B------:R-:W-:Y:S01]  /*574a0*/  STL [R1+0x1fb0], R150 ;  /* 0x001fb09601007387 */ /* 0x000fe20000100800 */
[----:B-1----:R-:W-:-:S05]  /*574b0*/  IMAD.MOV.U32 R0, RZ, RZ, R149 ;  /* 0x000000ffff007224 */ /* 0x002fca00078e0095 */
[----:B------:R1:W-:Y:S02]  /*574c0*/  STL [R1+0x1fa4], R0 ;  /* 0x001fa40001007387 */ /* 0x0003e40000100800 */
[----:B-1----:R-:W-:Y:S02]  /*574d0*/  MOV R0, R151 ;  /* 0x0000009700007202 */ /* 0x002fe40000000f00 */
[----:B------:R-:W-:Y:S04]  /*574e0*/  STL [R1+0x1fb8], R224 ;  /* 0x001fb8e001007387 */ /* 0x000fe80000100800 */
[----:B------:R1:W-:Y:S04]  /*574f0*/  STL [R1+0x1fac], R0 ;  /* 0x001fac0001007387 */ /* 0x0003e80000100800 */
[----:B---3--:R-:W-:Y:S01]  /*57500*/  STL [R1+0x1fc0], R204 ;  /* 0x001fc0cc01007387 */ /* 0x008fe20000100800 */
[----:B-1----:R-:W-:-:S05]  /*57510*/  IMAD.MOV.U32 R0, RZ, RZ, R225 ;  /* 0x000000ffff007224 */ /* 0x002fca00078e00e1 */
[----:B------:R1:W-:Y:S04]  /*57520*/  STL [R1+0x1fb4], R0 ;  /* 0x001fb40001007387 */ /* 0x0003e80000100800 */
[----:B------:R-:W3:Y:S01]  /*57530*/  LDL.LU.64 R224, [R1+0x2018] ;  /* 0x0020180001e07983 */ /* 0x000ee20000300a00 */
[----:B-1----:R-:W-:-:S03]  /*57540*/  IMAD.MOV.U32 R0, RZ, RZ, R205 ;  /* 0x000000ffff007224 */ /* 0x002fc600078e00cd */
[----:B------:R-:W-:Y:S04]  /*57550*/  STL [R1+0x1fc8], R212 ;  /* 0x001fc8d401007387 */ /* 0x000fe80000100800 */
[----:B------:R1:W-:Y:S04]  /*57560*/  STL [R1+0x1fbc], R0 ;  /* 0x001fbc0001007387 */ /* 0x0003e80000100800 */
[----:B------:R-:W-:Y:S04]  /*57570*/  STL [R1+0x1fc4], R213 ;  /* 0x001fc4d501007387 */ /* 0x000fe80000100800 */
[----:B------:R-:W4:Y:S04]  /*57580*/  LDL.LU.64 R146, [R1+0x2020] ;  /* 0x0020200001927983 */ /* 0x000f280000300a00 */
[----:B------:R-:W-:Y:S04]  /*57590*/  STL [R1+0x1fd0], R180 ;  /* 0x001fd0b401007387 */ /* 0x000fe80000100800 */
[----:B------:R-:W4:Y:S04]  /*575a0*/  LDL.LU.64 R148, [R1+0x2028] ;  /* 0x0020280001947983 */ /* 0x000f280000300a00 */
[----:B------:R-:W-:Y:S04]  /*575b0*/  STL [R1+0x1fcc], R181 ;  /* 0x001fccb501007387 */ /* 0x000fe80000100800 */
[----:B------:R-:W4:Y:S04]  /*575c0*/  LDL.LU.64 R150, [R1+0x2030] ;  /* 0x0020300001967983 */ /* 0x000f280000300a00 */
[----:B------:R1:W-:Y:S02]  /*575d0*/  STL [R1+0x1fd8], R240 ;  /* 0x001fd8f001007387 */ /* 0x0003e40000100800 */
[----:B-1----:R-:W-:-:S02]  /*575e0*/  MOV R0, R241 ;  /* 0x000000f100007202 */ /* 0x002fc40000000f00 */
[----:B------:R-:W4:Y:S04]  /*575f0*/  LDL.LU.64 R204, [R1+0x1508] ;  /* 0x0015080001cc7983 */ /* 0x000f280000300a00 */
[----:B------:R-:W-:Y:S04]  /*57600*/  STL [R1+0x1fe0], R142 ;  /* 0x001fe08e01007387 */ /* 0x000fe80000100800 */
[----:B------:R1:W-:Y:S04]  /*57610*/  STL [R1+0x1fd4], R0 ;  /* 0x001fd40001007387 */ /* 0x0003e80000100800 */
[----:B------:R-:W4:Y:S01]  /*57620*/  LDL.LU.64 R240, [R1+0x13e8] ;  /* 0x0013e80001f07983 */ /* 0x000f220000300a00 */
        /* <DEDUP_REMOVED lines=9> */
[----:B------:R-:W4:Y:S01]  /*576c0*/  LDL.LU.64 R188, [R1+0x2058] ;  /* 0x0020580001bc7983 */ /* 0x000f220000300a00 */
[----:B-1----:R-:W-:-:S05]  /*576d0*/  IMAD.MOV.U32 R0, RZ, RZ, R173 ;  /* 0x000000ffff007224 */ /* 0x002fca00078e00ad */
[----:B------:R1:W-:Y:S04]  /*576e0*/  STL [R1+0x1ff4], R0 ;  /* 0x001ff40001007387 */ /* 0x0003e80000100800 */
[----:B--2---:R2:W-:Y:S01]  /*576f0*/  STL [R1+0x2000], R156 ;  /* 0x0020009c01007387 */ /* 0x0045e20000100800 */
[----:B-1----:R-:W-:-:S03]  /*57700*/  IMAD.MOV.U32 R0, RZ, RZ, R157 ;  /* 0x000000ffff007224 */ /* 0x002fc600078e009d */
[----:B------:R-:W-:Y:S04]  /*57710*/  STL [R1+0x2008], R222 ;  /* 0x002008de01007387 */ /* 0x000fe80000100800 */
[----:B------:R1:W-:Y:S04]  /*57720*/  STL [R1+0x1ffc], R0 ;  /* 0x001ffc0001007387 */ /* 0x0003e80000100800 */
[----:B------:R-:W4:Y:S04]  /*57730*/  LDL.LU.64 R142, [R1+0x2060] ;  /* 0x00206000018e7983 */ /* 0x000f280000300a00 */
[----:B------:R-:W-:Y:S04]  /*57740*/  STL [R1+0x2004], R223 ;  /* 0x002004df01007387 */ /* 0x000fe80000100800 */
[----:B------:R-:W-:Y:S04]  /*57750*/  STL [R1+0x2010], R184 ;  /* 0x002010b801007387 */ /* 0x000fe80000100800 */
[----:B------:R-:W4:Y:S04]  /*57760*/  LDL.LU.64 R144, [R1+0x2068] ;  /* 0x0020680001907983 */ /* 0x000f280000300a00 */
[----:B------:R-:W-:Y:S04]  /*57770*/  STL [R1+0x200c], R185 ;  /* 0x00200cb901007387 */ /* 0x000fe80000100800 */
[----:B------:R-:W4:Y:S04]  /*57780*/  LDL.LU.64 R172, [R1+0x2070] ;  /* 0x0020700001ac7983 */ /* 0x000f280000300a00 */
[----:B---3--:R3:W-:Y:S04]  /*57790*/  STL [R1+0x2018], R224 ;  /* 0x002018e001007387 */ /* 0x0087e80000100800 */
[----:B--2---:R-:W2:Y:S01]  /*577a0*/  LDL.LU.64 R156, [R1+0x1538] ;  /* 0x00153800019c7983 */ /* 0x004ea20000300a00 */
[----:B-1----:R-:W-:-:S03]  /*577b0*/  MOV R0, R225 ;  /* 0x000000e100007202 */ /* 0x002fc60000000f00 */
[----:B---3--:R-:W3:Y:S04]  /*577c0*/  LDL.LU.64 R224, [R1+0x1430] ;  /* 0x0014300001e07983 */ /* 0x008ee80000300a00 */
[----:B------:R1:W-:Y:S04]  /*577d0*/  STL [R1+0x2014], R0 ;  /* 0x0020140001007387 */ /* 0x0003e80000100800 */
[----:B----4-:R-:W-:Y:S01]  /*577e0*/  STL [R1+0x2020], R146 ;  /* 0x0020209201007387 */ /* 0x010fe20000100800 */
        /* <DEDUP_REMOVED lines=17> */
[----:B------:R-:W-:Y:S04]  /*57900*/  STL [R1+0x2044], R229 ;  /* 0x002044e501007387 */ /* 0x000fe80000100800 */
[----:B------:R-:W-:Y:S04]  /*57910*/  STL [R1+0x2050], R186 ;  /* 0x002050ba01007387 */ /* 0x000fe80000100800 */
[----:B------:R-:W4:Y:S04]  /*57920*/  LDL.LU.64 R150, [R1+0x20a8] ;  /* 0x0020a80001967983 */ /* 0x000f280000300a00 */
[----:B------:R-:W-:Y:S04]  /*57930*/  STL [R1+0x204c], R187 ;  /* 0x00204cbb01007387 */ /* 0x000fe80000100800 */
[----:B------:R1:W-:Y:S02]  /*57940*/  STL [R1+0x2058], R188 ;  /* 0x002058bc01007387 */ /* 0x0003e40000100800 */
[----:B-1----:R-:W-:-:S02]  /*57950*/  MOV R0, R189 ;  /* 0x000000bd00007202 */ /* 0x002fc40000000f00 */
[----:B------:R-:W4:Y:S04]  /*57960*/  LDL.LU.64 R146, [R1+0x20b0] ;  /* 0x0020b00001927983 */ /* 0x000f280000300a00 */
[----:B------:R-:W4:Y:S04]  /*57970*/  LDL.LU.64 R204, [R1+0x20b8] ;  /* 0x0020b80001cc7983 */ /* 0x000f280000300a00 */
[----:B------:R1:W-:Y:S04]  /*57980*/  STL [R1+0x2054], R0 ;  /* 0x0020540001007387 */ /* 0x0003e80000100800 */
[----:B------:R-:W-:Y:S04]  /*57990*/  STL [R1+0x2060], R142 ;  /* 0x0020608e01007387 */ /* 0x000fe80000100800 */
        /* <DEDUP_REMOVED lines=8> */
[----:B--2---:R-:W-:Y:S04]  /*57a20*/  STL [R1+0x2078], R156 ;  /* 0x0020789c01007387 */ /* 0x004fe80000100800 */
[----:B------:R1:W-:Y:S04]  /*57a30*/  STL [R1+0x206c], R0 ;  /* 0x00206c0001007387 */ /* 0x0003e80000100800 */
[----:B---3--:R-:W-:Y:S01]  /*57a40*/  STL [R1+0x2080], R224 ;  /* 0x002080e001007387 */ /* 0x008fe20000100800 */
[----:B-1----:R-:W-:-:S05]  /*57a50*/  IMAD.MOV.U32 R0, RZ, RZ, R157 ;  /* 0x000000ffff007224 */ /* 0x002fca00078e009d */
[----:B------:R1:W-:Y:S04]  /*57a60*/  STL [R1+0x2074], R0 ;  /* 0x0020740001007387 */ /* 0x0003e80000100800 */
[----:B------:R-:W2:Y:S01]  /*57a70*/  LDL.LU.64 R172, [R1+0x20d8] ;  /* 0x0020d80001ac7983 */ /* 0x000ea20000300a00 */
[----:B-1----:R-:W-:-:S03]  /*57a80*/  IMAD.MOV.U32 R0, RZ, RZ, R225 ;  /* 0x000000ffff007224 */ /* 0x002fc600078e00e1 */
[----:B------:R-:W-:Y:S04]  /*57a90*/  STL [R1+0x2088], R238 ;  /* 0x002088ee01007387 */ /* 0x000fe80000100800 */
[----:B------:R4:W-:Y:S04]  /*57aa0*/  STL [R1+0x207c], R0 ;  /* 0x00207c0001007387 */ /* 0x0009e80000100800 */
[----:B------:R-:W3:Y:S04]  /*57ab0*/  LDL.LU.64 R156, [R1+0x20e0] ;  /* 0x0020e000019c7983 */ /* 0x000ee80000300a00 */
[----:B------:R-:W-:Y:S04]  /*57ac0*/  STL [R1+0x2084], R239 ;  /* 0x002084ef01007387 */ /* 0x000fe80000100800 */
[----:B------:R-:W-:Y:S04]  /*57ad0*/  STL [R1+0x2090], R200 ;  /* 0x002090c801007387 */ /* 0x000fe80000100800 */
[----:B------:R-:W-:Y:S04]  /*57ae0*/  STL [R1+0x208c], R201 ;  /* 0x00208cc901007387 */ /* 0x000fe80000100800 */
[----:B------:R-:W3:Y:S01]  /*57af0*/  LDL.LU.64 R224, [R1+0x20e8] ;  /* 0x0020e80001e07983 */ /* 0x000ee20000300a00 */
[----:B----4-:R-:W-:-:S03]  /*57b00*/  MOV R0, R149 ;  /* 0x0000009500007202 */ /* 0x010fc60000000f00 */
[----:B------:R1:W-:Y:S04]  /*57b10*/  STL [R1+0x2098], R148 ;  /* 0x0020989401007387 */ /* 0x0003e80000100800 */
[----:B------:R-:W4:Y:S04]  /*57b20*/  LDL.LU.64 R142, [R1+0x20f0] ;  /* 0x0020f000018e7983 */ /* 0x000f280000300a00 */
[----:B------:R1:W-:Y:S04]  /*57b30*/  STL [R1+0x2094], R0 ;  /* 0x0020940001007387 */ /* 0x0003e80000100800 */
[----:B------:R1:W-:Y:S04]  /*57b40*/  STL [R1+0x20a0], R240 ;  /* 0x0020a0f001007387 */ /* 0x0003e80000100800 */
[----:B-1----:R-:W4:Y:S01]  /*57b50*/  LDL.LU.64 R148, [R1+0x20f8] ;  /* 0x0020f80001947983 */ /* 0x002f220000300a00 */
[----:B------:R-:W-:-:S03]  /*57b60*/  IMAD.MOV.U32 R0, RZ, RZ, R241 ;  /* 0x000000ffff007224 */ /* 0x000fc600078e00f1 */
[----:B------:R-:W4:Y:S04]  /*57b70*/  LDL.LU.64 R240, [R1+0x14d0] ;  /* 0x0014d00001f07983 */ /* 0x000f280000300a00 */
[----:B------:R1:W-:Y:S04]  /*57b80*/  STL [R1+0x209c], R0 ;  /* 0x00209c0001007387 */ /* 0x0003e80000100800 */
[----:B------:R1:W-:Y:S02]  /*57b90*/  STL [R1+0x20a8], R150 ;  /* 0x0020a89601007387 */ /* 0x0003e40000100800 */
[----:B-1----:R-:W-:-:S02]  /*57ba0*/  IMAD.MOV.U32 R0, RZ, RZ, R151 ;  /* 0x000000ffff007224 */ /* 0x002fc400078e0097 */
[----:B------:R-:W4:Y:S04]  /*57bb0*/  LDL.LU.64 R150, [R1+0x1390] ;  /* 0x0013900001967983 */ /* 0x000f280000300a00 */
[----:B------:R1:W-:Y:S02]  /*57bc0*/  STL [R1+0x20a4], R0 ;  /* 0x0020a40001007387 */ /* 0x0003e40000100800 */
[----:B-1----:R-:W-:Y:S02]  /*57bd0*/  MOV R0, R147 ;  /* 0x0000009300007202 */ /* 0x002fe40000000f00 */
[----:B------:R-:W-:Y:S04]  /*57be0*/  STL [R1+0x20b0], R146 ;  /* 0x0020b09201007387 */ /* 0x000fe80000100800 */
[----:B------:R-:W-:Y:S04]  /*57bf0*/  STL [R1+0x20b8], R204 ;  /* 0x0020b8cc01007387 */ /* 0x000fe80000100800 */
[----:B------:R1:W-:Y:S02]  /*57c00*/  STL [R1+0x20ac], R0 ;  /* 0x0020ac0001007387 */ /* 0x0003e40000100800 */
[----:B-1----:R-:W-:-:S02]  /*57c10*/  IMAD.MOV.U32 R0, RZ, RZ, R205 ;  /* 0x000000ffff007224 */ /* 0x002fc400078e00cd */
[----:B------:R-:W-:Y:S04]  /*57c20*/  STL [R1+0x20c0], R188 ;  /* 0x0020c0bc01007387 */ /* 0x000fe80000100800 */
[----:B------:R1:W-:Y:S04]  /*57c30*/  STL [R1+0x20b4], R0 ;  /* 0x0020b40001007387 */ /* 0x0003e80000100800 */
[----:B------:R-:W4:Y:S01]  /*57c40*/  LDL.LU.64 R144, [R1+0x2118] ;  /* 0x0021180001907983 */ /* 0x000f220000300a00 */
[----:B-1----:R-:W-:-:S03]  /*57c50*/  IMAD.MOV.U32 R0, RZ, RZ, R189 ;  /* 0x000000ffff007224 */ /* 0x002fc600078e00bd */
[----:B------:R-:W-:Y:S04]  /*57c60*/  STL [R1+0x20c8], R248 ;  /* 0x0020c8f801007387 */ /* 0x000fe80000100800 */
[----:B------:R2:W-:Y:S04]  /*57c70*/  STL [R1+0x20bc], R0 ;  /* 0x0020bc0001007387 */ /* 0x0005e80000100800 */
[----:B------:R-:W4:Y:S04]  /*57c80*/  LDL.LU.64 R204, [R1+0x2120] ;  /* 0x0021200001cc7983 */ /* 0x000f280000300a00 */
[----:B------:R-:W-:Y:S04]  /*57c90*/  STL [R1+0x20c4], R249 ;  /* 0x0020c4f901007387 */ /* 0x000fe80000100800 */
[----:B------:R-:W-:Y:S04]  /*57ca0*/  STL [R1+0x20d0], R202 ;  /* 0x0020d0ca01007387 */ /* 0x000fe80000100800 */
[----:B------:R-:W-:Y:S04]  /*57cb0*/  STL [R1+0x20cc], R203 ;  /* 0x0020cccb01007387 */ /* 0x000fe80000100800 */
[----:B------:R-:W4:Y:S01]  /*57cc0*/  LDL.LU.64 R146, [R1+0x2128] ;  /* 0x0021280001927983 */ /* 0x000f220000300a00 */
[----:B--2---:R-:W-:-:S03]  /*57cd0*/  MOV R0, R173 ;  /* 0x000000ad00007202 */ /* 0x004fc60000000f00 */
[----:B------:R1:W-:Y:S04]  /*57ce0*/  STL [R1+0x20d8], R172 ;  /* 0x0020d8ac01007387 */ /* 0x0003e80000100800 */
[----:B------:R-:W2:Y:S04]  /*57cf0*/  LDL.LU.64 R188, [R1+0x2130] ;  /* 0x0021300001bc7983 */ /* 0x000ea80000300a00 */
[----:B------:R1:W-:Y:S04]  /*57d00*/  STL [R1+0x20d4], R0 ;  /* 0x0020d40001007387 */ /* 0x0003e80000100800 */
[----:B---3--:R3:W-:Y:S04]  /*57d10*/  STL [R1+0x20e0], R156 ;  /* 0x0020e09c01007387 */ /* 0x0087e80000100800 */
[----:B-1----:R-:W2:Y:S01]  /*57d20*/  LDL.LU.64 R172, [R1+0x2138] ;  /* 0x0021380001ac7983 */ /* 0x002ea20000300a00 */
[----:B------:R-:W-:-:S03]  /*57d30*/  IMAD.MOV.U32 R0, RZ, RZ, R157 ;  /* 0x000000ffff007224 */ /* 0x000fc600078e009d */
[----:B---3--:R-:W3:Y:S04]  /*57d40*/  LDL.LU.64 R156, [R1+0x1500] ;  /* 0x00150000019c7983 */ /* 0x008ee80000300a00 */
[----:B------:R1:W-:Y:S04]  /*57d50*/  STL [R1+0x20dc], R0 ;  /* 0x0020dc0001007387 */ /* 0x0003e80000100800 */
[----:B------:R1:W-:Y:S02]  /*57d60*/  STL [R1+0x20e8], R224 ;  /* 0x0020e8e001007387 */ /* 0x0003e40000100800 */
[----:B-1----:R-:W-:-:S02]  /*57d70*/  IMAD.MOV.U32 R0, RZ, RZ, R225 ;  /* 0x000000ffff007224 */ /* 0x002fc400078e00e1 */
[----:B------:R-:W3:Y:S04]  /*57d80*/  LDL.LU.64 R224, [R1+0x13d8] ;  /* 0x0013d80001e07983 */ /* 0x000ee80000300a00 */
[----:B------:R1:W-:Y:S04]  /*57d90*/  STL [R1+0x20e4], R0 ;  /* 0x0020e40001007387 */ /* 0x0003e80000100800 */
[----:B----4-:R-:W-:Y:S01]  /*57da0*/  STL [R1+0x20f0], R142 ;  /* 0x0020f08e01007387 */ /* 0x010fe20000100800 */
[----:B-1----:R-:W-:-:S03]  /*57db0*/  MOV R0, R143 ;  /* 0x0000008f00007202 */ /* 0x002fc60000000f00 */
[----:B------:R-:W-:Y:S04]  /*57dc0*/  STL [R1+0x20f8], R148 ;  /* 0x0020f89401007387 */ /* 0x000fe80000100800 */
[----:B------:R1:W-:Y:S04]  /*57dd0*/  STL [R1+0x20ec], R0 ;  /* 0x0020ec0001007387 */ /* 0x0003e80000100800 */
[----:B------:R-:W-:Y:S01]  /*57de0*/  STL [R1+0x2100], R240 ;  /* 0x002100f001007387 */ /* 0x000fe20000100800 */
[----:B-1----:R-:W-:-:S05]  /*57df0*/  IMAD.MOV.U32 R0, RZ, RZ, R149 ;  /* 0x000000ffff007224 */ /* 0x002fca00078e0095 */
        /* <DEDUP_REMOVED lines=9> */
[----:B------:R-:W4:Y:S04]  /*57e90*/  LDL.LU.64 R150, [R1+0x2168] ;  /* 0x0021680001967983 */ /* 0x000f280000300a00 */
        /* <DEDUP_REMOVED lines=8> */
[----:B------:R-:W4:Y:S04]  /*57f20*/  LDL.LU.64 R204, [R1+0x1530] ;  /* 0x0015300001cc7983 */ /* 0x000f280000300a00 */
[----:B------:R1:W-:Y:S04]  /*57f30*/  STL [R1+0x211c], R0 ;  /* 0x00211c0001007387 */ /* 0x0003e80000100800 */
[----:B------:R1:W-:Y:S02]  /*57f40*/  STL [R1+0x2128], R146 ;  /* 0x0021289201007387 */ /* 0x0003e40000100800 */
[----:B-1----:R-:W-:-:S02]  /*57f50*/  MOV R0, R147 ;  /* 0x0000009300007202 */ /* 0x002fc40000000f00 */
[----:B------:R-:W4:Y:S04]  /*57f60*/  LDL.LU.64 R146, [R1+0x1420] ;  /* 0x0014200001927983 */ /* 0x000f280000300a00 */
[----:B------:R1:W-:Y:S04]  /*57f70*/  STL [R1+0x2124], R0 ;  /* 0x0021240001007387 */ /* 0x0003e80000100800 */
[----:B--2---:R-:W-:Y:S01]  /*57f80*/  STL [R1+0x2130], R188 ;  /* 0x002130bc01007387 */ /* 0x004fe20000100800 */
[----:B-1----:R-:W-:-:S03]  /*57f90*/  IMAD.MOV.U32 R0, RZ, RZ, R189 ;  /* 0x000000ffff007224 */ /* 0x002fc600078e00bd */
[----:B------:R-:W-:Y:S04]  /*57fa0*/  STL [R1+0x2138], R172 ;  /* 0x002138ac01007387 */ /* 0x000fe80000100800 */
[----:B------:R1:W-:Y:S04]  /*57fb0*/  STL [R1+0x212c], R0 ;  /* 0x00212c0001007387 */ /* 0x0003e80000100800 */
[----:B---3--:R-:W-:Y:S01]  /*57fc0*/  STL [R1+0x2140], R156 ;  /* 0x0021409c01007387 */ /* 0x008fe20000100800 */
[----:B-1----:R-:W-:-:S05]  /*57fd0*/  IMAD.MOV.U32 R0, RZ, RZ, R173 ;  /* 0x000000ffff007224 */ /* 0x002fca00078e00ad */
[----:B------:R1:W-:Y:S04]  /*57fe0*/  STL [R1+0x2134], R0 ;  /* 0x0021340001007387 */ /* 0x0003e80000100800 */
[----:B------:R-:W2:Y:S01]  /*57ff0*/  LDL.LU.64 R188, [R1+0x2198] ;  /* 0x0021980001bc7983 */ /* 0x000ea20000300a00 */
[----:B-1----:R-:W-:-:S03]  /*58000*/  MOV R0, R157 ;  /* 0x0000009d00007202 */ /* 0x002fc60000000f00 */
[----:B------:R-:W-:Y:S04]  /*58010*/  STL [R1+0x2148], R224 ;  /* 0x002148e001007387 */ /* 0x000fe80000100800 */
[----:B------:R1:W-:Y:S04]  /*58020*/  STL [R1+0x213c], R0 ;  /* 0x00213c0001007387 */ /* 0x0003e80000100800 */
[----:B------:R-:W3:Y:S01]  /*58030*/  LDL.LU.64 R172, [R1+0x21a0] ;  /* 0x0021a00001ac7983 */ /* 0x000ee20000300a00 */
[----:B-1----:R-:W-:-:S03]  /*58040*/  IMAD.MOV.U32 R0, RZ, RZ, R225 ;  /* 0x000000ffff007224 */ /* 0x002fc600078e00e1 */
[----:B------:R-:W-:Y:S04]  /*58050*/  STL [R1+0x2150], R218 ;  /* 0x002150da01007387 */ /* 0x000fe80000100800 */
[----:B------:R1:W-:Y:S04]  /*58060*/  STL [R1+0x2144], R0 ;  /* 0x0021440001007387 */ /* 0x0003e80000100800 */
[----:B------:R-:W3:Y:S04]  /*58070*/  LDL.LU.64 R156, [R1+0x21a8] ;  /* 0x0021a800019c7983 */ /* 0x000ee80000300a00 */
[----:B------:R-:W-:Y:S04]  /*58080*/  STL [R1+0x214c], R219 ;  /* 0x00214cdb01007387 */ /* 0x000fe80000100800 */
[----:B----4-:R4:W-:Y:S01]  /*58090*/  STL [R1+0x2158], R148 ;  /* 0x0021589401007387 */ /* 0x0109e20000100800 */
[----:B-1----:R-:W-:-:S03]  /*580a0*/  IMAD.MOV.U32 R0, RZ, RZ, R149 ;  /* 0x000000ffff007224 */ /* 0x002fc600078e0095 */
[----:B------:R-:W3:Y:S04]  /*580b0*/  LDL.LU.64 R224, [R1+0x21b0] ;  /* 0x0021b00001e07983 */ /* 0x000ee80000300a00 */
        /* <DEDUP_REMOVED lines=14> */
[----:B------:R-:W-:Y:S01]  /*581a0*/  STL [R1+0x2180], R204 ;  /* 0x002180cc01007387 */ /* 0x000fe20000100800 */
[----:B-1----:R-:W-:-:S05]  /*581b0*/  MOV R0, R145 ;  /* 0x0000009100007202 */ /* 0x002fca0000000f00 */
[----:B------:R1:W-:Y:S02]  /*581c0*/  STL [R1+0x2174], R0 ;  /* 0x0021740001007387 */ /* 0x0003e40000100800 */
[----:B-1----:R-:W-:Y:S02]  /*581d0*/  IMAD.MOV.U32 R0, RZ, RZ, R205 ;  /* 0x000000ffff007224 */ /* 0x002fe400078e00cd */
[----:B------:R-:W4:Y:S04]  /*581e0*/  LDL.LU.64 R204, [R1+0x21d8] ;  /* 0x0021d80001cc7983 */ /* 0x000f280000300a00 */
[----:B------:R1:W-:Y:S04]  /*581f0*/  STL [R1+0x217c], R0 ;  /* 0x00217c0001007387 */ /* 0x0003e80000100800 */
[----:B------:R-:W-:Y:S04]  /*58200*/  STL [R1+0x2188], R146 ;  /* 0x0021889201007387 */ /* 0x000fe80000100800 */
[----:B------:R-:W4:Y:S01]  /*58210*/  LDL.LU.64 R142, [R1+0x21e0] ;  /* 0x0021e000018e7983 */ /* 0x000f220000300a00 */
[----:B-1----:R-:W-:-:S05]  /*58220*/  IMAD.MOV.U32 R0, RZ, RZ, R147 ;  /* 0x000000ffff007224 */ /* 0x002fca00078e0093 */
[----:B------:R1:W-:Y:S04]  /*58230*/  STL [R1+0x2184], R0 ;  /* 0x0021840001007387 */ /* 0x0003e80000100800 */
[----:B------:R-:W-:Y:S04]  /*58240*/  STL [R1+0x2190], R226 ;  /* 0x002190e201007387 */ /* 0x000fe80000100800 */
[----:B------:R-:W-:Y:S04]  /*58250*/  STL [R1+0x218c], R227 ;  /* 0x00218ce301007387 */ /* 0x000fe80000100800 */
[----:B------:R-:W4:Y:S04]  /*58260*/  LDL.LU.64 R144, [R1+0x21e8] ;  /* 0x0021e80001907983 */ /* 0x000f280000300a00 */
        /* <DEDUP_REMOVED lines=8> */
[----:B------:R1:W-:Y:S02]  /*582f0*/  STL [R1+0x21a8], R156 ;  /* 0x0021a89c01007387 */ /* 0x0003e40000100800 */
[----:B-1----:R-:W-:-:S02]  /*58300*/  IMAD.MOV.U32 R0, RZ, RZ, R157 ;  /* 0x000000ffff007224 */ /* 0x002fc400078e009d */
[----:B------:R-:W3:Y:S04]  /*58310*/  LDL.LU.64 R156, [R1+0x2200] ;  /* 0x00220000019c7983 */ /* 0x000ee80000300a00 */
[----:B------:R1:W-:Y:S04]  /*58320*/  STL [R1+0x21a4], R0 ;  /* 0x0021a40001007387 */ /* 0x0003e80000100800 */
[----:B------:R1:W-:Y:S02]  /*58330*/  STL [R1+0x21b0], R224 ;  /* 0x0021b0e001007387 */ /* 0x0003e40000100800 */
[----:B-1----:R-:W-:-:S02]  /*58340*/  MOV R0, R225 ;  /* 0x000000e100007202 */ /* 0x002fc40000000f00 */
[----:B------:R-:W3:Y:S04]  /*58350*/  LDL.LU.64 R224, [R1+0x14c8] ;  /* 0x0014c80001e07983 */ /* 0x000ee80000300a00 */
[----:B------:R1:W-:Y:S04]  /*58360*/  STL [R1+0x21ac], R0 ;  /* 0x0021ac0001007387 */ /* 0x0003e80000100800 */
[----:B----4-:R-:W-:Y:S04]  /*58370*/  STL [R1+0x21b8], R148 ;  /* 0x0021b89401007387 */ /* 0x010fe80000100800 */
[----:B------:R-:W4:Y:S01]  /*58380*/  LDL.LU.64 R146, [R1+0x1380] ;  /* 0x0013800001927983 */ /* 0x000f220000300a00 */
[----:B-1----:R-:W-:-:S05]  /*58390*/  IMAD.MOV.U32 R0, RZ, RZ, R149 ;  /* 0x000000ffff007224 */ /* 0x002fca00078e0095 */
[----:B------:R1:W-:Y:S04]  /*583a0*/  STL [R1+0x21b4], R0 ;  /* 0x0021b40001007387 */ /* 0x0003e80000100800 */
[----:B------:R1:W-:Y:S02]  /*583b0*/  STL [R1+0x21c0], R240 ;  /* 0x0021c0f001007387 */ /* 0x0003e40000100800 */
[----:B-1----:R-:W-:Y:S02]  /*583c0*/  IMAD.MOV.U32 R0, RZ, RZ, R241 ;  /* 0x000000ffff007224 */ /* 0x002fe400078e00f1 */
[----:B------:R-:W4:Y:S04]  /*583d0*/  LDL.LU.64 R240, [R1+0x2218] ;  /* 0x0022180001f07983 */ /* 0x000f280000300a00 */
[----:B------:R1:W-:Y:S04]  /*583e0*/  STL [R1+0x21bc], R0 ;  /* 0x0021bc0001007387 */ /* 0x0003e80000100800 */
[----:B------:R1:W-:Y:S02]  /*583f0*/  STL [R1+0x21c8], R150 ;  /* 0x0021c89601007387 */ /* 0x0003e40000100800 */
[----:B-1----:R-:W-:-:S02]  /*58400*/  MOV R0, R151 ;  /* 0x0000009700007202 */ /* 0x002fc40000000f00 */
[----:B------:R-:W4:Y:S04]  /*58410*/  LDL.LU.64 R148, [R1+0x2220] ;  /* 0x0022200001947983 */ /* 0x000f280000300a00 */
[----:B------:R1:W-:Y:S04]  /*58420*/  STL [R1+0x21c4], R0 ;  /* 0x0021c40001007387 */ /* 0x0003e80000100800 */
[----:B------:R-:W-:Y:S04]  /*58430*/  STL [R1+0x21d0], R242 ;  /* 0x0021d0f201007387 */ /* 0x000fe80000100800 */
[----:B------:R-:W-:Y:S04]  /*58440*/  STL [R1+0x21cc], R243 ;  /* 0x0021ccf301007387 */ /* 0x000fe80000100800 */
[----:B------:R-:W4:Y:S04]  /*58450*/  LDL.LU.64 R150, [R1+0x2228] ;  /* 0x0022280001967983 */ /* 0x000f280000300a00 */
        /* <DEDUP_REMOVED lines=20> */
[----:B------:R1:W-:Y:S02]  /*585a0*/  STL [R1+0x2200], R156 ;  /* 0x0022009c01007387 */ /* 0x0003e40000100800 */
[----:B-1----:R-:W-:-:S02]  /*585b0*/  MOV R0, R157 ;  /* 0x0000009d00007202 */ /* 0x002fc40000000f00 */
[----:B------:R-:W3:Y:S04]  /*585c0*/  LDL.LU.64 R156, [R1+0x2258] ;  /* 0x00225800019c7983 */ /* 0x000ee80000300a00 */
[----:B------:R1:W-:Y:S04]  /*585d0*/  STL [R1+0x21fc], R0 ;  /* 0x0021fc0001007387 */ /* 0x0003e80000100800 */
[----:B------:R1:W-:Y:S02]  /*585e0*/  STL [R1+0x2208], R224 ;  /* 0x002208e001007387 */ /* 0x0003e40000100800 */
[----:B-1----:R-:W-:-:S02]  /*585f0*/  IMAD.MOV.U32 R0, RZ, RZ, R225 ;  /* 0x000000ffff007224 */ /* 0x002fc400078e00e1 */
[----:B------:R-:W3:Y:S04]  /*58600*/  LDL.LU.64 R224, [R1+0x2260] ;  /* 0x0022600001e07983 */ /* 0x000ee80000300a00 */
        /* <DEDUP_REMOVED lines=77> */
[----:B---3--:R3:W-:Y:S01]  /*58ae0*/  STL [R1+0x22a8], R172 ;  /* 0x0022a8ac01007387 */ /* 0x0087e20000100800 */
[----:B-1----:R-:W-:-:S03]  /*58af0*/  MOV R0, R173 ;  /* 0x000000ad00007202 */ /* 0x002fc60000000f00 */
[----:B---3--:R-:W3:Y:S04]  /*58b00*/  LDL.LU.64 R172, [R1+0x2300] ;  /* 0x0023000001ac7983 */ /* 0x008ee80000300a00 */
[----:B------:R1:W-:Y:S04]  /*58b10*/  STL [R1+0x22a4], R0 ;  /* 0x0022a40001007387 */ /* 0x0003e80000100800 */
[----:B------:R1:W-:Y:S02]  /*58b20*/  STL [R1+0x22b0], R156 ;  /* 0x0022b09c01007387 */ /* 0x0003e40000100800 */
[----:B-1----:R-:W-:-:S02]  /*58b30*/  IMAD.MOV.U32 R0, RZ, RZ, R157 ;  /* 0x000000ffff007224 */ /* 0x002fc400078e009d */
[----:B------:R-:W3:Y:S04]  /*58b40*/  LDL.LU.64 R156, [R1+0x2308] ;  /* 0x00230800019c7983 */ /* 0x000ee80000300a00 */
[----:B------:R1:W-:Y:S04]  /*58b50*/  STL [R1+0x22ac], R0 ;  /* 0x0022ac0001007387 */ /* 0x0003e80000100800 */
[----:B------:R1:W-:Y:S02]  /*58b60*/  STL [R1+0x22b8], R224 ;  /* 0x0022b8e001007387 */ /* 0x0003e40000100800 */
[----:B-1----:R-:W-:-:S02]  /*58b70*/  IMAD.MOV.U32 R0, RZ, RZ, R225 ;  /* 0x000000ffff007224 */ /* 0x002fc400078e00e1 */
[----:B------:R-:W3:Y:S04]  /*58b80*/  LDL.LU.64 R224, [R1+0x14b8] ;  /* 0x0014b80001e07983 */ /* 0x000ee80000300a00 */
        /* <DEDUP_REMOVED lines=92> */
[----:B------:R1:W-:Y:S02]  /*59150*/  STL [R1+0x236c], R0 ;  /* 0x00236c0001007387 */ /* 0x0003e40000100800 */
[----:B-1----:R-:W-:Y:S02]  /*59160*/  IMAD.MOV.U32 R0, RZ, RZ, R241 ;  /* 0x000000ffff007224 */ /* 0x002fe400078e00f1 */
[----:B------:R1:W-:Y:S04]  /*59170*/  STL [R1+0x2378], R240 ;  /* 0x002378f001007387 */ /* 0x0003e80000100800 */
[----:B-1----:R-:W4:Y:S04]  /*59180*/  LDL.LU.64 R240, [R1+0x23d0] ;  /* 0x0023d00001f07983 */ /* 0x002f280000300a00 */
[----:B------:R1:W-:Y:S04]  /*59190*/  STL [R1+0x2374], R0 ;  /* 0x0023740001007387 */ /* 0x0003e80000100800 */
        /* <DEDUP_REMOVED lines=19> */
[----:B--2---:R-:W-:Y:S04]  /*592d0*/  STL [R1+0x23a8], R188 ;  /* 0x0023a8bc01007387 */ /* 0x004fe80000100800 */
[----:B------:R1:W-:Y:S02]  /*592e0*/  STL [R1+0x239c], R0 ;  /* 0x00239c0001007387 */ /* 0x0003e40000100800 */
[----:B-1----:R-:W-:Y:S02]  /*592f0*/  IMAD.MOV.U32 R0, RZ, RZ, R189 ;  /* 0x000000ffff007224 */ /* 0x002fe400078e00bd */
[----:B------:R-:W2:Y:S04]  /*59300*/  LDL.LU.64 R188, [R1+0x2400] ;  /* 0x0024000001bc7983 */ /* 0x000ea80000300a00 */
        /* <DEDUP_REMOVED lines=37> */
[----:B------:R-:W4:Y:S04]  /*59560*/  LDL.LU.64 R204, [R1+0x2448] ;  /* 0x0024480001cc7983 */ /* 0x000f280000300a00 */
[----:B------:R-:W4:Y:S01]  /*59570*/  LDL.LU.64 R140, [R1+0x2450] ;  /* 0x00245000018c7983 */ /* 0x000f220000300a00 */
[----:B-1----:R-:W-:-:S05]  /*59580*/  MOV R0, R143 ;  /* 0x0000008f00007202 */ /* 0x002fca0000000f00 */
        /* <DEDUP_REMOVED lines=9> */
[----:B------:R1:W-:Y:S04]  /*59620*/  STL [R1+0x2410], R156 ;  /* 0x0024109c01007387 */ /* 0x0003e80000100800 */
[----:B------:R-:W3:Y:S01]  /*59630*/  LDL.LU.64 R142, [R1+0x2468] ;  /* 0x00246800018e7983 */ /* 0x000ee20000300a00 */
[----:B-1----:R-:W-:-:S03]  /*59640*/  MOV R0, R157 ;  /* 0x0000009d00007202 */ /* 0x002fc60000000f00 */
[----:B------:R-:W-:Y:S04]  /*59650*/  STL [R1+0x2418], R224 ;  /* 0x002418e001007387 */ /* 0x000fe80000100800 */
[----:B------:R1:W-:Y:S04]  /*59660*/  STL [R1+0x240c], R0 ;  /* 0x00240c0001007387 */ /* 0x0003e80000100800 */
[----:B------:R-:W3:Y:S01]  /*59670*/  LDL.LU.64 R156, [R1+0x2470] ;  /* 0x00247000019c7983 */ /* 0x000ee20000300a00 */
[----:B-1----:R-:W-:-:S03]  /*59680*/  IMAD.MOV.U32 R0, RZ, RZ, R225 ;  /* 0x000000ffff007224 */ /* 0x002fc600078e00e1 */
[----:B----4-:R-:W-:Y:S04]  /*59690*/  STL [R1+0x2420], R144 ;  /* 0x0024209001007387 */ /* 0x010fe80000100800 */
        /* <DEDUP_REMOVED lines=23> */
[----:B------:R-:W-:Y:S04]  /*59810*/  STL [R1+0x2450], R140 ;  /* 0x0024508c01007387 */ /* 0x000fe80000100800 */
[----:B------:R1:W-:Y:S04]  /*59820*/  STL [R1+0x2444], R0 ;  /* 0x0024440001007387 */ /* 0x0003e80000100800 */
[----:B------:R-:W4:Y:S01]  /*59830*/  LDL.LU.64 R204, [R1+0x24a8] ;  /* 0x0024a80001cc7983 */ /* 0x000f220000300a00 */
[----:B-1----:R-:W-:-:S03]  /*59840*/  IMAD.MOV.U32 R0, RZ, RZ, R141 ;  /* 0x000000ffff007224 */ /* 0x002fc600078e008d */
[----:B--2---:R-:W-:Y:S04]  /*59850*/  STL [R1+0x2458], R188 ;  /* 0x002458bc01007387 */ /* 0x004fe80000100800 */
[----:B------:R1:W-:Y:S02]  /*59860*/  STL [R1+0x244c], R0 ;  /* 0x00244c0001007387 */ /* 0x0003e40000100800 */
[----:B-1----:R-:W-:Y:S02]  /*59870*/  MOV R0, R189 ;  /* 0x000000bd00007202 */ /* 0x002fe40000000f00 */
[----:B------:R-:W2:Y:S04]  /*59880*/  LDL.LU.64 R188, [R1+0x24b0] ;  /* 0x0024b00001bc7983 */ /* 0x000ea80000300a00 */
[----:B------:R1:W-:Y:S04]  /*59890*/  STL [R1+0x2454], R0 ;  /* 0x0024540001007387 */ /* 0x0003e80000100800 */
[----:B---3--:R3:W-:Y:S01]  /*598a0*/  STL [R1+0x2460], R172 ;  /* 0x002460ac01007387 */ /* 0x0087e20000100800 */
[----:B-1----:R-:W-:-:S03]  /*598b0*/  IMAD.MOV.U32 R0, RZ, RZ, R173 ;  /* 0x000000ffff007224 */ /* 0x002fc600078e00ad */
[----:B------:R-:W-:Y:S04]  /*598c0*/  STL [R1+0x2468], R142 ;  /* 0x0024688e01007387 */ /* 0x000fe80000100800 */
[----:B------:R1:W-:Y:S04]  /*598d0*/  STL [R1+0x245c], R0 ;  /* 0x00245c0001007387 */ /* 0x0003e80000100800 */
[----:B---3--:R-:W3:Y:S01]  /*598e0*/  LDL.LU.64 R172, [R1+0x24b8] ;  /* 0x0024b80001ac7983 */ /* 0x008ee20000300a00 */
[----:B-1----:R-:W-:-:S03]  /*598f0*/  IMAD.MOV.U32 R0, RZ, RZ, R143 ;  /* 0x000000ffff007224 */ /* 0x002fc600078e008f */
[----:B------:R-:W-:Y:S04]  /*59900*/  STL [R1+0x2470], R156 ;  /* 0x0024709c01007387 */ /* 0x000fe80000100800 */
[----:B------:R1:W-:Y:S02]  /*59910*/  STL [R1+0x2464], R0 ;  /* 0x0024640001007387 */ /* 0x0003e40000100800 */
[----:B-1----:R-:W-:Y:S02]  /*59920*/  MOV R0, R157 ;  /* 0x0000009d00007202 */ /* 0x002fe40000000f00 */
[----:B------:R-:W3:Y:S04]  /*59930*/  LDL.LU.64 R156, [R1+0x24c0] ;  /* 0x0024c000019c7983 */ /* 0x000ee80000300a00 */
[----:B------:R1:W-:Y:S04]  /*59940*/  STL [R1+0x246c], R0 ;  /* 0x00246c0001007387 */ /* 0x0003e80000100800 */
[----:B----4-:R4:W-:Y:S01]  /*59950*/  STL [R1+0x2478], R224 ;  /* 0x002478e001007387 */ /* 0x0109e20000100800 */
[----:B-1----:R-:W-:-:S03]  /*59960*/  IMAD.MOV.U32 R0, RZ, RZ, R225 ;  /* 0x000000ffff007224 */ /* 0x002fc600078e00e1 */
[----:B------:R-:W-:Y:S04]  /*59970*/  STL [R1+0x2480], R144 ;  /* 0x0024809001007387 */ /* 0x000fe80000100800 */
[----:B------:R1:W-:Y:S04]  /*59980*/  STL [R1+0x2474], R0 ;  /* 0x0024740001007387 */ /* 0x0003e80000100800 */
[----:B----4-:R-:W4:Y:S01]  /*59990*/  LDL.LU.64 R224, [R1+0x24c8] ;  /* 0x0024c80001e07983 */ /* 0x010f220000300a00 */
[----:B-1----:R-:W-:-:S03]  /*599a0*/  IMAD.MOV.U32 R0, RZ, RZ, R145 ;  /* 0x000000ffff007224 */ /* 0x002fc600078e0091 */
[----:B------:R-:W-:Y:S04]  /*599b0*/  STL [R1+0x2488], R240 ;  /* 0x002488f001007387 */ /* 0x000fe80000100800 */
[----:B------:R1:W-:Y:S02]  /*599c0*/  STL [R1+0x247c], R0 ;  /* 0x00247c0001007387 */ /* 0x0003e40000100800 */
[----:B-1----:R-:W-:Y:S02]  /*599d0*/  MOV R0, R241 ;  /* 0x000000f100007202 */ /* 0x002fe40000000f00 */
[----:B------:R-:W4:Y:S04]  /*599e0*/  LDL.LU.64 R240, [R1+0x24d0] ;  /* 0x0024d00001f07983 */ /* 0x000f280000300a00 */
[----:B------:R1:W-:Y:S04]  /*599f0*/  STL [R1+0x2484], R0 ;  /* 0x0024840001007387 */ /* 0x0003e80000100800 */
[----:B------:R-:W-:Y:S04]  /*59a00*/  STL [R1+0x2490], R146 ;  /* 0x0024909201007387 */ /* 0x000fe80000100800 */
[----:B------:R-:W4:Y:S01]  /*59a10*/  LDL.LU.64 R132, [R1+0x24d8] ;  /* 0x0024d80001847983 */ /* 0x000f220000300a00 */
[----:B-1----:R-:W-:-:S05]  /*59a20*/  IMAD.MOV.U32 R0, RZ, RZ, R147 ;  /* 0x000000ffff007224 */ /* 0x002fca00078e0093 */
[----:B------:R1:W-:Y:S04]  /*59a30*/  STL [R1+0x248c], R0 ;  /* 0x00248c0001007387 */ /* 0x0003e80000100800 */
[----:B------:R-:W-:Y:S01]  /*59a40*/  STL [R1+0x2498], R148 ;  /* 0x0024989401007387 */ /* 0x000fe20000100800 */
[----:B-1----:R-:W-:-:S03]  /*59a50*/  IMAD.MOV.U32 R0, RZ, RZ, R149 ;  /* 0x000000ffff007224 */ /* 0x002fc600078e0095 */
[----:B------:R-:W4:Y:S04]  /*59a60*/  LDL.LU.64 R134, [R1+0x24e0] ;  /* 0x0024e00001867983 */ /* 0x000f280000300a00 */
[----:B------:R1:W-:Y:S04]  /*59a70*/  STL [R1+0x2494], R0 ;  /* 0x0024940001007387 */ /* 0x0003e80000100800 */
[----:B------:R-:W-:Y:S04]  /*59a80*/  STL [R1+0x24a0], R150 ;  /* 0x0024a09601007387 */ /* 0x000fe80000100800 */
[----:B------:R-:W4:Y:S01]  /*59a90*/  LDL.LU.64 R136, [R1+0x24e8] ;  /* 0x0024e80001887983 */ /* 0x000f220000300a00 */
[----:B-1----:R-:W-:-:S03]  /*59aa0*/  MOV R0, R151 ;  /* 0x0000009700007202 */ /* 0x002fc60000000f00 */
[----:B------:R-:W4:Y:S04]  /*59ab0*/  LDL.LU.64 R138, [R1+0x24f0] ;  /* 0x0024f000018a7983 */ /* 0x000f280000300a00 */
[----:B------:R1:W-:Y:S04]  /*59ac0*/  STL [R1+0x249c], R0 ;  /* 0x00249c0001007387 */ /* 0x0003e80000100800 */
[----:B------:R-:W-:Y:S04]  /*59ad0*/  STL [R1+0x24a8], R204 ;  /* 0x0024a8cc01007387 */ /* 0x000fe80000100800 */
[----:B------:R-:W4:Y:S01]  /*59ae0*/  LDL.LU.64 R140, [R1+0x24f8] ;  /* 0x0024f800018c7983 */ /* 0x000f220000300a00 */
[----:B-1----:R-:W-:-:S03]  /*59af0*/  IMAD.MOV.U32 R0, RZ, RZ, R205 ;  /* 0x000000ffff007224 */ /* 0x002fc600078e00cd */
[----:B------:R-:W4:Y:S04]  /*59b00*/  LDL.LU.64 R142, [R1+0x2500] ;  /* 0x00250000018e7983 */ /* 0x000f280000300a00 */
[----:B------:R1:W-:Y:S04]  /*59b10*/  STL [R1+0x24a4], R0 ;  /* 0x0024a40001007387 */ /* 0x0003e80000100800 */
[----:B--2---:R-:W-:Y:S04]  /*59b20*/  STL [R1+0x24b0], R188 ;  /* 0x0024b0bc01007387 */ /* 0x004fe80000100800 */
[----:B------:R-:W2:Y:S01]  /*59b30*/  LDL.LU.64 R144, [R1+0x2508] ;  /* 0x0025080001907983 */ /* 0x000ea20000300a00 */
[----:B-1----:R-:W-:-:S03]  /*59b40*/  IMAD.MOV.U32 R0, RZ, RZ, R189 ;  /* 0x000000ffff007224 */ /* 0x002fc600078e00bd */
[----:B------:R-:W2:Y:S04]  /*59b50*/  LDL.LU.64 R146, [R1+0x2510] ;  /* 0x0025100001927983 */ /* 0x000ea80000300a00 */
[----:B------:R1:W-:Y:S04]  /*59b60*/  STL [R1+0x24ac], R0 ;  /* 0x0024ac0001007387 */ /* 0x0003e80000100800 */
[----:B---3--:R-:W-:Y:S04]  /*59b70*/  STL [R1+0x24b8], R172 ;  /* 0x0024b8ac01007387 */ /* 0x008fe80000100800 */
[----:B------:R-:W3:Y:S01]  /*59b80*/  LDL.LU.64 R148, [R1+0x2518] ;  /* 0x0025180001947983 */ /* 0x000ee20000300a00 */
[----:B-1----:R-:W-:-:S03]  /*59b90*/  MOV R0, R173 ;  /* 0x000000ad00007202 */ /* 0x002fc60000000f00 */
[----:B------:R-:W3:Y:S04]  /*59ba0*/  LDL.LU.64 R150, [R1+0x2520] ;  /* 0x0025200001967983 */ /* 0x000ee80000300a00 */
[----:B------:R1:W-:Y:S04]  /*59bb0*/  STL [R1+0x24b4], R0 ;  /* 0x0024b40001007387 */ /* 0x0003e80000100800 */
[----:B------:R-:W-:Y:S04]  /*59bc0*/  STL [R1+0x24c0], R156 ;  /* 0x0024c09c01007387 */ /* 0x000fe80000100800 */
[----:B------:R-:W3:Y:S01]  /*59bd0*/  LDL.LU.64 R204, [R1+0x2528] ;  /* 0x0025280001cc7983 */ /* 0x000ee20000300a00 */
[----:B-1----:R-:W-:-:S03]  /*59be0*/  IMAD.MOV.U32 R0, RZ, RZ, R157 ;  /* 0x000000ffff007224 */ /* 0x002fc600078e009d */
[----:B------:R-:W3:Y:S04]  /*59bf0*/  LDL.LU.64 R188, [R1+0x2530] ;  /* 0x0025300001bc7983 */ /* 0x000ee80000300a00 */
[----:B------:R1:W-:Y:S04]  /*59c00*/  STL [R1+0x24bc], R0 ;  /* 0x0024bc0001007387 */ /* 0x0003e80000100800 */
[----:B----4-:R-:W-:Y:S04]  /*59c10*/  STL [R1+0x24c8], R224 ;  /* 0x0024c8e001007387 */ /* 0x010fe80000100800 */
[----:B------:R-:W4:Y:S01]  /*59c20*/  LDL.LU.64 R172, [R1+0x2538] ;  /* 0x0025380001ac7983 */ /* 0x000f220000300a00 */
[----:B-1----:R-:W-:-:S03]  /*59c30*/  IMAD.MOV.U32 R0, RZ, RZ, R225 ;  /* 0x000000ffff007224 */ /* 0x002fc600078e00e1 */
[----:B------:R-:W4:Y:S04]  /*59c40*/  LDL.LU.64 R156, [R1+0x2540] ;  /* 0x00254000019c7983 */ /* 0x000f280000300a00 */
[----:B------:R1:W-:Y:S04]  /*59c50*/  STL [R1+0x24c4], R0 ;  /* 0x0024c40001007387 */ /* 0x0003e80000100800 */
[----:B------:R1:W-:Y:S02]  /*59c60*/  STL [R1+0x24d0], R240 ;  /* 0x0024d0f001007387 */ /* 0x0003e40000100800 */
[----:B-1----:R-:W-:-:S02]  /*59c70*/  MOV R0, R241 ;  /* 0x000000f100007202 */ /* 0x002fc40000000f00 */
[----:B------:R-:W4:Y:S04]  /*59c80*/  LDL.LU.64 R224, [R1+0x2548] ;  /* 0x0025480001e07983 */ /* 0x000f280000300a00 */
[----:B------:R-:W-:Y:S04]  /*59c90*/  STL [R1+0x24d8], R132 ;  /* 0x0024d88401007387 */ /* 0x000fe80000100800 */
[----:B------:R1:W-:Y:S04]  /*59ca0*/  STL [R1+0x24cc], R0 ;  /* 0x0024cc0001007387 */ /* 0x0003e80000100800 */
[----:B------:R-:W4:Y:S01]  /*59cb0*/  LDL.64 R240, [R1+0x2560] ;  /* 0x0025600001f07983 */ /* 0x000f220000100a00 */
        /* <DEDUP_REMOVED lines=14> */
[----:B------:R1:W-:Y:S02]  /*59da0*/  STL [R1+0x24f4], R0 ;  /* 0x0024f40001007387 */ /* 0x0003e40000100800 */
[----:B-1----:R-:W-:Y:S02]  /*59db0*/  MOV R0, R143 ;  /* 0x0000008f00007202 */ /* 0x002fe40000000f00 */
[----:B--2---:R-:W-:Y:S04]  /*59dc0*/  STL [R1+0x2508], R144 ;  /* 0x0025089001007387 */ /* 0x004fe80000100800 */
[----:B------:R1:W-:Y:S04]  /*59dd0*/  STL [R1+0x24fc], R0 ;  /* 0x0024fc0001007387 */ /* 0x0003e80000100800 */
[----:B------:R-:W-:Y:S01]  /*59de0*/  STL [R1+0x2510], R146 ;  /* 0x0025109201007387 */ /* 0x000fe20000100800 */
[----:B-1----:R-:W-:-:S05]  /*59df0*/  IMAD.MOV.U32 R0, RZ, RZ, R145 ;  /* 0x000000ffff007224 */ /* 0x002fca00078e0091 */
[----:B------:R1:W-:Y:S04]  /*59e00*/  STL [R1+0x2504], R0 ;  /* 0x0025040001007387 */ /* 0x0003e80000100800 */
[----:B---3--:R-:W-:Y:S01]  /*59e10*/  STL [R1+0x2518], R148 ;  /* 0x0025189401007387 */ /* 0x008fe20000100800 */
        /* <DEDUP_REMOVED lines=11> */
[----:B----4-:R-:W-:Y:S01]  /*59ed0*/  STL [R1+0x2538], R172 ;  /* 0x002538ac01007387 */ /* 0x010fe20000100800 */
[----:B-1----:R-:W-:-:S05]  /*59ee0*/  MOV R0, R189 ;  /* 0x000000bd00007202 */ /* 0x002fca0000000f00 */
[----:B------:R1:W-:Y:S04]  /*59ef0*/  STL [R1+0x252c], R0 ;  /* 0x00252c0001007387 */ /* 0x0003e80000100800 */
[----:B------:R-:W-:Y:S01]  /*59f00*/  STL [R1+0x2540], R156 ;  /* 0x0025409c01007387 */ /* 0x000fe20000100800 */
[----:B-1----:R-:W-:-:S05]  /*59f10*/  IMAD.MOV.U32 R0, RZ, RZ, R173 ;  /* 0x000000ffff007224 */ /* 0x002fca00078e00ad */
[----:B------:R1:W-:Y:S02]  /*59f20*/  STL [R1+0x2534], R0 ;  /* 0x0025340001007387 */ /* 0x0003e40000100800 */
[----:B-1----:R-:W-:Y:S02]  /*59f30*/  IMAD.MOV.U32 R0, RZ, RZ, R157 ;  /* 0x000000ffff007224 */ /* 0x002fe400078e009d */
[----:B------:R-:W-:Y:S04]  /*59f40*/  STL [R1+0x2548], R224 ;  /* 0x002548e001007387 */ /* 0x000fe80000100800 */
[----:B------:R1:W-:Y:S02]  /*59f50*/  STL [R1+0x253c], R0 ;  /* 0x00253c0001007387 */ /* 0x0003e40000100800 */
[----:B-1----:R-:W-:-:S02]  /*59f60*/  MOV R0, R225 ;  /* 0x000000e100007202 */ /* 0x002fc40000000f00 */
[----:B------:R-:W-:Y:S04]  /*59f70*/  STL [R1+0x2550], R240 ;  /* 0x002550f001007387 */ /* 0x000fe80000100800 */
[----:B------:R1:W-:Y:S04]  /*59f80*/  STL [R1+0x2544], R0 ;  /* 0x0025440001007387 */ /* 0x0003e80000100800 */
[----:B------:R-:W2:Y:S01]  /*59f90*/  LDL.LU.64 R20, [R1+0x2d58] ;  /* 0x002d580001147983 */ /* 0x000ea20000300a00 */
[----:B-1----:R-:W-:-:S05]  /*59fa0*/  IMAD.MOV.U32 R0, RZ, RZ, R241 ;  /* 0x000000ffff007224 */ /* 0x002fca00078e00f1 */
[----:B------:R-:W-:Y:S04]  /*59fb0*/  STL [R1+0x254c], R0 ;  /* 0x00254c0001007387 */ /* 0x000fe80000100800 */
[----:B------:R-:W3:Y:S04]  /*59fc0*/  LDL.LU.64 R18, [R1+0x2d50] ;  /* 0x002d500001127983 */ /* 0x000ee80000300a00 */
[----:B--2---:R1:W-:Y:S04]  /*59fd0*/  STL.64 [R1+0x1448], R20 ;  /* 0x0014481401007387 */ /* 0x0043e80000100a00 */
[----:B-1----:R-:W2:Y:S04]  /*59fe0*/  LDL.LU.64 R20, [R1+0x2d48] ;  /* 0x002d480001147983 */ /* 0x002ea80000300a00 */
[----:B---3--:R1:W-:Y:S04]  /*59ff0*/  STL.64 [R1+0x1440], R18 ;  /* 0x0014401201007387 */ /* 0x0083e80000100a00 */
[----:B-1----:R-:W3:Y:S04]  /*5a000*/  LDL.LU.64 R18, [R1+0x2d40] ;  /* 0x002d400001127983 */ /* 0x002ee80000300a00 */
        /* <DEDUP_REMOVED lines=395> */
[----:B-1----:R-:W3:Y:S01]  /*5b8c0*/  LDL.LU.64 R18, [R1+0x25f8] ;  /* 0x0025f80001127983 */ /* 0x002ee20000300a00 */
[----:B------:R-:W-:-:S04]  /*5b8d0*/  SHF.R.S32.HI R3, RZ, 0x1f, R250 ;  /* 0x0000001fff037819 */ /* 0x000fc800000114fa */
[----:B------:R-:W-:Y:S01]  /*5b8e0*/  LEA.HI R3, R3, R250, RZ, 0x7 ;  /* 0x000000fa03037211 */ /* 0x000fe200078f38ff */
[----:B------:R-:W-:Y:S02]  /*5b8f0*/  IMAD.MOV.U32 R15, RZ, RZ, 0x2 ;  /* 0x00000002ff0f7424 */ /* 0x000fe400078e00ff */
[----:B------:R-:W-:Y:S01]  /*5b900*/  IMAD.MOV.U32 R5, RZ, RZ, -0x1 ;  /* 0xffffffffff057424 */ /* 0x000fe200078e00ff */
[----:B--2---:R1:W-:Y:S04]  /*5b910*/  STL.64 [R1+0xe08], R20 ;  /* 0x000e081401007387 */ /* 0x0043e80000100a00 */
[----:B------:R2:W5:Y:S04]  /*5b920*/  LDL.LU.64 R250, [R1+0x2800] ;  /* 0x0028000001fa7983 */ /* 0x0005680000300a00 */
[----:B---3--:R3:W-:Y:S04]  /*5b930*/  STL.64 [R1+0xe00], R18 ;  /* 0x000e001201007387 */ /* 0x0087e80000100a00 */
[----:B------:R2:W5:Y:S04]  /*5b940*/  LDL.LU.64 R248, [R1+0x26f8] ;  /* 0x0026f80001f87983 */ /* 0x0005680000300a00 */
        /* <DEDUP_REMOVED lines=49> */
[----:B-1----:R2:W5:Y:S04]  /*5bc60*/  LDL.LU.64 R20, [R1+0x2688] ;  /* 0x0026880001147983 */ /* 0x0025680000300a00 */
[----:B---3--:R2:W5:Y:S04]  /*5bc70*/  LDL.LU.64 R18, [R1+0x2680] ;  /* 0x0026800001127983 */ /* 0x0085680000300a00 */
[----:B------:R2:W-:Y:S04]  /*5bc80*/  STL [R1+0x1540], R15 ;  /* 0x0015400f01007387 */ /* 0x0005e80000100800 */
[----:B------:R2:W-:Y:S04]  /*5bc90*/  STL [R1+0x1544], R5 ;  /* 0x0015440501007387 */ /* 0x0005e80000100800 */
        /* <DEDUP_REMOVED lines=896> */
[----:B------:R-:W-:-:S02]  /*5f4a0*/  SHF.R.S32.HI R2, RZ, 0x1f, R252 ;  /* 0x0000001fff027819 */ /* 0x000fc400000114fc */
[----:B------:R-:W-:Y:S02]  /*5f4b0*/  SHF.R.S32.HI R0, RZ, 0x1f, R4 ;  /* 0x0000001fff007819 */ /* 0x000fe40000011404 */
[----:B------:R-:W-:Y:S01]  /*5f4c0*/  SHF.R.S32.HI R3, RZ, 0x7, R3 ;  /* 0x00000007ff037819 */ /* 0x000fe20000011403 */
[C---:B------:R-:W-:Y:S01]  /*5f4d0*/  IMAD.SHL.U32 R8, R252.reuse, 0x4, RZ ;  /* 0x00000004fc087824 */ /* 0x040fe200078e00ff */
[----:B------:R-:W-:Y:S02]  /*5f4e0*/  SHF.L.U64.HI R2, R252, 0x2, R2 ;  /* 0x00000002fc027819 */ /* 0x000fe40000010202 */
[----:B------:R-:W-:Y:S02]  /*5f4f0*/  CS2R R24, SRZ ;  /* 0x0000000000187805 */ /* 0x000fe4000001ff00 */
[----:B------:R-:W-:Y:S02]  /*5f500*/  SHF.L.U64.HI R0, R4, 0x2, R0 ;  /* 0x0000000204007819 */ /* 0x000fe40000010200 */
[----:B------:R-:W-:-:S02]  /*5f510*/  CS2R R26, SRZ ;  /* 0x00000000001a7805 */ /* 0x000fc4000001ff00 */
[----:B------:R-:W-:Y:S02]  /*5f520*/  SHF.L.U32 R4, R4, 0x2, RZ ;  /* 0x0000000204047819 */ /* 0x000fe400000006ff */
[----:B------:R-:W-:Y:S02]  /*5f530*/  CS2R R28, SRZ ;  /* 0x00000000001c7805 */ /* 0x000fe4000001ff00 */
[----:B------:R-:W-:Y:S02]  /*5f540*/  MOV R252, RZ ;  /* 0x000000ff00fc7202 */ /* 0x000fe40000000f00 */
        /* <DEDUP_REMOVED lines=60> */
[----:B------:R-:W-:Y:S01]  /*5f910*/  CS2R R150, SRZ ;  /* 0x0000000000967805 */ /* 0x000fe2000001ff00 */
[----:B--2---:R-:W-:-:S07]  /*5f920*/  VIADD R3, R3, 0xfffffffd ;  /* 0xfffffffd03037836 */ /* 0x004fce0000000000 */
.L_x_1:
[----:B------:R-:W2:Y:S01]  /*5f930*/  LDL.LU R3, [R1+0x1544] ;  /* 0x0015440001037983 */ /* 0x000ea20000300800 */
[----:B------:R-:W-:-:S04]  /*5f940*/  DEPBAR.LE SB0, 0x4 ;  /* 0x000081000000791a */ /* 0x000fc80000000000 */
[----:B------:R-:W-:Y:S04]  /*5f950*/  STL [R1+0x3410], R252 ;  /* 0x003410fc01007387 */ /* 0x000fe80000100800 */
[----:B------:R-:W-:Y:S04]  /*5f960*/  STL [R1+0x340c], R2 ;  /* 0x00340c0201007387 */ /* 0x000fe80000100800 */
[----:B------:R-:W-:Y:S04]  /*5f970*/  STL [R1+0x3408], R14 ;  /* 0x0034080e01007387 */ /* 0x000fe80000100800 */
[----:B------:R-:W-:Y:S04]  /*5f980*/  STL [R1+0x3404], R0 ;  /* 0x0034040001007387 */ /* 0x000fe80000100800 */
[----:B------:R-:W-:Y:S04]  /*5f990*/  STL [R1+0x3400], R13 ;  /* 0x0034000d01007387 */ /* 0x000fe80000100800 */
[----:B-----5:R-:W-:Y:S04]  /*5f9a0*/  STL [R1+0x33fc], R250 ;  /* 0x0033fcfa01007387 */ /* 0x020fe80000100800 */
[----:B------:R-:W-:Y:S04]  /*5f9b0*/  STL [R1+0x33f8], R251 ;  /* 0x0033f8fb01007387 */ /* 0x000fe80000100800 */
        /* <DEDUP_REMOVED lines=125> */
[----:B-1----:R-:W3:Y:S04]  /*60190*/  LDL.LU.64 R24, [R1+0xc00] ;  /* 0x000c000001187983 */ /* 0x002ee80000300a00 */
        /* <DEDUP_REMOVED lines=63> */
[----:B--2---:R-:W-:Y:S01]  /*60590*/  VIADD R3, R3, 0x1 ;  /* 0x0000000103037836 */ /* 0x004fe20000000000 */
[----:B------:R-:W-:Y:S01]  /*605a0*/  UMOV UR11, 0x40000040 ;  /* 0x40000040000b7882 */ /* 0x000fe20000000000 */
[----:B------:R-:W-:Y:S01]  /*605b0*/  UMOV UR9, 0x40000040 ;  /* 0x4000004000097882 */ /* 0x000fe20000000000 */
[----:B------:R-:W-:Y:S01]  /*605c0*/  BAR.SYNC.DEFER_BLOCKING 0x0 ;  /* 0x0000000000007b1d */ /* 0x000fe20000010000 */
[----:B------:R-:W-:Y:S01]  /*605d0*/  IMAD.U32 R191, RZ, RZ, UR11 ;  /* 0x0000000bffbf7e24 */ /* 0x000fe2000f8e00ff */
[----:B------:R-:W-:-:S04]  /*605e0*/  ISETP.GT.AND P0, PT, R3, 0x3, PT ;  /* 0x000000030300780c */ /* 0x000fc80003f04270 */
[----:B------:R-:W-:Y:S01]  /*605f0*/  SEL R0, R3, RZ, !P0 ;  /* 0x000000ff03007207 */ /* 0x000fe20004000000 */
[----:B------:R-:W-:Y:S01]  /*60600*/  UMOV UR21, UR9 ;  /* 0x0000000900157c82 */ /* 0x000fe20008000000 */
[----:B------:R-:W-:Y:S01]  /*60610*/  UMOV UR17, UR11 ;  /* 0x0000000b00117c82 */ /* 0x000fe20008000000 */
[----:B------:R-:W-:Y:S01]  /*60620*/  STL.64 [R1+0x2ec0], R200 ;  /* 0x002ec0c801007387 */ /* 0x000fe20000100a00 */
[----:B------:R-:W-:-:S03]  /*60630*/  LEA R3, R0, R12, 0x11 ;  /* 0x0000000c00037211 */ /* 0x000fc600078e88ff */
[----:B------:R-:W-:Y:S02]  /*60640*/  STL.64 [R1+0x2eb8], R196 ;  /* 0x002eb8c401007387 */ /* 0x000fe40000100a00 */
[----:B------:R-:W-:Y:S02]  /*60650*/  VIADD R5, R3, 0x100000 ;  /* 0x0010000003057836 */ /* 0x000fe40000000000 */
[----:B------:R-:W-:Y:S01]  /*60660*/  IMAD R3, R0, 0x40000, R12 ;  /* 0x0004000000037824 */ /* 0x000fe200078e020c */
[----:B------:R-:W-:Y:S02]  /*60670*/  STL.64 [R1+0x2eb0], R192 ;  /* 0x002eb0c001007387 */ /* 0x000fe40000100a00 */
[----:B------:R-:W-:Y:S02]  /*60680*/  SHF.R.U32.HI R5, RZ, 0x4, R5 ;  /* 0x00000004ff057819 */ /* 0x000fe40000011605 */
[----:B------:R-:W-:Y:S01]  /*60690*/  SHF.R.U32.HI R3, RZ, 0x4, R3 ;  /* 0x00000004ff037819 */ /* 0x000fe20000011603 */
[----:B------:R-:W-:Y:S01]  /*606a0*/  STL.64 [R1+0x2ea8], R188 ;  /* 0x002ea8bc01007387 */ /* 0x000fe20000100a00 */
[----:B------:R-:W-:-:S02]  /*606b0*/  SGXT.U32 R5, R5, 0xe ;  /* 0x0000000e0505781a */ /* 0x000fc40000000000 */
[----:B------:R-:W-:Y:S01]  /*606c0*/  SGXT.U32 R3, R3, 0xe ;  /* 0x0000000e0303781a */ /* 0x000fe20000000000 */
[----:B------:R1:W-:Y:S01]  /*606d0*/  STL.64 [R1+0x2ea0], R184 ;  /* 0x002ea0b801007387 */ /* 0x0003e20000100a00 */
[----:B------:R-:W-:Y:S02]  /*606e0*/  R2UR UR4, R5 ;  /* 0x00000000050472ca */ /* 0x000fe400000e0000 */
[C---:B------:R-:W-:Y:S01]  /*606f0*/  R2UR UR5, R3.reuse ;  /* 0x00000000030572ca */ /* 0x040fe200000e0000 */
[----:B------:R2:W-:Y:S01]  /*60700*/  STL.64 [R1+0x2e98], R180 ;  /* 0x002e98b401007387 */ /* 0x0005e20000100a00 */
[----:B------:R-:W-:Y:S02]  /*60710*/  IADD3 R3, P1, R3, 0x2, RZ ;  /* 0x0000000203037810 */ /* 0x000fe40007f3e0ff */
[----:B------:R-:W-:Y:S01]  /*60720*/  IADD3 R5, P0, R5, 0x2, RZ ;  /* 0x0000000205057810 */ /* 0x000fe20007f1e0ff */
[----:B------:R-:W-:Y:S01]  /*60730*/  STL.64 [R1+0x2e90], R176 ;  /* 0x002e90b001007387 */ /* 0x000fe20000100a00 */
[----:B------:R-:W-:Y:S01]  /*60740*/  R2UR UR6, R3 ;  /* 0x00000000030672ca */ /* 0x000fe200000e0000 */
[----:B------:R-:W-:-:S02]  /*60750*/  IMAD.MOV.U32 R3, RZ, RZ, RZ ;  /* 0x000000ffff037224 */ /* 0x000fc400078e00ff */
[----:B------:R-:W-:Y:S01]  /*60760*/  STL.64 [R1+0x2e88], R158 ;  /* 0x002e889e01007387 */ /* 0x000fe20000100a00 */
[----:B-1----:R-:W-:Y:S01]  /*60770*/  MOV R185, UR60 ;  /* 0x0000003c00b97c02 */ /* 0x002fe20008000f00 */
[----:B------:R-:W-:Y:S01]  /*60780*/  UMOV UR8, UR4 ;  /* 0x0000000400087c82 */ /* 0x000fe20008000000 */
[----:B------:R-:W-:Y:S01]  /*60790*/  R2UR UR4, R5 ;  /* 0x00000000050472ca */ /* 0x000fe200000e0000 */
[----:B------:R-:W-:Y:S01]  /*607a0*/  UMOV UR10, UR5 ;  /* 0x00000005000a7c82 */ /* 0x000fe20008000000 */
[----:B------:R-:W-:Y:S01]  /*607b0*/  MOV R5, RZ ;  /* 0x000000ff00057202 */ /* 0x000fe20000000f00 */
[----:B------:R-:W-:Y:S01]  /*607c0*/  UMOV UR20, UR8 ;  /* 0x0000000800147c82 */ /* 0x000fe20008000000 */
[----:B------:R-:W-:Y:S01]  /*607d0*/  IADD3.X R3, R3, 0x40000040, RZ, P1, !PT ;  /* 0x4000004003037810 */ /* 0x000fe20000ffe4ff */
[----:B------:R-:W-:Y:S01]  /*607e0*/  UMOV UR16, UR10 ;  /* 0x0000000a00107c82 */ /* 0x000fe20008000000 */
[----:B------:R-:W-:Y:S01]  /*607f0*/  IADD3.X R5, R5, 0x40000040, RZ, P0, !PT ;  /* 0x4000004005057810 */ /* 0x000fe200007fe4ff */
[----:B------:R-:W-:Y:S01]  /*60800*/  STL.64 [R1+0x2e80], R156 ;  /* 0x002e809c01007387 */ /* 0x000fe20000100a00 */
[----:B------:R-:W-:-:S02]  /*60810*/  R2UR UR7, R3 ;  /* 0x00000000030772ca */ /* 0x000fc400000e0000 */
[----:B------:R-:W-:Y:S01]  /*60820*/  R2UR UR5, R5 ;  /* 0x00000000050572ca */ /* 0x000fe200000e0000 */
[----:B------:R-:W-:Y:S01]  /*60830*/  STL.64 [R1+0x2e78], R154 ;  /* 0x002e789a01007387 */ /* 0x000fe20000100a00 */
[----:B------:R-:W-:Y:S02]  /*60840*/  MOV R190, UR10 ;  /* 0x0000000a00be7c02 */ /* 0x000fe40008000f00 */
[----:B--2---:R-:W-:Y:S01]  /*60850*/  MOV R181, UR61 ;  /* 0x0000003d00b57c02 */ /* 0x004fe20008000f00 */
[----:B------:R-:W-:Y:S04]  /*60860*/  STL.64 [R1+0x2e70], R152 ;  /* 0x002e709801007387 */ /* 0x000fe80000100a00 */
[----:B------:R-:W-:Y:S02]  /*60870*/  STL.64 [R1+0x2e68], R22 ;  /* 0x002e681601007387 */ /* 0x000fe40000100a00 */
[----:B------:R-:W-:-:S02]  /*60880*/  UIADD3.64 UR14, UR6, 0x4, URZ ;  /* 0x00000004060e7897 */ /* 0x000fc4000fffe03f */
[----:B------:R-:W-:Y:S01]  /*60890*/  UIADD3.64 UR12, UR4, 0x4, URZ ;  /* 0x00000004040c7897 */ /* 0x000fe2000fffe03f */
[----:B------:R-:W-:Y:S03]  /*608a0*/  STL.64 [R1+0x2e60], R20 ;  /* 0x002e601401007387 */ /* 0x000fe60000100a00 */
[----:B------:R-:W-:Y:S01]  /*608b0*/  MOV R182, UR14 ;  /* 0x0000000e00b67c02 */ /* 0x000fe20008000f00 */
[----:B------:R-:W-:Y:S01]  /*608c0*/  STL.64 [R1+0x2e58], R18 ;  /* 0x002e581201007387 */ /* 0x000fe20000100a00 */
[----:B------:R-:W-:Y:S01]  /*608d0*/  IMAD.U32 R183, RZ, RZ, UR15 ;  /* 0x0000000fffb77e24 */ /* 0x000fe2000f8e00ff */
[----:B------:R-:W-:Y:S01]  /*608e0*/  UMOV UR58, UR12 ;  /* 0x0000000c003a7c82 */ /* 0x000fe20008000000 */
[----:B------:R-:W-:Y:S01]  /*608f0*/  UMOV UR59, UR13 ;  /* 0x0000000d003b7c82 */ /* 0x000fe20008000000 */
[----:B------:R-:W-:Y:S04]  /*60900*/  STL.64 [R1+0x2e50], R16 ;  /* 0x002e501001007387 */ /* 0x000fe80000100a00 */
[----:B------:R-:W-:Y:S04]  /*60910*/  STL [R1+0x2e08], R9 ;  /* 0x002e080901007387 */ /* 0x000fe80000100800 */
[----:B------:R-:W-:Y:S04]  /*60920*/  STL.64 [R1+0x2da0], R10 ;  /* 0x002da00a01007387 */ /* 0x000fe80000100a00 */
[----:B------:R-:W-:Y:S04]  /*60930*/  STL.64 [R1+0x2d98], R6 ;  /* 0x002d980601007387 */ /* 0x000fe80000100a00 */
[----:B------:R-:W-:Y:S04]  /*60940*/  STL [R1+0x3414], R181 ;  /* 0x003414b501007387 */ /* 0x000fe80000100800 */
[----:B------:R-:W-:Y:S04]  /*60950*/  STL [R1+0x3418], R185 ;  /* 0x003418b901007387 */ /* 0x000fe80000100800 */
[----:B------:R-:W-:Y:S04]  /*60960*/  STL [R1+0x1544], R0 ;  /* 0x0015440001007387 */ /* 0x000fe80000100800 */
[----:B------:R-:W-:Y:S04]  /*60970*/  STL [R1+0x341c], R12 ;  /* 0x00341c0c01007387 */ /* 0x000fe80000100800 */
[----:B------:R-:W-:Y:S04]  /*60980*/  STL [R1+0x3924], R190 ;  /* 0x003924be01007387 */ /* 0x000fe80000100800 */
[----:B------:R-:W-:Y:S01]  /*60990*/  STL [R1+0x3920], R191 ;  /* 0x003920bf01007387 */ /* 0x000fe20000100800 */
[----:B---3--:R-:W-:-:S06]  /*609a0*/  WARPGROUP.ARRIVE ;  /* 0x00000000000079c5 */ /* 0x008fcc0000000000 */
[----:B------:R-:W-:Y:S01]  /*609b0*/  HGMMA.64x256x8.F32.TF32 R24, gdesc[UR8], R24, gsb0 ;  /* 0x07e00000081879f0 */ /* 0x000fe20008002818 */
[----:B------:R-:W-:Y:S02]  /*609c0*/  UIADD3.64 UR10, UR6, 0x2, URZ ;  /* 0x00000002060a7897 */ /* 0x000fe4000fffe03f */
[----:B------:R-:W-:-:S04]  /*609d0*/  UIADD3.64 UR8, UR4, 0x2, URZ ;  /* 0x0000000204087897 */ /* 0x000fc8000fffe03f */
[----:B------:R-:W-:Y:S02]  /*609e0*/  IMAD.U32 R186, RZ, RZ, UR10 ;  /* 0x0000000affba7e24 */ /* 0x000fe4000f8e00ff */
[----:B------:R-:W-:Y:S01]  /*609f0*/  IMAD.U32 R187, RZ, RZ, UR11 ;  /* 0x0000000bffbb7e24 */ /* 0x000fe2000f8e00ff */
[----:B------:R-:W-:Y:S01]  /*60a00*/  UMOV UR60, UR8 ;  /* 0x00000008003c7c82 */ /* 0x000fe20008000000 */
[----:B------:R-:W-:Y:S01]  /*60a10*/  UMOV UR61, UR9 ;  /* 0x00000009003d7c82 */ /* 0x000fe20008000000 */
[----:B------:R-:W-:Y:S04]  /*60a20*/  STL [R1+0x3424], R186 ;  /* 0x003424ba01007387 */ /* 0x000fe80000100800 */
[----:B------:R-:W-:Y:S04]  /*60a30*/  STL [R1+0x3420], R187 ;  /* 0x003420bb01007387 */ /* 0x000fe80000100800 */
[----:B------:R-:W-:Y:S04]  /*60a40*/  STL [R1+0x342c], R182 ;  /* 0x00342cb601007387 */ /* 0x000fe80000100800 */
[----:B------:R-:W-:Y:S01]  /*60a50*/  STL [R1+0x3428], R183 ;  /* 0x003428b701007387 */ /* 0x000fe20000100800 */
[----:B------:R-:W-:-:S02]  /*60a60*/  WARPGROUP.DEPBAR.LE gsb0, 0x0 ;  /* 0x00008000000079c5 */ /* 0x000fc40000010000 */
[----:B------:R-:W-:-:S06]  /*60a70*/  WARPGROUP.ARRIVE ;  /* 0x00000000000079c5 */ /* 0x000fcc0000000000 */
[----:B------:R-:W-:Y:S03]  /*60a80*/  HGMMA.64x256x8.F32.TF32 R24, gdesc[UR4], R24, gsb0 ;  /* 0x07e00000041879f0 */ /* 0x000fe60008002818 */
[----:B------:R-:W-:Y:S02]  /*60a90*/  WARPGROUP.DEPBAR.LE gsb0, 0x0 ;  /* 0x00008000000079c5 */ /* 0x000fe40000010000 */
[----:B------:R-:W-:-:S15]  /*60aa0*/  WARPGROUP.ARRIVE ;  /* 0x00000000000079c5 */ /* 0x000fde0000000000 */
[----:B------:R-:W-:-:S08]  /*60ab0*/  NOP ;  /* 0x0000000000007918 */ /* 0x000fd00000000000 */
[----:B------:R-:W-:Y:S01]  /*60ac0*/  HGMMA.64x256x8.F32.TF32 R24, gdesc[UR8], R24, gsb0 ;  /* 0x07e00000081879f0 */ /* 0x000fe20008002818 */
[----:B------:R-:W-:Y:S01]  /*60ad0*/  UMOV UR8, UR10 ;  /* 0x0000000a00087c82 */ /* 0x000fe20008000000 */
[----:B------:R-:W-:Y:S01]  /*60ae0*/  UMOV UR9, UR11 ;  /* 0x0000000b00097c82 */ /* 0x000fe20008000000 */
[----:B------:R-:W-:Y:S01]  /*60af0*/  UMOV UR10, UR14 ;  /* 0x0000000e000a7c82 */ /* 0x000fe20008000000 */
[----:B------:R-:W-:Y:S01]  /*60b00*/  UMOV UR11, UR15 ;  /* 0x0000000f000b7c82 */ /* 0x000fe20008000000 */
[----:B------:R-:W-:Y:S02]  /*60b10*/  WARPGROUP.DEPBAR.LE gsb0, 0x0 ;  /* 0x00008000000079c5 */ /* 0x000fe40000010000 */
[----:B------:R-:W-:-:S15]  /*60b20*/  WARPGROUP.ARRIVE ;  /* 0x00000000000079c5 */ /* 0x000fde0000000000 */
[----:B------:R-:W-:-:S06]  /*60b30*/  NOP ;  /* 0x0000000000007918 */ /* 0x000fcc0000000000 */
[----:B------:R-:W-:Y:S03]  /*60b40*/  HGMMA.64x256x8.F32.TF32 R24, gdesc[UR12], R24, gsb0 ;  /* 0x07e000000c1879f0 */ /* 0x000fe60008002818 */
[----:B------:R-:W-:Y:S02]  /*60b50*/  WARPGROUP.DEPBAR.LE gsb0, 0x0 ;  /* 0x00008000000079c5 */ /* 0x000fe40000010000 */
[----:B------:R1:W-:Y:S01]  /*60b60*/  STL.64 [R1+0xc00], R24 ;  /* 0x000c001801007387 */ /* 0x0003e20000100a00 */
[----:B------:R-:W-:Y:S01]  /*60b70*/  IMAD.MOV.U32 R252, RZ, RZ, R28 ;  /* 0x000000fffffc7224 */ /* 0x000fe200078e001c */
[----:B------:R-:W-:Y:S01]  /*60b80*/  MOV R251, R29 ;  /* 0x0000001d00fb7202 */ /* 0x000fe20000000f00 */
[----:B------:R-:W-:Y:S01]  /*60b90*/  IMAD.MOV.U32 R250, RZ, RZ, R30 ;  /* 0x000000fffffa7224 */ /* 0x000fe200078e001e */
[----:B------:R2:W-:Y:S01]  /*60ba0*/  STL.64 [R1+0xc08], R26 ;  /* 0x000c081a01007387 */ /* 0x0005e20000100a00 */
[----:B------:R-:W-:Y:S01]  /*60bb0*/  IMAD.MOV.U32 R249, RZ, RZ, R31 ;  /* 0x000000fffff97224 */ /* 0x000fe200078e001f */
[----:B------:R-:W-:Y:S01]  /*60bc0*/  MOV R248, R32 ;  /* 0x0000002000f87202 */ /* 0x000fe20000000f00 */
[----:B------:R-:W-:Y:S01]  /*60bd0*/  IMAD.MOV.U32 R247, RZ, RZ, R33 ;  /* 0x000000fffff77224 */ /* 0x000fe200078e0021 */
[----:B------:R-:W-:Y:S01]  /*60be0*/  MOV R245, R35 ;  /* 0x0000002300f57202 */ /* 0x000fe20000000f00 */
[----:B------:R-:W-:Y:S01]  /*60bf0*/  IMAD.MOV.U32 R246, RZ, RZ, R34 ;  /* 0x000000fffff67224 */ /* 0x000fe200078e0022 */
[----:B------:R-:W-:Y:S01]  /*60c00*/  MOV R242, R38 ;  /* 0x0000002600f27202 */ /* 0x000fe20000000f00 */
[----:B------:R-:W-:Y:S01]  /*60c10*/  IMAD.MOV.U32 R244, RZ, RZ, R36 ;  /* 0x000000fffff47224 */ /* 0x000fe200078e0024 */
[----:B-1----:R-:W-:Y:S01]  /*60c20*/  MOV R25, UR9 ;  /* 0x0000000900197c02 */ /* 0x002fe20008000f00 */
[----:B------:R-:W-:Y:S01]  /*60c30*/  IMAD.MOV.U32 R243, RZ, RZ, R37 ;  /* 0x000000fffff37224 */ /* 0x000fe200078e0025 */
[----:B------:R-:W-:Y:S01]  /*60c40*/  MOV R24, UR8 ;  /* 0x0000000800187c02 */ /* 0x000fe20008000f00 */
[----:B------:R-:W-:Y:S01]  /*60c50*/  IMAD.MOV.U32 R241, RZ, RZ, R39 ;  /* 0x000000fffff17224 */ /* 0x000fe200078e0027 */
[----:B--2---:R-:W-:Y:S01]  /*60c60*/  MOV R27, UR11 ;  /* 0x0000000b001b7c02 */ /* 0x004fe20008000f00 */
[----:B------:R-:W-:Y:S01]  /*60c70*/  IMAD.MOV.U32 R240, RZ, RZ, R40 ;  /* 0x000000fffff07224 */ /* 0x000fe200078e0028 */
[----:B------:R-:W-:Y:S01]  /*60c80*/  MOV R26, UR10 ;  /* 0x0000000a001a7c02 */ /* 0x000fe20008000f00 */
[----:B------:R-:W-:Y:S01]  /*60c90*/  IMAD.MOV.U32 R238, RZ, RZ, R42 ;  /* 0x000000ffffee7224 */ /* 0x000fe200078e002a */
[----:B------:R-:W-:Y:S01]  /*60ca0*/  MOV R239, R41 ;  /* 0x0000002900ef7202 */ /* 0x000fe20000000f00 */
[----:B------:R-:W-:Y:S01]  /*60cb0*/  IMAD.MOV.U32 R237, RZ, RZ, R43 ;  /* 0x000000ffffed7224 */ /* 0x000fe200078e002b */
[----:B------:R-:W-:Y:S01]  /*60cc0*/  MOV R236, R44 ;  /* 0x0000002c00ec7202 */ /* 0x000fe20000000f00 */
[----:B------:R-:W-:Y:S01]  /*60cd0*/  STL.64 [R1+0x3d40], R26 ;  /* 0x003d401a01007387 */ /* 0x000fe20000100a00 */
        /* <DEDUP_REMOVED lines=15> */
[----:B-1----:R-:W2:Y:S01]  /*60dd0*/  LDL.LU.64 R24, [R1+0xa00] ;  /* 0x000a000001187983 */ /* 0x002ea20000300a00 */
[----:B------:R-:W-:Y:S01]  /*60de0*/  IMAD.MOV.U32 R223, RZ, RZ, R57 ;  /* 0x000000ffffdf7224 */ /* 0x000fe200078e0039 */
[----:B------:R-:W-:Y:S01]  /*60df0*/  MOV R215, R65 ;  /* 0x0000004100d77202 */ /* 0x000fe20000000f00 */
[----:B------:R-:W-:Y:S01]  /*60e00*/  IMAD.MOV.U32 R222, RZ, RZ, R58 ;  /* 0x000000ffffde7224 */ /* 0x000fe200078e003a */
[----:B------:R-:W3:Y:S01]  /*60e10*/  LDL.LU.64 R26, [R1+0xa08] ;  /* 0x000a0800011a7983 */ /* 0x000ee20000300a00 */
[----:B------:R-:W-:Y:S01]  /*60e20*/  IMAD.MOV.U32 R220, RZ, RZ, R60 ;  /* 0x000000ffffdc7224 */ /* 0x000fe200078e003c */
[----:B------:R-:W-:Y:S01]  /*60e30*/  MOV R212, R68 ;  /* 0x0000004400d47202 */ /* 0x000fe20000000f00 */
[----:B------:R-:W-:Y:S01]  /*60e40*/  IMAD.MOV.U32 R219, RZ, RZ, R61 ;  /* 0x000000ffffdb7224 */ /* 0x000fe200078e003d */
[----:B------:R-:W4:Y:S01]  /*60e50*/  LDL.LU.64 R28, [R1+0xa10] ;  /* 0x000a1000011c7983 */ /* 0x000f220000300a00 */
[----:B------:R-:W-:Y:S01]  /*60e60*/  IMAD.MOV.U32 R217, RZ, RZ, R63 ;  /* 0x000000ffffd97224 */ /* 0x000fe200078e003f */
[----:B------:R-:W-:Y:S01]  /*60e70*/  MOV R209, R71 ;  /* 0x0000004700d17202 */ /* 0x000fe20000000f00 */
[----:B------:R-:W-:Y:S01]  /*60e80*/  IMAD.MOV.U32 R216, RZ, RZ, R64 ;  /* 0x000000ffffd87224 */ /* 0x000fe200078e0040 */
[----:B------:R-:W2:Y:S01]  /*60e90*/  LDL.LU.64 R30, [R1+0xa18] ;  /* 0x000a1800011e7983 */ /* 0x000ea20000300a00 */
        /* <DEDUP_REMOVED lines=104> */
[----:B------:R-:W-:-:S02]  /*61520*/  IMAD.MOV.U32 R8, RZ, RZ, R144 ;  /* 0x000000ffff087224 */ /* 0x000fc400078e0090 */
[----:B------:R-:W-:Y:S01]  /*61530*/  IMAD.MOV.U32 R7, RZ, RZ, R145 ;  /* 0x000000ffff077224 */ /* 0x000fe200078e0091 */
[----:B------:R-:W2:Y:S01]  /*61540*/  LDL.LU.64 R84, [R1+0xaf0] ;  /* 0x000af00001547983 */ /* 0x000ea20000300a00 */
[----:B------:R-:W-:Y:S02]  /*61550*/  IMAD.MOV.U32 R5, RZ, RZ, R147 ;  /* 0x000000ffff057224 */ /* 0x000fe400078e0093 */
[----:B------:R-:W-:Y:S01]  /*61560*/  IMAD.MOV.U32 R4, RZ, RZ, R148 ;  /* 0x000000ffff047224 */ /* 0x000fe200078e0094 */
[----:B------:R-:W3:Y:S01]  /*61570*/  LDL.LU.64 R86, [R1+0xaf8] ;  /* 0x000af80001567983 */ /* 0x000ee20000300a00 */
[----:B------:R-:W-:Y:S02]  /*61580*/  IMAD.MOV.U32 R2, RZ, RZ, R150 ;  /* 0x000000ffff027224 */ /* 0x000fe400078e0096 */
[----:B------:R-:W-:Y:S01]  /*61590*/  IMAD.MOV.U32 R0, RZ, RZ, R151 ;  /* 0x000000ffff007224 */ /* 0x000fe200078e0097 */
[----:B------:R-:W4:Y:S04]  /*615a0*/  LDL.LU.64 R88, [R1+0xb00] ;  /* 0x000b000001587983 */ /* 0x000f280000300a00 */
[----:B------:R-:W2:Y:S04]  /*615b0*/  LDL.LU.64 R90, [R1+0xb08] ;  /* 0x000b0800015a7983 */ /* 0x000ea80000300a00 */
[----:B------:R-:W3:Y:S04]  /*615c0*/  LDL.LU.64 R92, [R1+0xb10] ;  /* 0x000b1000015c7983 */ /* 0x000ee80000300a00 */
        /* <DEDUP_REMOVED lines=29> */
[----:B--2---:R-:W-:Y:S04]  /*617a0*/  STL.64 [R1+0x3f40], R150 ;  /* 0x003f409601007387 */ /* 0x004fe80000100a00 */
[----:B----4-:R-:W-:Y:S04]  /*617b0*/  STL.64 [R1+0x3f38], R148 ;  /* 0x003f389401007387 */ /* 0x010fe80000100a00 */
[----:B---3--:R-:W-:Y:S04]  /*617c0*/  STL.64 [R1+0x3f30], R146 ;  /* 0x003f309201007387 */ /* 0x008fe80000100a00 */
        /* <DEDUP_REMOVED lines=57> */
[----:B-1----:R-:W2:Y:S04]  /*61b60*/  LDL.LU R32, [R1+0xc00] ;  /* 0x000c000001207983 */ /* 0x002ea80000300800 */
[----:B------:R-:W2:Y:S04]  /*61b70*/  LDL.LU R33, [R1+0xc04] ;  /* 0x000c040001217983 */ /* 0x000ea80000300800 */
[----:B------:R-:W2:Y:S04]  /*61b80*/  LDL.LU R34, [R1+0xc08] ;  /* 0x000c080001227983 */ /* 0x000ea80000300800 */
[----:B------:R-:W2:Y:S01]  /*61b90*/  LDL.LU R35, [R1+0xc0c] ;  /* 0x000c0c0001237983 */ /* 0x000ea20000300800 */
        /* <DEDUP_REMOVED lines=83> */
[----:B------:R-:W-:-:S02]  /*620d0*/  IMAD.MOV.U32 R91, RZ, RZ, R197 ;  /* 0x000000ffff5b7224 */ /* 0x000fc400078e00c5 */
[----:B------:R-:W-:Y:S02]  /*620e0*/  IMAD.MOV.U32 R92, RZ, RZ, R196 ;  /* 0x000000ffff5c7224 */ /* 0x000fe400078e00c4 */
[----:B------:R-:W-:Y:S02]  /*620f0*/  IMAD.MOV.U32 R94, RZ, RZ, R194 ;  /* 0x000000ffff5e7224 */ /* 0x000fe400078e00c2 */
[----:B------:R-:W-:Y:S02]  /*62100*/  IMAD.MOV.U32 R95, RZ, RZ, R193 ;  /* 0x000000ffff5f7224 */ /* 0x000fe400078e00c1 */
[----:B------:R-:W-:Y:S02]  /*62110*/  IMAD.MOV.U32 R97, RZ, RZ, R191 ;  /* 0x000000ffff617224 */ /* 0x000fe400078e00bf */
[----:B------:R-:W-:Y:S02]  /*62120*/  IMAD.MOV.U32 R98, RZ, RZ, R190 ;  /* 0x000000ffff627224 */ /* 0x000fe400078e00be */
        /* <DEDUP_REMOVED lines=34> */
[----:B------:R-:W-:Y:S01]  /*62350*/  IMAD.MOV.U32 R158, RZ, RZ, R2 ;  /* 0x000000ffff9e7224 */ /* 0x000fe200078e0002 */
[----:B------:R-:W-:Y:S02]  /*62360*/  UIADD3.64 UR14, UR6, 0x7fe, URZ ;  /* 0x000007fe060e7897 */ /* 0x000fe4000fffe03f */
[----:B------:R-:W-:-:S03]  /*62370*/  UIADD3.64 UR12, UR4, 0x7fe, URZ ;  /* 0x000007fe040c7897 */ /* 0x000fc6000fffe03f */
[----:B--2---:R-:W-:-:S06]  /*62380*/  WARPGROUP.ARRIVE ;  /* 0x00000000000079c5 */ /* 0x004fcc0000000000 */
[----:B------:R-:W-:Y:S01]  /*62390*/  HGMMA.64x256x8.F32.TF32 R32, gdesc[UR12], R32, gsb0 ;  /* 0x07e000000c2079f0 */ /* 0x000fe20008002820 */
[----:B------:R-:W-:Y:S02]  /*623a0*/  UIADD3.64 UR26, UR6, 0x800, URZ ;  /* 0x00000800061a7897 */ /* 0x000fe4000fffe03f */
[----:B------:R-:W-:Y:S01]  /*623b0*/  UIADD3.64 UR24, UR4, 0x800, URZ ;  /* 0x0000080004187897 */ /* 0x000fe2000fffe03f */
[----:B------:R-:W-:Y:S01]  /*623c0*/  IMAD.U32 R178, RZ, RZ, UR14 ;  /* 0x0000000effb27e24 */ /* 0x000fe2000f8e00ff */
[----:B------:R-:W-:Y:S01]  /*623d0*/  UMOV UR10, UR12 ;  /* 0x0000000c000a7c82 */ /* 0x000fe20008000000 */
[----:B------:R-:W-:Y:S01]  /*623e0*/  UMOV UR11, UR13 ;  /* 0x0000000d000b7c82 */ /* 0x000fe20008000000 */
[----:B------:R-:W-:Y:S01]  /*623f0*/  IMAD.U32 R179, RZ, RZ, UR15 ;  /* 0x0000000fffb37e24 */ /* 0x000fe2000f8e00ff */
[----:B------:R-:W-:Y:S01]  /*62400*/  UMOV UR12, UR14 ;  /* 0x0000000e000c7c82 */ /* 0x000fe20008000000 */
[----:B------:R-:W-:Y:S01]  /*62410*/  UMOV UR13, UR15 ;  /* 0x0000000f000d7c82 */ /* 0x000fe20008000000 */
[----:B------:R-:W-:Y:S01]  /*62420*/  MOV R174, UR26 ;  /* 0x0000001a00ae7c02 */ /* 0x000fe20008000f00 */
[----:B------:R-:W-:Y:S01]  /*62430*/  IMAD.U32 R175, RZ, RZ, UR27 ;  /* 0x0000001bffaf7e24 */ /* 0x000fe2000f8e00ff */
[----:B------:R-:W-:Y:S01]  /*62440*/  UMOV UR8, UR24 ;  /* 0x0000001800087c82 */ /* 0x000fe20008000000 */
[----:B------:R-:W-:Y:S01]  /*62450*/  UMOV UR9, UR25 ;  /* 0x0000001900097c82 */ /* 0x000fe20008000000 */
[----:B------:R-:W-:Y:S01]  /*62460*/  UMOV UR14, UR26 ;  /* 0x0000001a000e7c82 */ /* 0x000fe20008000000 */
[----:B------:R-:W-:Y:S01]  /*62470*/  UMOV UR15, UR27 ;  /* 0x0000001b000f7c82 */ /* 0x000fe20008000000 */
[----:B------:R-:W-:-:S02]  /*62480*/  WARPGROUP.DEPBAR.LE gsb0, 0x0 ;  /* 0x00008000000079c5 */ /* 0x000fc40000010000 */
[----:B------:R-:W-:-:S10]  /*62490*/  WARPGROUP.ARRIVE ;  /* 0x00000000000079c5 */ /* 0x000fd40000000000 */
[----:B------:R-:W-:Y:S01]  /*624a0*/  HGMMA.64x256x8.F32.TF32 R32, gdesc[UR24], R32, gsb0 ;  /* 0x07e00000182079f0 */ /* 0x000fe20008002820 */
[----:B------:R-:W-:Y:S02]  /*624b0*/  UIADD3.64 UR26, UR6, 0x802, URZ ;  /* 0x00000802061a7897 */ /* 0x000fe4000fffe03f */
[----:B------:R-:W-:Y:S01]  /*624c0*/  UIADD3.64 UR24, UR4, 0x802, URZ ;  /* 0x0000080204187897 */ /* 0x000fe2000fffe03f */
[----:B------:R-:W-:Y:S02]  /*624d0*/  MOV R2, UR9 ;  /* 0x0000000900027c02 */ /* 0x000fe40008000f00 */
[----:B------:R-:W-:Y:S01]  /*624e0*/  MOV R0, UR8 ;  /* 0x0000000800007c02 */ /* 0x000fe20008000f00 */
[----:B------:R-:W-:Y:S01]  /*624f0*/  UIADD3.64 UR8, UR4, 0x804, URZ ;  /* 0x0000080404087897 */ /* 0x000fe2000fffe03f */
[----:B------:R-:W-:Y:S02]  /*62500*/  MOV R5, UR11 ;  /* 0x0000000b00057c02 */ /* 0x000fe40008000f00 */
[----:B------:R-:W-:Y:S01]  /*62510*/  MOV R3, UR10 ;  /* 0x0000000a00037c02 */ /* 0x000fe20008000f00 */
[----:B------:R-:W-:Y:S01]  /*62520*/  UIADD3.64 UR10, UR6, 0x804, URZ ;  /* 0x00000804060a7897 */ /* 0x000fe2000fffe03f */
[----:B------:R-:W-:-:S02]  /*62530*/  WARPGROUP.DEPBAR.LE gsb0, 0x0 ;  /* 0x00008000000079c5 */ /* 0x000fc40000010000 */
[----:B------:R-:W-:-:S14]  /*62540*/  WARPGROUP.ARRIVE ;  /* 0x00000000000079c5 */ /* 0x000fdc0000000000 */
[----:B------:R-:W-:Y:S01]  /*62550*/  HGMMA.64x256x8.F32.TF32 R32, gdesc[UR24], R32, gsb0 ;  /* 0x07e00000182079f0 */ /* 0x000fe20008002820 */
[----:B------:R-:W-:Y:S01]  /*62560*/  IMAD.U32 R170, RZ, RZ, UR10 ;  /* 0x0000000affaa7e24 */ /* 0x000fe2000f8e00ff */
[----:B------:R-:W-:Y:S01]  /*62570*/  UMOV UR52, UR8 ;  /* 0x0000000800347c82 */ /* 0x000fe20008000000 */
[----:B------:R-:W-:Y:S01]  /*62580*/  IMAD.U32 R171, RZ, RZ, UR11 ;  /* 0x0000000bffab7e24 */ /* 0x000fe2000f8e00ff */
[----:B------:R-:W-:Y:S01]  /*62590*/  UMOV UR53, UR9 ;  /* 0x0000000900357c82 */ /* 0x000fe20008000000 */
[----:B------:R-:W-:Y:S01]  /*625a0*/  UMOV UR22, UR10 ;  /* 0x0000000a00167c82 */ /* 0x000fe20008000000 */
[----:B------:R-:W-:Y:S01]  /*625b0*/  UMOV UR23, UR11 ;  /* 0x0000000b00177c82 */ /* 0x000fe20008000000 */
[----:B------:R-:W-:Y:S02]  /*625c0*/  WARPGROUP.DEPBAR.LE gsb0, 0x0 ;  /* 0x00008000000079c5 */ /* 0x000fe40000010000 */
[----:B------:R-:W-:-:S15]  /*625d0*/  WARPGROUP.ARRIVE ;  /* 0x00000000000079c5 */ /* 0x000fde0000000000 */
[----:B------:R-:W-:-:S04]  /*625e0*/  NOP ;  /* 0x0000000000007918 */ /* 0x000fc80000000000 */
[----:B------:R-:W-:Y:S01]  /*625f0*/  HGMMA.64x256x8.F32.TF32 R32, gdesc[UR8], R32, gsb0 ;  /* 0x07e00000082079f0 */ /* 0x000fe20008002820 */
[----:B------:R-:W-:Y:S02]  /*62600*/  UIADD3.64 UR10, UR6, 0xffe, URZ ;  /* 0x00000ffe060a7897 */ /* 0x000fe4000fffe03f */
[----:B------:R-:W-:Y:S01]  /*62610*/  UIADD3.64 UR8, UR4, 0xffe, URZ ;  /* 0x00000ffe04087897 */ /* 0x000fe2000fffe03f */
[----:B------:R-:W-:Y:S01]  /*62620*/  IMAD.U32 R172, RZ, RZ, UR26 ;  /* 0x0000001affac7e24 */ /* 0x000fe2000f8e00ff */
[----:B------:R-:W-:Y:S01]  /*62630*/  MOV R173, UR27 ;  /* 0x0000001b00ad7c02 */ /* 0x000fe20008000f00 */
        /* <DEDUP_REMOVED lines=9> */
[----:B------:R-:W-:-:S12]  /*626d0*/  WARPGROUP.ARRIVE ;  /* 0x00000000000079c5 */ /* 0x000fd80000000000 */
[----:B------:R-:W-:Y:S01]  /*626e0*/  HGMMA.64x256x8.F32.TF32 R32, gdesc[UR8], R32, gsb0 ;  /* 0x07e00000082079f0 */ /* 0x000fe20008002820 */
[----:B------:R-:W-:Y:S02]  /*626f0*/  UIADD3.64 UR10, UR6, 0x1000, URZ ;  /* 0x00001000060a7897 */ /* 0x000fe4000fffe03f */
[----:B------:R-:W-:-:S04]  /*62700*/  UIADD3.64 UR8, UR4, 0x1000, URZ ;  /* 0x0000100004087897 */ /* 0x000fc8000fffe03f */
[----:B------:R-:W-:Y:S01]  /*62710*/  IMAD.U32 R166, RZ, RZ, UR10 ;  /* 0x0000000affa67e24 */ /* 0x000fe2000f8e00ff */
[----:B------:R-:W-:Y:S01]  /*62720*/  MOV R167, UR11 ;  /* 0x0000000b00a77c02 */ /* 0x000fe20008000f00 */
[----:B------:R-:W-:Y:S01]  /*62730*/  UMOV UR30, UR10 ;  /* 0x0000000a001e7c82 */ /* 0x000fe20008000000 */
[----:B------:R-:W-:Y:S01]  /*62740*/  UMOV UR44, UR8 ;  /* 0x00000008002c7c82 */ /* 0x000fe20008000000 */
[----:B------:R-:W-:Y:S01]  /*62750*/  UMOV UR45, UR9 ;  /* 0x00000009002d7c82 */ /* 0x000fe20008000000 */
[----:B------:R-:W-:Y:S01]  /*62760*/  UMOV UR31, UR11 ;  /* 0x0000000b001f7c82 */ /* 0x000fe20008000000 */
[----:B------:R-:W-:Y:S02]  /*62770*/  WARPGROUP.DEPBAR.LE gsb0, 0x0 ;  /* 0x00008000000079c5 */ /* 0x000fe40000010000 */
[----:B------:R-:W-:-:S13]  /*62780*/  WARPGROUP.ARRIVE ;  /* 0x00000000000079c5 */ /* 0x000fda0000000000 */
[----:B------:R-:W-:Y:S01]  /*62790*/  HGMMA.64x256x8.F32.TF32 R32, gdesc[UR8], R32, gsb0 ;  /* 0x07e00000082079f0 */ /* 0x000fe20008002820 */
[----:B------:R-:W-:Y:S02]  /*627a0*/  UIADD3.64 UR10, UR6, 0x1002, URZ ;  /* 0x00001002060a7897 */ /* 0x000fe4000fffe03f */
[----:B------:R-:W-:-:S04]  /*627b0*/  UIADD3.64 UR8, UR4, 0x1002, URZ ;  /* 0x0000100204087897 */ /* 0x000fc8000fffe03f */
[----:B------:R-:W-:Y:S01]  /*627c0*/  IMAD.U32 R164, RZ, RZ, UR10 ;  /* 0x0000000affa47e24 */ /* 0x000fe2000f8e00ff */
[----:B------:R-:W-:Y:S01]  /*627d0*/  UMOV UR34, UR10 ;  /* 0x0000000a00227c82 */ /* 0x000fe20008000000 */
[----:B------:R-:W-:Y:S01]  /*627e0*/  IMAD.U32 R165, RZ, RZ, UR11 ;  /* 0x0000000bffa57e24 */ /* 0x000fe2000f8e00ff */
        /* <DEDUP_REMOVED lines=8> */
[----:B------:R-:W-:Y:S01]  /*62870*/  MOV R162, UR10 ;  /* 0x0000000a00a27c02 */ /* 0x000fe20008000f00 */
[----:B------:R-:W-:Y:S01]  /*62880*/  IMAD.U32 R163, RZ, RZ, UR11 ;  /* 0x0000000bffa37e24 */ /* 0x000fe2000f8e00ff */
        /* <DEDUP_REMOVED lines=30> */
[----:B------:R-:W-:Y:S01]  /*62a70*/  UIADD3.64 UR8, UR4, 0x1802, URZ ;  /* 0x0000180204087897 */ /* 0x000fe2000fffe03f */
[----:B------:R-:W-:Y:S01]  /*62a80*/  UMOV UR56, UR24 ;  /* 0x0000001800387c82 */ /* 0x000fe20008000000 */
[----:B------:R-:W-:Y:S02]  /*62a90*/  UMOV UR57, UR25 ;  /* 0x0000001900397c82 */ /* 0x000fe40008000000 */
[----:B------:R-:W-:Y:S01]  /*62aa0*/  MOV R240, UR10 ;  /* 0x0000000a00f07c02 */ /* 0x000fe20008000f00 */
[----:B------:R-:W-:Y:S01]  /*62ab0*/  IMAD.U32 R241, RZ, RZ, UR11 ;  /* 0x0000000bfff17e24 */ /* 0x000fe2000f8e00ff */
[----:B------:R-:W-:Y:S01]  /*62ac0*/  UMOV UR50, UR10 ;  /* 0x0000000a00327c82 */ /* 0x000fe20008000000 */
[----:B------:R-:W-:Y:S01]  /*62ad0*/  UMOV UR24, UR8 ;  /* 0x0000000800187c82 */ /* 0x000fe20008000000 */
[----:B------:R-:W-:Y:S01]  /*62ae0*/  UMOV UR25, UR9 ;  /* 0x0000000900197c82 */ /* 0x000fe20008000000 */
[----:B------:R-:W-:Y:S01]  /*62af0*/  UMOV UR51, UR11 ;  /* 0x0000000b00337c82 */ /* 0x000fe20008000000 */
[----:B------:R-:W-:-:S02]  /*62b00*/  WARPGROUP.DEPBAR.LE gsb0, 0x0 ;  /* 0x00008000000079c5 */ /* 0x000fc40000010000 */
[----:B------:R-:W-:-:S13]  /*62b10*/  WARPGROUP.ARRIVE ;  /* 0x00000000000079c5 */ /* 0x000fda0000000000 */
[----:B------:R-:W-:Y:S01]  /*62b20*/  HGMMA.64x256x8.F32.TF32 R32, gdesc[UR8], R32, gsb0 ;  /* 0x07e00000082079f0 */ /* 0x000fe20008002820 */
[----:B------:R-:W-:Y:S02]  /*62b30*/  UIADD3.64 UR10, UR6, 0x1804, URZ ;  /* 0x00001804060a7897 */ /* 0x000fe4000fffe03f */
[----:B------:R-:W-:Y:S01]  /*62b40*/  UIADD3.64 UR8, UR4, 0x1804, URZ ;  /* 0x0000180404087897 */ /* 0x000fe2000fffe03f */
[----:B------:R-:W-:Y:S04]  /*62b50*/  STL.64 [R1+0x3d60], R30 ;  /* 0x003d601e01007387 */ /* 0x000fe80000100a00 */
[----:B------:R-:W-:Y:S04]  /*62b60*/  STL.64 [R1+0x3d58], R28 ;  /* 0x003d581c01007387 */ /* 0x000fe80000100a00 */
[----:B------:R-:W-:Y:S04]  /*62b70*/  STL.64 [R1+0x3d50], R26 ;  /* 0x003d501a01007387 */ /* 0x000fe80000100a00 */
[----:B------:R-:W-:Y:S04]  /*62b80*/  STL.64 [R1+0x3d48], R24 ;  /* 0x003d481801007387 */ /* 0x000fe80000100a00 */
        /* <DEDUP_REMOVED lines=13> */
[----:B------:R-:W-:Y:S01]  /*62c60*/  STL [R1+0x3460], R165 ;  /* 0x003460a501007387 */ /* 0x000fe20000100800 */
[----:B------:R-:W-:-:S03]  /*62c70*/  IMAD.U32 R234, RZ, RZ, UR10 ;  /* 0x0000000affea7e24 */ /* 0x000fc6000f8e00ff */
[----:B------:R-:W-:Y:S01]  /*62c80*/  STL [R1+0x346c], R162 ;  /* 0x00346ca201007387 */ /* 0x000fe20000100800 */
[----:B------:R-:W-:-:S03]  /*62c90*/  MOV R235, UR11 ;  /* 0x0000000b00eb7c02 */ /* 0x000fc60008000f00 */
[----:B------:R-:W-:Y:S04]  /*62ca0*/  STL [R1+0x3468], R163 ;  /* 0x003468a301007387 */ /* 0x000fe80000100800 */
[----:B------:R-:W-:Y:S04]  /*62cb0*/  STL [R1+0x3474], R160 ;  /* 0x003474a001007387 */ /* 0x000fe80000100800 */
[----:B------:R-:W-:Y:S01]  /*62cc0*/  STL [R1+0x3470], R161 ;  /* 0x003470a101007387 */ /* 0x000fe20000100800 */
[----:B------:R-:W-:Y:S02]  /*62cd0*/  WARPGROUP.DEPBAR.LE gsb0, 0x0 ;  /* 0x00008000000079c5 */ /* 0x000fe40000010000 */
[----:B------:R-:W-:-:S06]  /*62ce0*/  WARPGROUP.ARRIVE ;  /* 0x00000000000079c5 */ /* 0x000fcc0000000000 */
[----:B------:R-:W-:Y:S01]  /*62cf0*/  HGMMA.64x256x8.F32.TF32 R32, gdesc[UR8], R32, gsb0 ;  /* 0x07e00000082079f0 */ /* 0x000fe20008002820 */
[----:B------:R-:W-:Y:S04]  /*62d00*/  STL [R1+0x347c], R246 ;  /* 0x00347cf601007387 */ /* 0x000fe80000100800 */
[----:B------:R-:W-:Y:S04]  /*62d10*/  STL [R1+0x3478], R247 ;  /* 0x003478f701007387 */ /* 0x000fe80000100800 */
[----:B------:R-:W-:Y:S04]  /*62d20*/  STL [R1+0x3484], R240 ;  /* 0x003484f001007387 */ /* 0x000fe80000100800 */
[----:B------:R-:W-:Y:S04]  /*62d30*/  STL [R1+0x3480], R241 ;  /* 0x003480f101007387 */ /* 0x000fe80000100800 */
[----:B------:R-:W-:Y:S04]  /*62d40*/  STL [R1+0x348c], R234 ;  /* 0x00348cea01007387 */ /* 0x000fe80000100800 */
[----:B------:R-:W-:Y:S01]  /*62d50*/  STL [R1+0x3488], R235 ;  /* 0x003488eb01007387 */ /* 0x000fe20000100800 */
[----:B------:R-:W-:-:S03]  /*62d60*/  WARPGROUP.DEPBAR.LE gsb0, 0x0 ;  /* 0x00008000000079c5 */ /* 0x000fc60000010000 */
        /* <DEDUP_REMOVED lines=128> */
[----:B------:R-:W-:Y:S01]  /*63570*/  MOV R7, UR15 ;  /* 0x0000000f00077c02 */ /* 0x000fe20008000f00 */
[----:B------:R-:W-:Y:S01]  /*63580*/  UMOV UR15, UR21 ;  /* 0x00000015000f7c82 */ /* 0x000fe20008000000 */
[----:B------:R-:W-:Y:S01]  /*63590*/  MOV R6, UR14 ;  /* 0x0000000e00067c02 */ /* 0x000fe20008000f00 */
[----:B------:R-:W-:Y:S01]  /*635a0*/  UMOV UR14, UR20 ;  /* 0x00000014000e7c82 */ /* 0x000fe20008000000 */
[----:B------:R-:W-:Y:S01]  /*635b0*/  MOV R4, UR13 ;  /* 0x0000000d00047c02 */ /* 0x000fe20008000f00 */
[----:B------:R-:W-:Y:S01]  /*635c0*/  UMOV UR13, UR15 ;  /* 0x0000000f000d7c82 */ /* 0x000fe20008000000 */
[----:B------:R-:W-:Y:S01]  /*635d0*/  MOV R15, UR12 ;  /* 0x0000000c000f7c02 */ /* 0x000fe20008000f00 */
[----:B------:R-:W-:Y:S01]  /*635e0*/  UMOV UR12, UR14 ;  /* 0x0000000e000c7c82 */ /* 0x000fe20008000000 */
[----:B------:R-:W-:-:S06]  /*635f0*/  UIADD3.64 UR14, UR6, 0x1ffe, URZ ;  /* 0x00001ffe060e7897 */ /* 0x000fcc000fffe03f */
[----:B------:R-:W-:Y:S02]  /*63600*/  IMAD.U32 R200, RZ, RZ, UR14 ;  /* 0x0000000effc87e24 */ /* 0x000fe4000f8e00ff */
[----:B------:R-:W-:Y:S01]  /*63610*/  IMAD.U32 R201, RZ, RZ, UR15 ;  /* 0x0000000fffc97e24 */ /* 0x000fe2000f8e00ff */
[----:B---3--:R-:W-:-:S06]  /*63620*/  WARPGROUP.ARRIVE ;  /* 0x00000000000079c5 */ /* 0x008fcc0000000000 */
[----:B------:R-:W-:Y:S01]  /*63630*/  HGMMA.64x256x8.F32.TF32 R24, gdesc[UR12], R24, gsb0 ;  /* 0x07e000000c1879f0 */ /* 0x000fe20008002818 */
[----:B------:R-:W-:Y:S01]  /*63640*/  UIADD3.64 UR14, UR6, 0x2000, URZ ;  /* 0x00002000060e7897 */ /* 0x000fe2000fffe03f */
[----:B------:R-:W-:Y:S01]  /*63650*/  UMOV UR12, UR4 ;  /* 0x00000004000c7c82 */ /* 0x000fe20008000000 */
[----:B------:R-:W-:-:S04]  /*63660*/  UMOV UR13, UR5 ;  /* 0x00000005000d7c82 */ /* 0x000fc80008000000 */
[----:B------:R-:W-:Y:S01]  /*63670*/  MOV R196, UR14 ;  /* 0x0000000e00c47c02 */ /* 0x000fe20008000f00 */
[----:B------:R-:W-:Y:S01]  /*63680*/  IMAD.U32 R197, RZ, RZ, UR15 ;  /* 0x0000000fffc57e24 */ /* 0x000fe2000f8e00ff */
[----:B------:R-:W-:Y:S02]  /*63690*/  WARPGROUP.DEPBAR.LE gsb0, 0x0 ;  /* 0x00008000000079c5 */ /* 0x000fe40000010000 */
[----:B------:R-:W-:-:S15]  /*636a0*/  WARPGROUP.ARRIVE ;  /* 0x00000000000079c5 */ /* 0x000fde0000000000 */
[----:B------:R-:W-:-:S02]  /*636b0*/  NOP ;  /* 0x0000000000007918 */ /* 0x000fc40000000000 */
[----:B------:R-:W-:Y:S01]  /*636c0*/  HGMMA.64x256x8.F32.TF32 R24, gdesc[UR12], R24, gsb0 ;  /* 0x07e000000c1879f0 */ /* 0x000fe20008002818 */
[----:B------:R-:W-:Y:S01]  /*636d0*/  UIADD3.64 UR14, UR6, 0x2002, URZ ;  /* 0x00002002060e7897 */ /* 0x000fe2000fffe03f */
[----:B------:R-:W-:Y:S01]  /*636e0*/  UMOV UR12, UR60 ;  /* 0x0000003c000c7c82 */ /* 0x000fe20008000000 */
[----:B------:R-:W-:-:S04]  /*636f0*/  UMOV UR13, UR61 ;  /* 0x0000003d000d7c82 */ /* 0x000fc80008000000 */
[----:B------:R-:W-:Y:S01]  /*63700*/  IMAD.U32 R192, RZ, RZ, UR14 ;  /* 0x0000000effc07e24 */ /* 0x000fe2000f8e00ff */
[----:B------:R-:W-:Y:S01]  /*63710*/  MOV R193, UR15 ;  /* 0x0000000f00c17c02 */ /* 0x000fe20008000f00 */
[----:B------:R-:W-:Y:S02]  /*63720*/  WARPGROUP.DEPBAR.LE gsb0, 0x0 ;  /* 0x00008000000079c5 */ /* 0x000fe40000010000 */
[----:B------:R-:W-:-:S15]  /*63730*/  WARPGROUP.ARRIVE ;  /* 0x00000000000079c5 */ /* 0x000fde0000000000 */
[----:B------:R-:W-:-:S02]  /*63740*/  NOP ;  /* 0x0000000000007918 */ /* 0x000fc40000000000 */
[----:B------:R-:W-:Y:S01]  /*63750*/  HGMMA.64x256x8.F32.TF32 R24, gdesc[UR12], R24, gsb0 ;  /* 0x07e000000c1879f0 */ /* 0x000fe20008002818 */
[----:B------:R-:W-:Y:S01]  /*63760*/  UIADD3.64 UR14, UR6, 0x2004, URZ ;  /* 0x00002004060e7897 */ /* 0x000fe2000fffe03f */
[----:B------:R-:W-:Y:S01]  /*63770*/  UMOV UR12, UR58 ;  /* 0x0000003a000c7c82 */ /* 0x000fe20008000000 */
[----:B------:R-:W-:Y:S01]  /*63780*/  UMOV UR13, UR59 ;  /* 0x0000003b000d7c82 */ /* 0x000fe20008000000 */
[----:B------:R-:W-:Y:S01]  /*63790*/  UMOV UR54, UR10 ;  /* 0x0000000a00367c82 */ /* 0x000fe20008000000 */
[----:B------:R-:W-:Y:S01]  /*637a0*/  UMOV UR55, UR11 ;  /* 0x0000000b00377c82 */ /* 0x000fe20008000000 */
[----:B------:R-:W-:Y:S02]  /*637b0*/  R2UR UR11, R5 ;  /* 0x00000000050b72ca */ /* 0x000fe400000e0000 */
[----:B------:R-:W-:Y:S01]  /*637c0*/  R2UR UR10, R3 ;  /* 0x00000000030a72ca */ /* 0x000fe200000e0000 */
[----:B------:R-:W-:Y:S01]  /*637d0*/  UMOV UR20, UR8 ;  /* 0x0000000800147c82 */ /* 0x000fe20008000000 */
[----:B------:R-:W-:-:S09]  /*637e0*/  UMOV UR21, UR9 ;  /* 0x0000000900157c82 */ /* 0x000fd20008000000 */
[----:B------:R-:W-:Y:S02]  /*637f0*/  UMOV UR9, UR11 ;  /* 0x0000000b00097c82 */ /* 0x000fe40008000000 */
[----:B------:R-:W-:Y:S01]  /*63800*/  UMOV UR8, UR10 ;  /* 0x0000000a00087c82 */ /* 0x000fe20008000000 */
[----:B------:R-:W-:Y:S01]  /*63810*/  UIADD3.64 UR10, UR6, 0x27fe, URZ ;  /* 0x000027fe060a7897 */ /* 0x000fe2000fffe03f */
[----:B------:R-:W-:Y:S02]  /*63820*/  WARPGROUP.DEPBAR.LE gsb0, 0x0 ;  /* 0x00008000000079c5 */ /* 0x000fe40000010000 */
[----:B------:R-:W-:-:S06]  /*63830*/  WARPGROUP.ARRIVE ;  /* 0x00000000000079c5 */ /* 0x000fcc0000000000 */
[----:B------:R-:W-:Y:S01]  /*63840*/  HGMMA.64x256x8.F32.TF32 R24, gdesc[UR12], R24, gsb0 ;  /* 0x07e000000c1879f0 */ /* 0x000fe20008002818 */
[----:B------:R-:W-:Y:S01]  /*63850*/  MOV R176, UR10 ;  /* 0x0000000a00b07c02 */ /* 0x000fe20008000f00 */
[----:B------:R-:W-:Y:S01]  /*63860*/  IMAD.U32 R177, RZ, RZ, UR11 ;  /* 0x0000000bffb17e24 */ /* 0x000fe2000f8e00ff */
[----:B------:R-:W-:Y:S02]  /*63870*/  WARPGROUP.DEPBAR.LE gsb0, 0x0 ;  /* 0x00008000000079c5 */ /* 0x000fe40000010000 */
[----:B------:R-:W-:-:S15]  /*63880*/  WARPGROUP.ARRIVE ;  /* 0x00000000000079c5 */ /* 0x000fde0000000000 */
[----:B------:R-:W-:-:S08]  /*63890*/  NOP ;  /* 0x0000000000007918 */ /* 0x000fd00000000000 */
[----:B------:R-:W-:Y:S01]  /*638a0*/  HGMMA.64x256x8.F32.TF32 R24, gdesc[UR8], R24, gsb0 ;  /* 0x07e00000081879f0 */ /* 0x000fe20008002818 */
[----:B------:R-:W-:Y:S02]  /*638b0*/  R2UR UR9, R2 ;  /* 0x00000000020972ca */ /* 0x000fe400000e0000 */
[----:B------:R-:W-:Y:S01]  /*638c0*/  R2UR UR8, R0 ;  /* 0x00000000000872ca */ /* 0x000fe200000e0000 */
[----:B------:R-:W-:Y:S01]  /*638d0*/  UIADD3.64 UR10, UR6, 0x2800, URZ ;  /* 0x00002800060a7897 */ /* 0x000fe2000fffe03f */
[----:B------:R-:W-:Y:S01]  /*638e0*/  STL [R1+0x3494], R200 ;  /* 0x003494c801007387 */ /* 0x000fe20000100800 */
[----:B------:R-:W-:Y:S02]  /*638f0*/  IMAD.U32 R188, RZ, RZ, UR14 ;  /* 0x0000000effbc7e24 */ /* 0x000fe4000f8e00ff */
[----:B------:R-:W-:Y:S01]  /*63900*/  IMAD.U32 R189, RZ, RZ, UR15 ;  /* 0x0000000fffbd7e24 */ /* 0x000fe2000f8e00ff */
[----:B------:R-:W-:Y:S01]  /*63910*/  STL [R1+0x3490], R201 ;  /* 0x003490c901007387 */ /* 0x000fe20000100800 */
[----:B--2---:R-:W-:-:S03]  /*63920*/  IMAD.U32 R158, RZ, RZ, UR10 ;  /* 0x0000000aff9e7e24 */ /* 0x004fc6000f8e00ff */
[----:B------:R-:W-:Y:S01]  /*63930*/  STL [R1+0x349c], R196 ;  /* 0x00349cc401007387 */ /* 0x000fe20000100800 */
[----:B------:R-:W-:-:S03]  /*63940*/  MOV R159, UR11 ;  /* 0x0000000b009f7c02 */ /* 0x000fc60008000f00 */
        /* <DEDUP_REMOVED lines=13> */
[----:B------:R-:W-:Y:S04]  /*63a20*/  STL.64 [R1+0xa00], R24 ;  /* 0x000a001801007387 */ /* 0x000fe80000100a00 */
[----:B------:R1:W-:Y:S04]  /*63a30*/  STL.64 [R1+0xa08], R26 ;  /* 0x000a081a01007387 */ /* 0x0003e80000100a00 */
[----:B-1----:R-:W2:Y:S04]  /*63a40*/  LDL.LU.64 R26, [R1+0x3d40] ;  /* 0x003d4000011a7983 */ /* 0x002ea80000300a00 */
[----:B------:R-:W3:Y:S01]  /*63a50*/  LDL.LU.64 R24, [R1+0x3d38] ;  /* 0x003d380001187983 */ /* 0x000ee20000300a00 */
[----:B------:R-:W-:Y:S01]  /*63a60*/  IMAD.MOV.U32 R252, RZ, RZ, R28 ;  /* 0x000000fffffc7224 */ /* 0x000fe200078e001c */
[----:B------:R-:W-:Y:S01]  /*63a70*/  MOV R250, R30 ;  /* 0x0000001e00fa7202 */ /* 0x000fe20000000f00 */
[----:B------:R-:W-:Y:S01]  /*63a80*/  IMAD.MOV.U32 R251, RZ, RZ, R29 ;  /* 0x000000fffffb7224 */ /* 0x000fe200078e001d */
[----:B------:R-:W-:Y:S01]  /*63a90*/  MOV R247, R33 ;  /* 0x0000002100f77202 */ /* 0x000fe20000000f00 */
[----:B------:R-:W-:-:S02]  /*63aa0*/  IMAD.MOV.U32 R249, RZ, RZ, R31 ;  /* 0x000000fffff97224 */ /* 0x000fc400078e001f */
[----:B------:R-:W-:Y:S01]  /*63ab0*/  IMAD.MOV.U32 R248, RZ, RZ, R32 ;  /* 0x000000fffff87224 */ /* 0x000fe200078e0020 */
[----:B------:R-:W-:Y:S01]  /*63ac0*/  MOV R244, R36 ;  /* 0x0000002400f47202 */ /* 0x000fe20000000f00 */
[----:B------:R-:W-:Y:S02]  /*63ad0*/  IMAD.MOV.U32 R246, RZ, RZ, R34 ;  /* 0x000000fffff67224 */ /* 0x000fe400078e0022 */
[----:B------:R-:W-:Y:S01]  /*63ae0*/  IMAD.MOV.U32 R245, RZ, RZ, R35 ;  /* 0x000000fffff57224 */ /* 0x000fe200078e0023 */
[----:B------:R-:W-:Y:S01]  /*63af0*/  MOV R241, R39 ;  /* 0x0000002700f17202 */ /* 0x000fe20000000f00 */
[----:B------:R-:W-:Y:S02]  /*63b00*/  IMAD.MOV.U32 R243, RZ, RZ, R37 ;  /* 0x000000fffff37224 */ /* 0x000fe400078e0025 */
        /* <DEDUP_REMOVED lines=94> */
[----:B------:R-:W-:Y:S01]  /*640f0*/  R2UR UR12, R15 ;  /* 0x000000000f0c72ca */ /* 0x000fe200000e0000 */
[----:B------:R-:W-:Y:S01]  /*64100*/  IMAD.MOV.U32 R19, RZ, RZ, R133 ;  /* 0x000000ffff137224 */ /* 0x000fe200078e0085 */
[----:B------:R-:W-:Y:S01]  /*64110*/  MOV R17, R135 ;  /* 0x0000008700117202 */ /* 0x000fe20000000f00 */
[----:B------:R-:W-:Y:S01]  /*64120*/  IMAD.MOV.U32 R18, RZ, RZ, R134 ;  /* 0x000000ffff127224 */ /* 0x000fe200078e0086 */
[----:B------:R-:W-:Y:S01]  /*64130*/  MOV R14, R138 ;  /* 0x0000008a000e7202 */ /* 0x000fe20000000f00 */
[----:B------:R-:W-:Y:S02]  /*64140*/  IMAD.MOV.U32 R16, RZ, RZ, R136 ;  /* 0x000000ffff107224 */ /* 0x000fe400078e0088 */
[----:B------:R-:W-:Y:S01]  /*64150*/  IMAD.MOV.U32 R15, RZ, RZ, R137 ;  /* 0x000000ffff0f7224 */ /* 0x000fe200078e0089 */
[----:B------:R-:W-:Y:S01]  /*64160*/  MOV R11, R141 ;  /* 0x0000008d000b7202 */ /* 0x000fe20000000f00 */
[----:B------:R-:W-:Y:S01]  /*64170*/  IMAD.MOV.U32 R13, RZ, RZ, R139 ;  /* 0x000000ffff0d7224 */ /* 0x000fe200078e008b */
[----:B------:R-:W-:Y:S01]  /*64180*/  R2UR UR15, R7 ;  /* 0x00000000070f72ca */ /* 0x000fe200000e0000 */
[----:B------:R-:W-:Y:S01]  /*64190*/  IMAD.MOV.U32 R12, RZ, RZ, R140 ;  /* 0x000000ffff0c7224 */ /* 0x000fe200078e008c */
[----:B------:R-:W-:Y:S01]  /*641a0*/  R2UR UR14, R6 ;  /* 0x00000000060e72ca */ /* 0x000fe200000e0000 */
[----:B------:R-:W-:Y:S01]  /*641b0*/  IMAD.MOV.U32 R10, RZ, RZ, R142 ;  /* 0x000000ffff0a7224 */ /* 0x000fe200078e008e */
[----:B------:R-:W-:Y:S01]  /*641c0*/  MOV R8, R144 ;  /* 0x0000009000087202 */ /* 0x000fe20000000f00 */
[----:B------:R-:W-:Y:S01]  /*641d0*/  IMAD.MOV.U32 R9, RZ, RZ, R143 ;  /* 0x000000ffff097224 */ /* 0x000fe200078e008f */
[----:B------:R-:W-:Y:S01]  /*641e0*/  R2UR UR13, R4 ;  /* 0x00000000040d72ca */ /* 0x000fe200000e0000 */
[----:B------:R-:W-:Y:S01]  /*641f0*/  IMAD.MOV.U32 R7, RZ, RZ, R145 ;  /* 0x000000ffff077224 */ /* 0x000fe200078e0091 */
[----:B------:R-:W-:Y:S01]  /*64200*/  MOV R5, R147 ;  /* 0x0000009300057202 */ /* 0x000fe20000000f00 */
[----:B------:R-:W-:Y:S01]  /*64210*/  IMAD.MOV.U32 R6, RZ, RZ, R146 ;  /* 0x000000ffff067224 */ /* 0x000fe200078e0092 */
[----:B------:R-:W-:Y:S01]  /*64220*/  MOV R2, R150 ;  /* 0x0000009600027202 */ /* 0x000fe20000000f00 */
[----:B------:R-:W-:-:S02]  /*64230*/  IMAD.MOV.U32 R4, RZ, RZ, R148 ;  /* 0x000000ffff047224 */ /* 0x000fc400078e0094 */
[----:B------:R-:W-:Y:S02]  /*64240*/  IMAD.MOV.U32 R3, RZ, RZ, R149 ;  /* 0x000000ffff037224 */ /* 0x000fe400078e0095 */
[----:B------:R-:W-:Y:S01]  /*64250*/  IMAD.MOV.U32 R0, RZ, RZ, R151 ;  /* 0x000000ffff007224 */ /* 0x000fe200078e0097 */
[----:B--2---:R-:W-:Y:S02]  /*64260*/  R2UR UR11, R27 ;  /* 0x000000001b0b72ca */ /* 0x004fe400000e0000 */
[----:B------:R-:W-:Y:S02]  /*64270*/  R2UR UR10, R26 ;  /* 0x000000001a0a72ca */ /* 0x000fe400000e0000 */
[----:B---3--:R-:W-:Y:S02]  /*64280*/  R2UR UR9, R25 ;  /* 0x00000000190972ca */ /* 0x008fe400000e0000 */
[----:B------:R-:W-:Y:S02]  /*64290*/  R2UR UR8, R24 ;  /* 0x00000000180872ca */ /* 0x000fe400000e0000 */
        /* <DEDUP_REMOVED lines=255> */
[----:B------:R-:W-:Y:S01]  /*65290*/  IMAD.MOV.U32 R151, RZ, RZ, R0 ;  /* 0x000000ffff977224 */ /* 0x000fe200078e0000 */
[----:B------:R-:W-:-:S05]  /*652a0*/  UIADD3.64 UR58, UR6, 0x2802, URZ ;  /* 0x00002802063a7897 */ /* 0x000fca000fffe03f */
[----:B--2---:R-:W-:-:S06]  /*652b0*/  WARPGROUP.ARRIVE ;  /* 0x00000000000079c5 */ /* 0x004fcc0000000000 */
[----:B------:R-:W-:Y:S01]  /*652c0*/  HGMMA.64x256x8.F32.TF32 R24, gdesc[UR56], R24, gsb0 ;  /* 0x07e00000381879f0 */ /* 0x000fe20008002818 */
[----:B------:R-:W-:Y:S01]  /*652d0*/  MOV R156, UR58 ;  /* 0x0000003a009c7c02 */ /* 0x000fe20008000f00 */
[----:B------:R-:W-:Y:S01]  /*652e0*/  IMAD.U32 R157, RZ, RZ, UR59 ;  /* 0x0000003bff9d7e24 */ /* 0x000fe2000f8e00ff */
[----:B------:R-:W-:Y:S01]  /*652f0*/  UIADD3.64 UR58, UR6, 0x2804, URZ ;  /* 0x00002804063a7897 */ /* 0x000fe2000fffe03f */
[----:B------:R-:W-:Y:S01]  /*65300*/  UMOV UR56, UR52 ;  /* 0x0000003400387c82 */ /* 0x000fe20008000000 */
[----:B------:R-:W-:-:S04]  /*65310*/  UMOV UR57, UR53 ;  /* 0x0000003500397c82 */ /* 0x000fc80008000000 */
[----:B------:R-:W-:Y:S01]  /*65320*/  IMAD.U32 R154, RZ, RZ, UR58 ;  /* 0x0000003aff9a7e24 */ /* 0x000fe2000f8e00ff */
[----:B------:R-:W-:Y:S01]  /*65330*/  MOV R155, UR59 ;  /* 0x0000003b009b7c02 */ /* 0x000fe20008000f00 */
[----:B------:R-:W-:Y:S02]  /*65340*/  WARPGROUP.DEPBAR.LE gsb0, 0x0 ;  /* 0x00008000000079c5 */ /* 0x000fe40000010000 */
[----:B------:R-:W-:-:S15]  /*65350*/  WARPGROUP.ARRIVE ;  /* 0x00000000000079c5 */ /* 0x000fde0000000000 */
[----:B------:R-:W-:Y:S01]  /*65360*/  HGMMA.64x256x8.F32.TF32 R24, gdesc[UR56], R24, gsb0 ;  /* 0x07e00000381879f0 */ /* 0x000fe20008002818 */
[----:B------:R-:W-:Y:S01]  /*65370*/  UIADD3.64 UR58, UR6, 0x2ffe, URZ ;  /* 0x00002ffe063a7897 */ /* 0x000fe2000fffe03f */
[----:B------:R-:W-:Y:S01]  /*65380*/  UMOV UR56, UR48 ;  /* 0x0000003000387c82 */ /* 0x000fe20008000000 */
[----:B------:R-:W-:-:S04]  /*65390*/  UMOV UR57, UR49 ;  /* 0x0000003100397c82 */ /* 0x000fc80008000000 */
[----:B------:R-:W-:Y:S02]  /*653a0*/  IMAD.U32 R152, RZ, RZ, UR58 ;  /* 0x0000003aff987e24 */ /* 0x000fe4000f8e00ff */
[----:B------:R-:W-:Y:S01]  /*653b0*/  IMAD.U32 R153, RZ, RZ, UR59 ;  /* 0x0000003bff997e24 */ /* 0x000fe2000f8e00ff */
[----:B------:R-:W-:Y:S02]  /*653c0*/  WARPGROUP.DEPBAR.LE gsb0, 0x0 ;  /* 0x00008000000079c5 */ /* 0x000fe40000010000 */
[----:B------:R-:W-:-:S15]  /*653d0*/  WARPGROUP.ARRIVE ;  /* 0x00000000000079c5 */ /* 0x000fde0000000000 */
[----:B------:R-:W-:-:S01]  /*653e0*/  NOP ;  /* 0x0000000000007918 */ /* 0x000fc20000000000 */
        /* <DEDUP_REMOVED lines=48> */
[----:B------:R-:W-:-:S05]  /*656f0*/  UMOV UR57, UR25 ;  /* 0x0000001900397c82 */ /* 0x000fca0008000000 */
[----:B------:R-:W-:Y:S01]  /*65700*/  UMOV UR60, UR58 ;  /* 0x0000003a003c7c82 */ /* 0x000fe20008000000 */
[----:B------:R-:W-:Y:S01]  /*65710*/  UMOV UR61, UR59 ;  /* 0x0000003b003d7c82 */ /* 0x000fe20008000000 */
[----:B------:R-:W-:Y:S02]  /*65720*/  WARPGROUP.DEPBAR.LE gsb0, 0x0 ;  /* 0x00008000000079c5 */ /* 0x000fe40000010000 */
[----:B------:R-:W-:-:S15]  /*65730*/  WARPGROUP.ARRIVE ;  /* 0x00000000000079c5 */ /* 0x000fde0000000000 */
[----:B------:R-:W-:-:S01]  /*65740*/  NOP ;  /* 0x0000000000007918 */ /* 0x000fc20000000000 */
[----:B------:R-:W-:Y:S01]  /*65750*/  HGMMA.64x256x8.F32.TF32 R24, gdesc[UR56], R24, gsb0 ;  /* 0x07e00000381879f0 */ /* 0x000fe20008002818 */
[----:B------:R-:W-:Y:S01]  /*65760*/  UIADD3.64 UR58, UR6, 0x3804, URZ ;  /* 0x00003804063a7897 */ /* 0x000fe2000fffe03f */
[----:B------:R-:W-:Y:S01]  /*65770*/  UMOV UR56, UR20 ;  /* 0x0000001400387c82 */ /* 0x000fe20008000000 */
[----:B------:R-:W-:Y:S01]  /*65780*/  UMOV UR57, UR21 ;  /* 0x0000001500397c82 */ /* 0x000fe20008000000 */
        /* <DEDUP_REMOVED lines=10> */
[----:B------:R-:W-:-:S03]  /*65830*/  IMAD.U32 R11, RZ, RZ, UR59 ;  /* 0x0000003bff0b7e24 */ /* 0x000fc6000f8e00ff */
        /* <DEDUP_REMOVED lines=77> */
[----:B-1----:R-:W2:Y:S04]  /*65d10*/  LDL.LU.64 R150, [R1+0x3d30] ;  /* 0x003d300001967983 */ /* 0x002ea80000300a00 */
        /* <DEDUP_REMOVED lines=63> */
[----:B------:R-:W-:Y:S01]  /*66110*/  UIADD3.64 UR56, UR4, 0x1fe, URZ ;  /* 0x000001fe04387897 */ /* 0x000fe2000fffe03f */
[----:B------:R-:W-:Y:S01]  /*66120*/  UMOV UR58, UR16 ;  /* 0x00000010003a7c82 */ /* 0x000fe20008000000 */
[----:B------:R-:W-:Y:S01]  /*66130*/  UMOV UR59, UR17 ;  /* 0x00000011003b7c82 */ /* 0x000fe20008000000 */
[----:B--2---:R-:W-:-:S06]  /*66140*/  WARPGROUP.ARRIVE ;  /* 0x00000000000079c5 */ /* 0x004fcc0000000000 */
[----:B------:R-:W-:Y:S01]  /*66150*/  HGMMA.64x256x8.F32.TF32 R24, gdesc[UR56], R24, gsb0 ;  /* 0x07e00000381879f0 */ /* 0x000fe20008002818 */
[----:B------:R-:W-:Y:S01]  /*66160*/  UIADD3.64 UR56, UR4, 0x200, URZ ;  /* 0x0000020004387897 */ /* 0x000fe2000fffe03f */
[----:B------:R-:W-:Y:S01]  /*66170*/  UMOV UR58, UR6 ;  /* 0x00000006003a7c82 */ /* 0x000fe20008000000 */
[----:B------:R-:W-:Y:S01]  /*66180*/  UMOV UR59, UR7 ;  /* 0x00000007003b7c82 */ /* 0x000fe20008000000 */
[----:B------:R-:W-:Y:S02]  /*66190*/  WARPGROUP.DEPBAR.LE gsb0, 0x0 ;  /* 0x00008000000079c5 */ /* 0x000fe40000010000 */
[----:B------:R-:W-:-:S15]  /*661a0*/  WARPGROUP.ARRIVE ;  /* 0x00000000000079c5 */ /* 0x000fde0000000000 */
[----:B------:R-:W-:-:S07]  /*661b0*/  NOP ;  /* 0x0000000000007918 */ /* 0x000fce0000000000 */
[----:B------:R-:W-:Y:S01]  /*661c0*/  HGMMA.64x256x8.F32.TF32 R24, gdesc[UR56], R24, gsb0 ;  /* 0x07e00000381879f0 */ /* 0x000fe20008002818 */
[----:B------:R-:W-:Y:S01]  /*661d0*/  UIADD3.64 UR56, UR4, 0x202, URZ ;  /* 0x0000020204387897 */ /* 0x000fe2000fffe03f */
[----:B------:R-:W-:Y:S01]  /*661e0*/  UMOV UR58, UR8 ;  /* 0x00000008003a7c82 */ /* 0x000fe20008000000 */
[----:B------:R-:W-:Y:S01]  /*661f0*/  UMOV UR59, UR9 ;  /* 0x00000009003b7c82 */ /* 0x000fe20008000000 */
[----:B------:R-:W-:Y:S01]  /*66200*/  UIADD3.64 UR8, UR4, 0x204, URZ ;  /* 0x0000020404087897 */ /* 0x000fe2000fffe03f */
[----:B------:R-:W-:Y:S02]  /*66210*/  WARPGROUP.DEPBAR.LE gsb0, 0x0 ;  /* 0x00008000000079c5 */ /* 0x000fe40000010000 */
[----:B------:R-:W-:-:S15]  /*66220*/  WARPGROUP.ARRIVE ;  /* 0x00000000000079c5 */ /* 0x000fde0000000000 */
[----:B------:R-:W-:-:S06]  /*66230*/  NOP ;  /* 0x0000000000007918 */ /* 0x000fcc0000000000 */
[----:B------:R-:W-:Y:S01]  /*66240*/  HGMMA.64x256x8.F32.TF32 R24, gdesc[UR56], R24, gsb0 ;  /* 0x07e00000381879f0 */ /* 0x000fe20008002818 */
[----:B------:R-:W-:Y:S02]  /*66250*/  MOV R5, UR9 ;  /* 0x0000000900057c02 */ /* 0x000fe40008000f00 */
[----:B------:R-:W-:Y:S01]  /*66260*/  MOV R3, UR8 ;  /* 0x0000000800037c02 */ /* 0x000fe20008000f00 */
        /* <DEDUP_REMOVED lines=12> */
[----:B------:R-:W-:Y:S04]  /*66330*/  STL [R1+0x3928], R5 ;  /* 0x0039280501007387 */ /* 0x000fe80000100800 */
[----:B------:R-:W-:Y:S01]  /*66340*/  STL [R1+0x392c], R3 ;  /* 0x00392c0301007387 */ /* 0x000fe20000100800 */
[----:B------:R-:W-:Y:S02]  /*66350*/  WARPGROUP.DEPBAR.LE gsb0, 0x0 ;  /* 0x00008000000079c5 */ /* 0x000fe40000010000 */
[----:B------:R-:W-:-:S15]  /*66360*/  WARPGROUP.ARRIVE ;  /* 0x00000000000079c5 */ /* 0x000fde0000000000 */
[----:B------:R-:W-:-:S05]  /*66370*/  NOP ;  /* 0x0000000000007918 */ /* 0x000fca0000000000 */
[----:B------:R-:W-:Y:S03]  /*66380*/  HGMMA.64x256x8.F32.TF32 R24, gdesc[UR12], R24, gsb0 ;  /* 0x07e000000c1879f0 */ /* 0x000fe60008002818 */
[----:B------:R-:W-:Y:S02]  /*66390*/  WARPGROUP.DEPBAR.LE gsb0, 0x0 ;  /* 0x00008000000079c5 */ /* 0x000fe40000010000 */
[----:B------:R1:W-:Y:S01]  /*663a0*/  STL.64 [R1+0x800], R24 ;  /* 0x0008001801007387 */ /* 0x0003e20000100a00 */
[----:B------:R-:W-:-:S03]  /*663b0*/  MOV R252, R28 ;  /* 0x0000001c00fc7202 */ /* 0x000fc60000000f00 */
[----:B------:R-:W-:Y:S01]  /*663c0*/  STL.64 [R1+0x808], R26 ;  /* 0x0008081a01007387 */ /* 0x000fe20000100a00 */
[----:B------:R-:W-:Y:S01]  /*663d0*/  IMAD.MOV.U32 R251, RZ, RZ, R29 ;  /* 0x000000fffffb7224 */ /* 0x000fe200078e001d */
[----:B-1----:R-:W-:Y:S01]  /*663e0*/  MOV R24, UR13 ;  /* 0x0000000d00187c02 */ /* 0x002fe20008000f00 */
[----:B------:R-:W-:Y:S01]  /*663f0*/  IMAD.MOV.U32 R250, RZ, RZ, R30 ;  /* 0x000000fffffa7224 */ /* 0x000fe200078e001e */
[----:B------:R-:W-:-:S03]  /*66400*/  MOV R249, R31 ;  /* 0x0000001f00f97202 */ /* 0x000fc60000000f00 */
[----:B------:R1:W-:Y:S01]  /*66410*/  STL [R1+0x3934], R24 ;  /* 0x0039341801007387 */ /* 0x0003e20000100800 */
[----:B------:R-:W-:Y:S01]  /*66420*/  IMAD.MOV.U32 R248, RZ, RZ, R32 ;  /* 0x000000fffff87224 */ /* 0x000fe200078e0020 */
[----:B------:R-:W-:Y:S01]  /*66430*/  MOV R246, R34 ;  /* 0x0000002200f67202 */ /* 0x000fe20000000f00 */
[----:B------:R-:W-:Y:S01]  /*66440*/  IMAD.MOV.U32 R247, RZ, RZ, R33 ;  /* 0x000000fffff77224 */ /* 0x000fe200078e0021 */
[----:B------:R-:W-:Y:S01]  /*66450*/  MOV R243, R37 ;  /* 0x0000002500f37202 */ /* 0x000fe20000000f00 */
[----:B------:R-:W-:Y:S01]  /*66460*/  IMAD.MOV.U32 R245, RZ, RZ, R35 ;  /* 0x000000fffff57224 */ /* 0x000fe200078e0023 */
[----:B-1----:R-:W2:Y:S04]  /*66470*/  LDL.LU.64 R24, [R1+0x600] ;  /* 0x0006000001187983 */ /* 0x002ea80000300a00 */
[----:B------:R-:W3:Y:S01]  /*66480*/  LDL.LU.64 R26, [R1+0x608] ;  /* 0x00060800011a7983 */ /* 0x000ee20000300a00 */
[----:B------:R-:W-:-:S03]  /*66490*/  IMAD.MOV.U32 R244, RZ, RZ, R36 ;  /* 0x000000fffff47224 */ /* 0x000fc600078e0024 */
[----:B------:R-:W4:Y:S01]  /*664a0*/  LDL.LU.64 R28, [R1+0x610] ;  /* 0x00061000011c7983 */ /* 0x000f220000300a00 */
[----:B------:R-:W-:-:S03]  /*664b0*/  IMAD.MOV.U32 R242, RZ, RZ, R38 ;  /* 0x000000fffff27224 */ /* 0x000fc600078e0026 */
[----:B------:R-:W2:Y:S01]  /*664c0*/  LDL.LU.64 R30, [R1+0x618] ;  /* 0x00061800011e7983 */ /* 0x000ea20000300a00 */
[----:B------:R-:W-:-:S03]  /*664d0*/  IMAD.MOV.U32 R241, RZ, RZ, R39 ;  /* 0x000000fffff17224 */ /* 0x000fc600078e0027 */
[----:B------:R-:W3:Y:S01]  /*664e0*/  LDL.LU.64 R32, [R1+0x620] ;  /* 0x0006200001207983 */ /* 0x000ee20000300a00 */
[----:B------:R-:W-:Y:S01]  /*664f0*/  MOV R240, R40 ;  /* 0x0000002800f07202 */ /* 0x000fe20000000f00 */
[----:B------:R-:W-:Y:S02]  /*66500*/  IMAD.MOV.U32 R239, RZ, RZ, R41 ;  /* 0x000000ffffef7224 */ /* 0x000fe400078e0029 */
[----:B------:R-:W4:Y:S01]  /*66510*/  LDL.LU.64 R34, [R1+0x628] ;  /* 0x0006280001227983 */ /* 0x000f220000300a00 */
[----:B------:R-:W-:Y:S01]  /*66520*/  IMAD.MOV.U32 R238, RZ, RZ, R42 ;  /* 0x000000ffffee7224 */ /* 0x000fe200078e002a */
[----:B------:R-:W-:Y:S02]  /*66530*/  MOV R237, R43 ;  /* 0x0000002b00ed7202 */ /* 0x000fe40000000f00 */
[----:B------:R-:W2:Y:S01]  /*66540*/  LDL.LU.64 R36, [R1+0x630] ;  /* 0x0006300001247983 */ /* 0x000ea20000300a00 */
[----:B------:R-:W-:-:S03]  /*66550*/  IMAD.MOV.U32 R236, RZ, RZ, R44 ;  /* 0x000000ffffec7224 */ /* 0x000fc600078e002c */
[----:B------:R-:W3:Y:S01]  /*66560*/  LDL.LU.64 R38, [R1+0x638] ;  /* 0x0006380001267983 */ /* 0x000ee20000300a00 */
[----:B------:R-:W-:Y:S01]  /*66570*/  IMAD.MOV.U32 R235, RZ, RZ, R45 ;  /* 0x000000ffffeb7224 */ /* 0x000fe200078e002d */
[----:B------:R-:W-:Y:S02]  /*66580*/  MOV R234, R46 ;  /* 0x0000002e00ea7202 */ /* 0x000fe40000000f00 */
[----:B------:R-:W4:Y:S01]  /*66590*/  LDL.LU.64 R40, [R1+0x640] ;  /* 0x0006400001287983 */ /* 0x000f220000300a00 */
[----:B------:R-:W-:Y:S01]  /*665a0*/  IMAD.MOV.U32 R233, RZ, RZ, R47 ;  /* 0x000000ffffe97224 */ /* 0x000fe200078e002f */
[----:B------:R-:W-:Y:S02]  /*665b0*/  MOV R231, R49 ;  /* 0x0000003100e77202 */ /* 0x000fe40000000f00 */
[----:B------:R-:W2:Y:S01]  /*665c0*/  LDL.LU.64 R42, [R1+0x648] ;  /* 0x00064800012a7983 */ /* 0x000ea20000300a00 */
[----:B------:R-:W-:-:S03]  /*665d0*/  IMAD.MOV.U32 R232, RZ, RZ, R48 ;  /* 0x000000ffffe87224 */ /* 0x000fc600078e0030 */
[----:B------:R-:W3:Y:S01]  /*665e0*/  LDL.LU.64 R44, [R1+0x650] ;  /* 0x00065000012c7983 */ /* 0x000ee20000300a00 */
[----:B------:R-:W-:Y:S01]  /*665f0*/  IMAD.MOV.U32 R230, RZ, RZ, R50 ;  /* 0x000000ffffe67224 */ /* 0x000fe200078e0032 */
[----:B------:R-:W-:Y:S01]  /*66600*/  MOV R152, R52 ;  /* 0x0000003400987202 */ /* 0x000fe20000000f00 */
[----:B------:R-:W-:Y:S01]  /*66610*/  IMAD.MOV.U32 R229, RZ, RZ, R51 ;  /* 0x000000ffffe57224 */ /* 0x000fe200078e0033 */
        /* <DEDUP_REMOVED lines=222> */
[----:B------:R-:W-:Y:S02]  /*67400*/  WARPGROUP.DEPBAR.LE gsb0, 0x0 ;  /* 0x00008000000079c5 */ /* 0x000fe40000010000 */
[----:B------:R-:W-:-:S15]  /*67410*/  WARPGROUP.ARRIVE ;  /* 0x00000000000079c5 */ /* 0x000fde0000000000 */
[----:B------:R-:W-:-:S08]  /*67420*/  NOP ;  /* 0x0000000000007918 */ /* 0x000fd00000000000 */
        /* <DEDUP_REMOVED lines=62> */
[----:B------:R-:W-:Y:S01]  /*67810*/  STL.64 [R1+0x39f0], R70 ;  /* 0x0039f04601007387 */ /* 0x000fe20000100a00 */
[----:B------:R-:W-:-:S02]  /*67820*/  WARPGROUP.DEPBAR.LE gsb0, 0x0 ;  /* 0x00008000000079c5 */ /* 0x000fc40000010000 */
[----:B------:R-:W-:-:S06]  /*67830*/  WARPGROUP.ARRIVE ;  /* 0x00000000000079c5 */ /* 0x000fcc0000000000 */
        /* <DEDUP_REMOVED lines=16> */
[----:B------:R-:W-:-:S03]  /*67940*/  MOV R15, UR12 ;  /* 0x0000000c000f7c02 */ /* 0x000fc60008000f00 */
        /* <DEDUP_REMOVED lines=138> */
[----:B------:R-:W-:-:S02]  /*681f0*/  UIADD3.64 UR58, UR4, 0x1fe, URZ ;  /* 0x000001fe043a7897 */ /* 0x000fc4000fffe03f */
[----:B------:R-:W-:-:S05]  /*68200*/  UIADD3.64 UR10, UR6, 0x1ffe, URZ ;  /* 0x00001ffe060a7897 */ /* 0x000fca000fffe03f */
[----:B------:R-:W-:Y:S01]  /*68210*/  UMOV UR12, UR58 ;  /* 0x0000003a000c7c82 */ /* 0x000fe20008000000 */
[----:B------:R-:W-:Y:S01]  /*68220*/  UMOV UR13, UR59 ;  /* 0x0000003b000d7c82 */ /* 0x000fe20008000000 */
[----:B------:R-:W-:Y:S01]  /*68230*/  UMOV UR14, UR10 ;  /* 0x0000000a000e7c82 */ /* 0x000fe20008000000 */
[----:B------:R-:W-:Y:S01]  /*68240*/  UMOV UR15, UR11 ;  /* 0x0000000b000f7c82 */ /* 0x000fe20008000000 */
[----:B--2---:R-:W-:-:S06]  /*68250*/  WARPGROUP.ARRIVE ;  /* 0x00000000000079c5 */ /* 0x004fcc0000000000 */
[----:B------:R-:W-:Y:S03]  /*68260*/  HGMMA.64x256x8.F32.TF32 R24, gdesc[UR12], R24, gsb0 ;  /* 0x07e000000c1879f0 */ /* 0x000fe60008002818 */
[----:B------:R-:W-:Y:S02]  /*68270*/  WARPGROUP.DEPBAR.LE gsb0, 0x0 ;  /* 0x00008000000079c5 */ /* 0x000fe40000010000 */
[----:B------:R1:W-:Y:S04]  /*68280*/  STL.64 [R1+0x600], R24 ;  /* 0x0006001801007387 */ /* 0x0003e80000100a00 */
[----:B------:R2:W-:Y:S04]  /*68290*/  STL.64 [R1+0x608], R26 ;  /* 0x0006081a01007387 */ /* 0x0005e80000100a00 */
[----:B-1----:R-:W3:Y:S01]  /*682a0*/  LDL.LU R24, [R1+0x3934] ;  /* 0x0039340001187983 */ /* 0x002ee20000300800 */
[----:B------:R-:W-:Y:S01]  /*682b0*/  MOV R15, R28 ;  /* 0x0000001c000f7202 */ /* 0x000fe20000000f00 */
        /* <DEDUP_REMOVED lines=123> */
[----:B---3--:R-:W-:Y:S02]  /*68a70*/  R2UR UR13, R24 ;  /* 0x00000000180d72ca */ /* 0x008fe400000e0000 */
[----:B------:R-:W3:Y:S04]  /*68a80*/  LDL.LU.64 R24, [R1+0x400] ;  /* 0x0004000001187983 */ /* 0x000ee80000300a00 */
[----:B--2---:R-:W2:Y:S04]  /*68a90*/  LDL.LU.64 R26, [R1+0x408] ;  /* 0x00040800011a7983 */ /* 0x004ea80000300a00 */
[----:B------:R-:W4:Y:S04]  /*68aa0*/  LDL.LU.64 R28, [R1+0x410] ;  /* 0x00041000011c7983 */ /* 0x000f280000300a00 */
[----:B------:R-:W3:Y:S04]  /*68ab0*/  LDL.LU.64 R30, [R1+0x418] ;  /* 0x00041800011e7983 */ /* 0x000ee80000300a00 */
[----:B------:R-:W2:Y:S04]  /*68ac0*/  LDL.LU.64 R32, [R1+0x420] ;  /* 0x0004200001207983 */ /* 0x000ea80000300a00 */
        /* <DEDUP_REMOVED lines=59> */
[----:B---3--:R-:W-:Y:S04]  /*68e80*/  STL.64 [R1+0x3918], R150 ;  /* 0x0039189601007387 */ /* 0x008fe80000100a00 */
[----:B----4-:R-:W-:Y:S04]  /*68e90*/  STL.64 [R1+0x3910], R148 ;  /* 0x0039109401007387 */ /* 0x010fe80000100a00 */
[----:B--2---:R-:W-:Y:S04]  /*68ea0*/  STL.64 [R1+0x3908], R146 ;  /* 0x0039089201007387 */ /* 0x004fe80000100a00 */
        /* <DEDUP_REMOVED lines=119> */
[----:B------:R-:W-:Y:S01]  /*69620*/  UIADD3.64 UR58, UR4, 0x200, URZ ;  /* 0x00000200043a7897 */ /* 0x000fe2000fffe03f */
[----:B------:R-:W-:Y:S01]  /*69630*/  IMAD.MOV.U32 R98, RZ, RZ, R223 ;  /* 0x000000ffff627224 */ /* 0x000fe200078e00df */
[----:B------:R-:W-:Y:S01]  /*69640*/  UIADD3.64 UR10, UR6, 0x2000, URZ ;  /* 0x00002000060a7897 */ /* 0x000fe2000fffe03f */
[----:B------:R-:W-:Y:S01]  /*69650*/  IMAD.MOV.U32 R100, RZ, RZ, R221 ;  /* 0x000000ffff647224 */ /* 0x000fe200078e00dd */
[----:B------:R-:W3:Y:S01]  /*69660*/  LDL.LU R15, [R1+0x3930] ;  /* 0x00393000010f7983 */ /* 0x000ee20000300800 */
        /* <DEDUP_REMOVED lines=33> */
[----:B------:R-:W-:Y:S01]  /*69880*/  IMAD.MOV.U32 R186, RZ, RZ, R2 ;  /* 0x000000ffffba7224 */ /* 0x000fe200078e0002 */
[----:B------:R-:W-:Y:S01]  /*69890*/  UMOV UR8, UR58 ;  /* 0x0000003a00087c82 */ /* 0x000fe20008000000 */
[----:B------:R-:W-:Y:S01]  /*698a0*/  UMOV UR9, UR59 ;  /* 0x0000003b00097c82 */ /* 0x000fe20008000000 */
[----:B------:R-:W4:Y:S04]  /*698b0*/  LDL.LU R3, [R1+0x392c] ;  /* 0x00392c0001037983 */ /* 0x000f280000300800 */
[----:B------:R-:W3:Y:S01]  /*698c0*/  LDL.LU R5, [R1+0x3928] ;  /* 0x0039280001057983 */ /* 0x000ee20000300800 */
[----:B--2---:R-:W-:Y:S01]  /*698d0*/  WARPGROUP.ARRIVE ;  /* 0x00000000000079c5 */ /* 0x004fe20000000000 */
[----:B------:R-:W-:-:S02]  /*698e0*/  UIADD3.64 UR58, UR6, 0x2002, URZ ;  /* 0x00002002063a7897 */ /* 0x000fc4000fffe03f */
[----:B------:R-:W2:Y:S03]  /*698f0*/  LDL.LU R190, [R1+0x3924] ;  /* 0x0039240001be7983 */ /* 0x000ea60000300800 */
[----:B------:R-:W-:Y:S01]  /*69900*/  HGMMA.64x256x8.F32.TF32 R60, gdesc[UR8], R60, gsb0 ;  /* 0x07e00000083c79f0 */ /* 0x000fe2000800283c */
[----:B------:R-:W-:Y:S01]  /*69910*/  UIADD3.64 UR10, UR6, 0x2004, URZ ;  /* 0x00002004060a7897 */ /* 0x000fe2000fffe03f */
[----:B------:R-:W2:Y:S01]  /*69920*/  LDL.LU R191, [R1+0x3920] ;  /* 0x0039200001bf7983 */ /* 0x000ea20000300800 */
[----:B------:R-:W-:Y:S02]  /*69930*/  WARPGROUP.DEPBAR.LE gsb0, 0x0 ;  /* 0x00008000000079c5 */ /* 0x000fe40000010000 */
[----:B------:R-:W-:-:S15]  /*69940*/  WARPGROUP.ARRIVE ;  /* 0x00000000000079c5 */ /* 0x000fde0000000000 */
[----:B------:R-:W-:-:S08]  /*69950*/  NOP ;  /* 0x0000000000007918 */ /* 0x000fd00000000000 */
[----:B------:R-:W-:Y:S01]  /*69960*/  HGMMA.64x256x8.F32.TF32 R60, gdesc[UR56], R60, gsb0 ;  /* 0x07e00000383c79f0 */ /* 0x000fe2000800283c */
[----:B---3--:R-:W-:Y:S02]  /*69970*/  R2UR UR9, R5 ;  /* 0x00000000050972ca */ /* 0x008fe400000e0000 */
[----:B----4-:R-:W-:Y:S01]  /*69980*/  R2UR UR8, R3 ;  /* 0x00000000030872ca */ /* 0x010fe200000e0000 */
[----:B------:R-:W-:Y:S02]  /*69990*/  UIADD3.64 UR14, UR4, 0x9fe, URZ ;  /* 0x000009fe040e7897 */ /* 0x000fe4000fffe03f */
[----:B------:R-:W-:Y:S01]  /*699a0*/  UIADD3.64 UR18, UR6, 0x27fe, URZ ;  /* 0x000027fe06127897 */ /* 0x000fe2000fffe03f */
[----:B------:R-:W-:Y:S02]  /*699b0*/  WARPGROUP.DEPBAR.LE gsb0, 0x0 ;  /* 0x00008000000079c5 */ /* 0x000fe40000010000 */
[----:B------:R-:W-:-:S15]  /*699c0*/  WARPGROUP.ARRIVE ;  /* 0x00000000000079c5 */ /* 0x000fde0000000000 */
[----:B------:R-:W-:-:S04]  /*699d0*/  NOP ;  /* 0x0000000000007918 */ /* 0x000fc80000000000 */
[----:B------:R-:W-:Y:S01]  /*699e0*/  HGMMA.64x256x8.F32.TF32 R60, gdesc[UR8], R60, gsb0 ;  /* 0x07e00000083c79f0 */ /* 0x000fe2000800283c */
[----:B------:R-:W-:Y:S01]  /*699f0*/  UMOV UR8, UR14 ;  /* 0x0000000e00087c82 */ /* 0x000fe20008000000 */
[----:B------:R-:W-:Y:S01]  /*69a00*/  UMOV UR9, UR15 ;  /* 0x0000000f00097c82 */ /* 0x000fe20008000000 */
[----:B------:R-:W-:Y:S01]  /*69a10*/  UMOV UR10, UR18 ;  /* 0x00000012000a7c82 */ /* 0x000fe20008000000 */
[----:B------:R-:W-:Y:S01]  /*69a20*/  UMOV UR11, UR19 ;  /* 0x00000013000b7c82 */ /* 0x000fe20008000000 */
[----:B------:R-:W-:Y:S01]  /*69a30*/  R2UR UR12, R15 ;  /* 0x000000000f0c72ca */ /* 0x000fe200000e0000 */
[----:B------:R-:W-:Y:S01]  /*69a40*/  UIADD3.64 UR14, UR6, 0x2800, URZ ;  /* 0x00002800060e7897 */ /* 0x000fe2000fffe03f */
[----:B------:R-:W-:Y:S02]  /*69a50*/  WARPGROUP.DEPBAR.LE gsb0, 0x0 ;  /* 0x00008000000079c5 */ /* 0x000fe40000010000 */
[----:B------:R-:W-:-:S15]  /*69a60*/  WARPGROUP.ARRIVE ;  /* 0x00000000000079c5 */ /* 0x000fde0000000000 */
[----:B------:R-:W-:-:S04]  /*69a70*/  NOP ;  /* 0x0000000000007918 */ /* 0x000fc80000000000 */
        /* <DEDUP_REMOVED lines=41> */
[----:B------:R-:W-:Y:S01]  /*69d10*/  UMOV UR50, UR60 ;  /* 0x0000003c00327c82 */ /* 0x000fe20008000000 */
[----:B------:R-:W-:Y:S01]  /*69d20*/  UMOV UR51, UR61 ;  /* 0x0000003d00337c82 */ /* 0x000fe20008000000 */
        /* <DEDUP_REMOVED lines=159> */
[----:B--2---:R-:W-:-:S02]  /*6a720*/  R2UR UR10, R190 ;  /* 0x00000000be0a72ca */ /* 0x004fc400000e0000 */
[----:B------:R-:W-:Y:S01]  /*6a730*/  R2UR UR11, R191 ;  /* 0x00000000bf0b72ca */ /* 0x000fe200000e0000 */
[----:B------:R-:W-:Y:S01]  /*6a740*/  UIADD3.64 UR8, UR4, 0x3fe, URZ ;  /* 0x000003fe04087897 */ /* 0x000fe2000fffe03f */
[----:B---3--:R-:W-:-:S11]  /*6a750*/  WARPGROUP.ARRIVE ;  /* 0x00000000000079c5 */ /* 0x008fd60000000000 */
        /* <DEDUP_REMOVED lines=9> */
[----:B------:R-:W-:Y:S01]  /*6a7f0*/  UIADD3.64 UR8, UR4, 0x402, URZ ;  /* 0x0000040204087897 */ /* 0x000fe2000fffe03f */
[----:B------:R-:W-:Y:S01]  /*6a800*/  UMOV UR10, UR56 ;  /* 0x00000038000a7c82 */ /* 0x000fe20008000000 */
[----:B------:R-:W-:Y:S01]  /*6a810*/  UMOV UR11, UR57 ;  /* 0x00000039000b7c82 */ /* 0x000fe20008000000 */
[----:B------:R-:W-:Y:S02]  /*6a820*/  UIADD3.64 UR58, UR6, 0x4, URZ ;  /* 0x00000004063a7897 */ /* 0x000fe4000fffe03f */
[----:B------:R-:W-:-:S05]  /*6a830*/  UIADD3.64 UR12, UR4, 0x404, URZ ;  /* 0x00000404040c7897 */ /* 0x000fca000fffe03f */
[----:B------:R-:W-:Y:S01]  /*6a840*/  UMOV UR14, UR58 ;  /* 0x0000003a000e7c82 */ /* 0x000fe20008000000 */
[----:B------:R-:W-:Y:S01]  /*6a850*/  UMOV UR15, UR59 ;  /* 0x0000003b000f7c82 */ /* 0x000fe20008000000 */
[----:B------:R-:W-:Y:S02]  /*6a860*/  WARPGROUP.DEPBAR.LE gsb0, 0x0 ;  /* 0x00008000000079c5 */ /* 0x000fe40000010000 */
[----:B------:R-:W-:-:S13]  /*6a870*/  WARPGROUP.ARRIVE ;  /* 0x00000000000079c5 */ /* 0x000fda0000000000 */
[----:B------:R-:W-:Y:S01]  /*6a880*/  HGMMA.64x256x8.F32.TF32 R24, gdesc[UR8], R24, gsb0 ;  /* 0x07e00000081879f0 */ /* 0x000fe20008002818 */
[----:B------:R-:W-:Y:S02]  /*6a890*/  UIADD3.64 UR56, UR6, 0x7fe, URZ ;  /* 0x000007fe06387897 */ /* 0x000fe4000fffe03f */
[----:B------:R-:W-:-:S05]  /*6a8a0*/  UIADD3.64 UR16, UR4, 0xbfe, URZ ;  /* 0x00000bfe04107897 */ /* 0x000fca000fffe03f */
[----:B------:R-:W-:Y:S01]  /*6a8b0*/  UMOV UR18, UR56 ;  /* 0x0000003800127c82 */ /* 0x000fe20008000000 */
[----:B------:R-:W-:Y:S01]  /*6a8c0*/  UMOV UR19, UR57 ;  /* 0x0000003900137c82 */ /* 0x000fe20008000000 */
[----:B------:R-:W-:Y:S02]  /*6a8d0*/  WARPGROUP.DEPBAR.LE gsb0, 0x0 ;  /* 0x00008000000079c5 */ /* 0x000fe40000010000 */
[----:B------:R-:W-:-:S15]  /*6a8e0*/  WARPGROUP.ARRIVE ;  /* 0x00000000000079c5 */ /* 0x000fde0000000000 */
[----:B------:R-:W-:-:S01]  /*6a8f0*/  NOP ;  /* 0x0000000000007918 */ /* 0x000fc20000000000 */
[----:B------:R-:W-:Y:S01]  /*6a900*/  HGMMA.64x256x8.F32.TF32 R24, gdesc[UR12], R24, gsb0 ;  /* 0x07e000000c1879f0 */ /* 0x000fe20008002818 */
[----:B------:R-:W-:Y:S02]  /*6a910*/  UIADD3.64 UR58, UR6, 0x800, URZ ;  /* 0x00000800063a7897 */ /* 0x000fe4000fffe03f */
[----:B------:R-:W-:Y:S02]  /*6a920*/  WARPGROUP.DEPBAR.LE gsb0, 0x0 ;  /* 0x00008000000079c5 */ /* 0x000fe40000010000 */
[----:B------:R-:W-:-:S15]  /*6a930*/  WARPGROUP.ARRIVE ;  /* 0x00000000000079c5 */ /* 0x000fde0000000000 */
[----:B------:R-:W-:-:S08]  /*6a940*/  NOP ;  /* 0x0000000000007918 */ /* 0x000fd00000000000 */
[----:B------:R-:W-:Y:S01]  /*6a950*/  HGMMA.64x256x8.F32.TF32 R24, gdesc[UR16], R24, gsb0 ;  /* 0x07e00000101879f0 */ /* 0x000fe20008002818 */
[----:B------:R-:W-:Y:S01]  /*6a960*/  UIADD3.64 UR16, UR4, 0xc00, URZ ;  /* 0x00000c0004107897 */ /* 0x000fe2000fffe03f */
[----:B------:R-:W-:Y:S01]  /*6a970*/  UMOV UR18, UR58 ;  /* 0x0000003a00127c82 */ /* 0x000fe20008000000 */
[----:B------:R-:W-:Y:S01]  /*6a980*/  UMOV UR19, UR59 ;  /* 0x0000003b00137c82 */ /* 0x000fe20008000000 */
[----:B------:R-:W-:Y:S02]  /*6a990*/  MOV R5, UR13 ;  /* 0x0000000d00057c02 */ /* 0x000fe40008000f00 */
[----:B------:R-:W-:Y:S01]  /*6a9a0*/  MOV R3, UR12 ;  /* 0x0000000c00037c02 */ /* 0x000fe20008000f00 */
        /* <DEDUP_REMOVED lines=8> */
[----:B------:R1:W-:Y:S01]  /*6aa30*/  STL.64 [R1+0x400], R24 ;  /* 0x0004001801007387 */ /* 0x0003e20000100a00 */
[----:B------:R-:W-:-:S03]  /*6aa40*/  IMAD.MOV.U32 R252, RZ, RZ, R28 ;  /* 0x000000fffffc7224 */ /* 0x000fc600078e001c */
        /* <DEDUP_REMOVED lines=17> */
[----:B------:R-:W-:-:S03]  /*6ab60*/  MOV R241, R39 ;  /* 0x0000002700f17202 */ /* 0x000fc60000000f00 */
[----:B------:R-:W3:Y:S01]  /*6ab70*/  LDL.LU.64 R32, [R1+0x220] ;  /* 0x0002200001207983 */ /* 0x000ee20000300a00 */
[----:B------:R-:W-:-:S03]  /*6ab80*/  IMAD.MOV.U32 R240, RZ, RZ, R40 ;  /* 0x000000fffff07224 */ /* 0x000fc600078e0028 */
[----:B------:R-:W4:Y:S01]  /*6ab90*/  LDL.LU.64 R34, [R1+0x228] ;  /* 0x0002280001227983 */ /* 0x000f220000300a00 */
[----:B------:R-:W-:Y:S01]  /*6aba0*/  IMAD.MOV.U32 R239, RZ, RZ, R41 ;  /* 0x000000ffffef7224 */ /* 0x000fe200078e0029 */
[----:B------:R-:W-:Y:S02]  /*6abb0*/  MOV R238, R42 ;  /* 0x0000002a00ee7202 */ /* 0x000fe40000000f00 */
[----:B------:R-:W2:Y:S01]  /*6abc0*/  LDL.LU.64 R36, [R1+0x230] ;  /* 0x0002300001247983 */ /* 0x000ea20000300a00 */
[----:B------:R-:W-:Y:S01]  /*6abd0*/  IMAD.MOV.U32 R237, RZ, RZ, R43 ;  /* 0x000000ffffed7224 */ /* 0x000fe200078e002b */
[----:B------:R-:W-:Y:S02]  /*6abe0*/  MOV R235, R45 ;  /* 0x0000002d00eb7202 */ /* 0x000fe40000000f00 */
[----:B------:R-:W3:Y:S01]  /*6abf0*/  LDL.LU.64 R38, [R1+0x238] ;  /* 0x0002380001267983 */ /* 0x000ee20000300a00 */
[----:B------:R-:W-:-:S03]  /*6ac00*/  IMAD.MOV.U32 R236, RZ, RZ, R44 ;  /* 0x000000ffffec7224 */ /* 0x000fc600078e002c */
[----:B------:R-:W4:Y:S01]  /*6ac10*/  LDL.LU.64 R40, [R1+0x240] ;  /* 0x0002400001287983 */ /* 0x000f220000300a00 */
[----:B------:R-:W-:Y:S01]  /*6ac20*/  IMAD.MOV.U32 R234, RZ, RZ, R46 ;  /* 0x000000ffffea7224 */ /* 0x000fe200078e002e */
[----:B------:R-:W-:Y:S01]  /*6ac30*/  MOV R232, R48 ;  /* 0x0000003000e87202 */ /* 0x000fe20000000f00 */
[----:B------:R-:W-:Y:S01]  /*6ac40*/  IMAD.MOV.U32 R233, RZ, RZ, R47 ;  /* 0x000000ffffe97224 */ /* 0x000fe200078e002f */
        /* <DEDUP_REMOVED lines=223> */
[----:B------:R-:W-:Y:S02]  /*6ba40*/  UIADD3.64 UR58, UR6, 0x802, URZ ;  /* 0x00000802063a7897 */ /* 0x000fe4000fffe03f */
[----:B------:R-:W-:-:S05]  /*6ba50*/  UIADD3.64 UR20, UR4, 0xc02, URZ ;  /* 0x00000c0204147897 */ /* 0x000fca000fffe03f */
[----:B------:R-:W-:Y:S01]  /*6ba60*/  UMOV UR22, UR58 ;  /* 0x0000003a00167c82 */ /* 0x000fe20008000000 */
[----:B------:R-:W-:Y:S01]  /*6ba70*/  UMOV UR23, UR59 ;  /* 0x0000003b00177c82 */ /* 0x000fe20008000000 */
[----:B------:R-:W-:Y:S02]  /*6ba80*/  UIADD3.64 UR56, UR6, 0x804, URZ ;  /* 0x0000080406387897 */ /* 0x000fe4000fffe03f */
[----:B------:R-:W-:-:S05]  /*6ba90*/  UIADD3.64 UR24, UR4, 0xc04, URZ ;  /* 0x00000c0404187897 */ /* 0x000fca000fffe03f */
[----:B------:R-:W-:Y:S01]  /*6baa0*/  UMOV UR26, UR56 ;  /* 0x00000038001a7c82 */ /* 0x000fe20008000000 */
[----:B------:R-:W-:Y:S01]  /*6bab0*/  UMOV UR27, UR57 ;  /* 0x00000039001b7c82 */ /* 0x000fe20008000000 */
[----:B--2---:R-:W-:-:S06]  /*6bac0*/  WARPGROUP.ARRIVE ;  /* 0x00000000000079c5 */ /* 0x004fcc0000000000 */
        /* <DEDUP_REMOVED lines=58> */
[----:B------:R-:W-:Y:S01]  /*6be70*/  UIADD3.64 UR56, UR4, 0x1c04, URZ ;  /* 0x00001c0404387897 */ /* 0x000fe2000fffe03f */
[----:B------:R-:W-:Y:S02]  /*6be80*/  WARPGROUP.DEPBAR.LE gsb0, 0x0 ;  /* 0x00008000000079c5 */ /* 0x000fe40000010000 */
[----:B------:R-:W-:-:S15]  /*6be90*/  WARPGROUP.ARRIVE ;  /* 0x00000000000079c5 */ /* 0x000fde0000000000 */
[----:B------:R-:W-:-:S07]  /*6bea0*/  NOP ;  /* 0x0000000000007918 */ /* 0x000fce0000000000 */
        /* <DEDUP_REMOVED lines=319> */
[----:B------:R-:W-:Y:S02]  /*6d2a0*/  IMAD.MOV.U32 R184, RZ, RZ, R149 ;  /* 0x000000ffffb87224 */ /* 0x000fe400078e0095 */
[----:B------:R-:W-:Y:S01]  /*6d2b0*/  IMAD.MOV.U32 R9, RZ, RZ, R151 ;  /* 0x000000ffff097224 */ /* 0x000fe200078e0097 */
[----:B---3--:R-:W-:Y:S02]  /*6d2c0*/  R2UR UR17, R24 ;  /* 0x00000000181172ca */ /* 0x008fe400000e0000 */
[----:B------:R-:W3:Y:S04]  /*6d2d0*/  LDL.LU.64 R24, [R1] ;  /* 0x0000000001187983 */ /* 0x000ee80000300a00 */
        /* <DEDUP_REMOVED lines=257> */
[----:B------:R-:W-:Y:S01]  /*6e2f0*/  IMAD.MOV.U32 R150, RZ, RZ, R180 ;  /* 0x000000ffff967224 */ /* 0x000fe200078e00b4 */
[----:B------:R-:W-:Y:S01]  /*6e300*/  UMOV UR12, UR10 ;  /* 0x0000000a000c7c82 */ /* 0x000fe20008000000 */
[----:B------:R-:W-:Y:S01]  /*6e310*/  UMOV UR13, UR11 ;  /* 0x0000000b000d7c82 */ /* 0x000fe20008000000 */
[----:B------:R-:W4:Y:S01]  /*6e320*/  LDL.LU R3, [R1+0x3514] ;  /* 0x0035140001037983 */ /* 0x000f220000300800 */
[----:B------:R-:W-:Y:S01]  /*6e330*/  UIADD3.64 UR18, UR4, 0xbfe, URZ ;  /* 0x00000bfe04127897 */ /* 0x000fe2000fffe03f */
[----:B------:R-:W1:Y:S02]  /*6e340*/  LDC R184, c[0x0][0x230] ;  /* 0x00008c00ffb87b82 */ /* 0x000e640000000800 */
[----:B------:R-:W4:Y:S01]  /*6e350*/  LDL.LU R5, [R1+0x3510] ;  /* 0x0035100001057983 */ /* 0x000f220000300800 */
[----:B------:R-:W-:-:S02]  /*6e360*/  UIADD3.64 UR22, UR6, 0x27fe, URZ ;  /* 0x000027fe06167897 */ /* 0x000fc4000fffe03f */
[----:B------:R-:W-:Y:S01]  /*6e370*/  UIADD3.64 UR26, UR6, 0x2804, URZ ;  /* 0x00002804061a7897 */ /* 0x000fe2000fffe03f */
[----:B------:R-:W4:Y:S01]  /*6e380*/  LDL.LU R190, [R1+0x350c] ;  /* 0x00350c0001be7983 */ /* 0x000f220000300800 */
[----:B------:R-:W-:Y:S01]  /*6e390*/  UIADD3.64 UR30, UR6, 0x2ffe, URZ ;  /* 0x00002ffe061e7897 */ /* 0x000fe2000fffe03f */
[----:B------:R-:W1:Y:S01]  /*6e3a0*/  LDC R8, c[0x0][0x238] ;  /* 0x00008e00ff087b82 */ /* 0x000e620000000800 */
[----:B------:R-:W-:Y:S01]  /*6e3b0*/  UIADD3.64 UR34, UR6, 0x3000, URZ ;  /* 0x0000300006227897 */ /* 0x000fe2000fffe03f */
[----:B------:R-:W4:Y:S01]  /*6e3c0*/  LDL.LU R191, [R1+0x3508] ;  /* 0x0035080001bf7983 */ /* 0x000f220000300800 */
[----:B------:R-:W-:Y:S02]  /*6e3d0*/  UIADD3.64 UR38, UR6, 0x3002, URZ ;  /* 0x0000300206267897 */ /* 0x000fe4000fffe03f */
[----:B------:R-:W-:Y:S01]  /*6e3e0*/  UIADD3.64 UR42, UR6, 0x3004, URZ ;  /* 0x00003004062a7897 */ /* 0x000fe2000fffe03f */
[----:B------:R-:W4:Y:S01]  /*6e3f0*/  LDL.LU R10, [R1+0x3504] ;  /* 0x00350400010a7983 */ /* 0x000f220000300800 */
[----:B------:R-:W-:Y:S01]  /*6e400*/  UIADD3.64 UR46, UR6, 0x37fe, URZ ;  /* 0x000037fe062e7897 */ /* 0x000fe2000fffe03f */
[----:B------:R-:W1:Y:S01]  /*6e410*/  LDC R4, c[0x0][0x23c] ;  /* 0x00008f00ff047b82 */ /* 0x000e620000000800 */
[----:B--2---:R-:W-:Y:S01]  /*6e420*/  WARPGROUP.ARRIVE ;  /* 0x00000000000079c5 */ /* 0x004fe20000000000 */
[----:B------:R-:W-:Y:S01]  /*6e430*/  UIADD3.64 UR10, UR6, 0x2002, URZ ;  /* 0x00002002060a7897 */ /* 0x000fe2000fffe03f */
[----:B------:R-:W2:Y:S04]  /*6e440*/  LDL.LU R11, [R1+0x3500] ;  /* 0x00350000010b7983 */ /* 0x000ea80000300800 */
[----:B------:R-:W-:Y:S01]  /*6e450*/  HGMMA.64x256x8.F32.TF32 R24, gdesc[UR12], R24, gsb0 ;  /* 0x07e000000c1879f0 */ /* 0x000fe20008002818 */
[----:B------:R-:W-:Y:S01]  /*6e460*/  UIADD3.64 UR14, UR6, 0x2004, URZ ;  /* 0x00002004060e7897 */ /* 0x000fe2000fffe03f */
[----:B------:R-:W2:Y:S01]  /*6e470*/  LDL.LU R6, [R1+0x34fc] ;  /* 0x0034fc0001067983 */ /* 0x000ea20000300800 */
[----:B------:R-:W-:Y:S01]  /*6e480*/  UIADD3.64 UR50, UR6, 0x3800, URZ ;  /* 0x0000380006327897 */ /* 0x000fe2000fffe03f */
[----:B------:R-:W-:Y:S01]  /*6e490*/  UMOV UR54, UR60 ;  /* 0x0000003c00367c82 */ /* 0x000fe20008000000 */
[----:B------:R-:W-:Y:S01]  /*6e4a0*/  UMOV UR55, UR61 ;  /* 0x0000003d00377c82 */ /* 0x000fe20008000000 */
[----:B------:R-:W-:Y:S01]  /*6e4b0*/  UIADD3.64 UR58, UR6, 0x3804, URZ ;  /* 0x00003804063a7897 */ /* 0x000fe2000fffe03f */
        /* <DEDUP_REMOVED lines=19> */
[----:B---3--:R-:W-:-:S03]  /*6e5f0*/  R2UR UR16, R15 ;  /* 0x000000000f1072ca */ /* 0x008fc600000e0000 */
[----:B------:R-:W3:Y:S04]  /*6e600*/  LDL.LU R188, [R1+0x34ac] ;  /* 0x0034ac0001bc7983 */ /* 0x000ee80000300800 */
[----:B------:R-:W3:Y:S04]  /*6e610*/  LDL.LU R189, [R1+0x34a8] ;  /* 0x0034a80001bd7983 */ /* 0x000ee80000300800 */
[----:B------:R-:W2:Y:S04]  /*6e620*/  LDL.LU R192, [R1+0x34a4] ;  /* 0x0034a40001c07983 */ /* 0x000ea80000300800 */
[----:B------:R-:W3:Y:S04]  /*6e630*/  LDL.LU R193, [R1+0x34a0] ;  /* 0x0034a00001c17983 */ /* 0x000ee80000300800 */
[----:B------:R-:W3:Y:S04]  /*6e640*/  LDL.LU R196, [R1+0x349c] ;  /* 0x00349c0001c47983 */ /* 0x000ee80000300800 */
[----:B------:R-:W3:Y:S04]  /*6e650*/  LDL.LU R197, [R1+0x3498] ;  /* 0x0034980001c57983 */ /* 0x000ee80000300800 */
[----:B------:R-:W2:Y:S04]  /*6e660*/  LDL.LU R200, [R1+0x3494] ;  /* 0x0034940001c87983 */ /* 0x000ea80000300800 */
[----:B------:R-:W3:Y:S04]  /*6e670*/  LDL.LU R201, [R1+0x3490] ;  /* 0x0034900001c97983 */ /* 0x000ee80000300800 */
[----:B------:R-:W2:Y:S04]  /*6e680*/  LDL.LU R234, [R1+0x348c] ;  /* 0x00348c0001ea7983 */ /* 0x000ea80000300800 */
        /* <DEDUP_REMOVED lines=10> */
[----:B------:R-:W3:Y:S01]  /*6e730*/  LDL.LU R165, [R1+0x3460] ;  /* 0x0034600001a57983 */ /* 0x000ee20000300800 */
[----:B----4-:R-:W-:-:S03]  /*6e740*/  R2UR UR12, R3 ;  /* 0x00000000030c72ca */ /* 0x010fc600000e0000 */
[----:B------:R-:W4:Y:S01]  /*6e750*/  LDL.LU R166, [R1+0x345c] ;  /* 0x00345c0001a67983 */ /* 0x000f220000300800 */
[----:B------:R-:W-:-:S03]  /*6e760*/  R2UR UR13, R5 ;  /* 0x00000000050d72ca */ /* 0x000fc600000e0000 */
[----:B------:R-:W2:Y:S04]  /*6e770*/  LDL.LU R167, [R1+0x3458] ;  /* 0x0034580001a77983 */ /* 0x000ea80000300800 */
[----:B------:R-:W3:Y:S04]  /*6e780*/  LDL.LU R168, [R1+0x3454] ;  /* 0x0034540001a87983 */ /* 0x000ee80000300800 */
[----:B------:R-:W4:Y:S04]  /*6e790*/  LDL.LU R169, [R1+0x3450] ;  /* 0x0034500001a97983 */ /* 0x000f280000300800 */
        /* <DEDUP_REMOVED lines=21> */
[----:B------:R-:W-:-:S02]  /*6e8f0*/  WARPGROUP.DEPBAR.LE gsb0, 0x0 ;  /* 0x00008000000079c5 */ /* 0x000fc40000010000 */
[----:B------:R-:W-:Y:S01]  /*6e900*/  WARPGROUP.ARRIVE ;  /* 0x00000000000079c5 */ /* 0x000fe20000000000 */
[----:B------:R-:W2:Y:S04]  /*6e910*/  LDL.LU R251, [R1+0x33f8] ;  /* 0x0033f80001fb7983 */ /* 0x000ea80000300800 */
[----:B------:R-:W2:Y:S01]  /*6e920*/  LDL.LU R244, [R1+0x33f4] ;  /* 0x0033f40001f47983 */ /* 0x000ea20000300800 */
[----:B------:R-:W-:Y:S01]  /*6e930*/  HGMMA.64x256x8.F32.TF32 R24, gdesc[UR8], R24, gsb0 ;  /* 0x07e00000081879f0 */ /* 0x000fe20008002818 */
[----:B------:R-:W-:Y:S01]  /*6e940*/  UMOV UR8, UR18 ;  /* 0x0000001200087c82 */ /* 0x000fe20008000000 */
[----:B------:R-:W-:Y:S01]  /*6e950*/  UMOV UR9, UR19 ;  /* 0x0000001300097c82 */ /* 0x000fe20008000000 */
[----:B------:R-:W-:Y:S01]  /*6e960*/  UMOV UR10, UR22 ;  /* 0x00000016000a7c82 */ /* 0x000fe20008000000 */
[----:B------:R-:W-:Y:S01]  /*6e970*/  UMOV UR11, UR23 ;  /* 0x00000017000b7c82 */ /* 0x000fe20008000000 */
[----:B------:R-:W2:Y:S01]  /*6e980*/  LDL.LU R245, [R1+0x33f0] ;  /* 0x0033f00001f57983 */ /* 0x000ea20000300800 */
[----:B------:R-:W-:-:S02]  /*6e990*/  WARPGROUP.DEPBAR.LE gsb0, 0x0 ;  /* 0x00008000000079c5 */ /* 0x000fc40000010000 */
[----:B------:R-:W-:Y:S01]  /*6e9a0*/  WARPGROUP.ARRIVE ;  /* 0x00000000000079c5 */ /* 0x000fe20000000000 */
[----:B------:R-:W-:Y:S01]  /*6e9b0*/  UIADD3.64 UR18, UR6, 0x2800, URZ ;  /* 0x0000280006127897 */ /* 0x000fe2000fffe03f */
[----:B------:R-:W2:-:S15]  /*6e9c0*/  LDL.LU R238, [R1+0x33ec] ;  /* 0x0033ec0001ee7983 */ /* 0x000e9e0000300800 */
[----:B------:R-:W-:-:S03]  /*6e9d0*/  NOP ;  /* 0x0000000000007918 */ /* 0x000fc60000000000 */
[----:B------:R-:W-:Y:S01]  /*6e9e0*/  HGMMA.64x256x8.F32.TF32 R24, gdesc[UR12], R24, gsb0 ;  /* 0x07e000000c1879f0 */ /* 0x000fe20008002818 */
        /* <DEDUP_REMOVED lines=45> */
[----:B------:R-:W-:-:S06]  /*6ecc0*/  WARPGROUP.ARRIVE ;  /* 0x00000000000079c5 */ /* 0x000fcc0000000000 */
[----:B------:R-:W-:Y:S03]  /*6ecd0*/  HGMMA.64x256x8.F32.TF32 R24, gdesc[UR8], R24, gsb0 ;  /* 0x07e00000081879f0 */ /* 0x000fe60008002818 */
[----:B------:R-:W-:Y:S02]  /*6ece0*/  WARPGROUP.DEPBAR.LE gsb0, 0x0 ;  /* 0x00008000000079c5 */ /* 0x000fe40000010000 */
[----:B------:R-:W-:-:S15]  /*6ecf0*/  WARPGROUP.ARRIVE ;  /* 0x00000000000079c5 */ /* 0x000fde0000000000 */
[----:B------:R-:W-:-:S08]  /*6ed00*/  NOP ;  /* 0x0000000000007918 */ /* 0x000fd00000000000 */
        /* <DEDUP_REMOVED lines=170> */
[----:B------:R-:W-:-:S02]  /*6f7b0*/  R2UR UR10, R190 ;  /* 0x00000000be0a72ca */ /* 0x000fc400000e0000 */
[----:B------:R-:W-:Y:S01]  /*6f7c0*/  R2UR UR11, R191 ;  /* 0x00000000bf0b72ca */ /* 0x000fe200000e0000 */
[----:B------:R-:W-:Y:S01]  /*6f7d0*/  UIADD3.64 UR8, UR4, 0x5fe, URZ ;  /* 0x000005fe04087897 */ /* 0x000fe2000fffe03f */
[----:B---3--:R-:W-:Y:S01]  /*6f7e0*/  R2UR UR54, R186 ;  /* 0x00000000ba3672ca */ /* 0x008fe200000e0000 */
[----:B------:R-:W-:Y:S01]  /*6f7f0*/  UIADD3.64 UR56, UR4, 0x600, URZ ;  /* 0x0000060004387897 */ /* 0x000fe2000fffe03f */
[----:B----4-:R-:W-:Y:S01]  /*6f800*/  R2UR UR55, R187 ;  /* 0x00000000bb3772ca */ /* 0x010fe200000e0000 */
[----:B------:R-:W-:Y:S01]  /*6f810*/  UMOV UR58, UR6 ;  /* 0x00000006003a7c82 */ /* 0x000fe20008000000 */
[----:B------:R-:W-:Y:S01]  /*6f820*/  UMOV UR59, UR7 ;  /* 0x00000007003b7c82 */ /* 0x000fe20008000000 */
[----:B------:R-:W-:Y:S01]  /*6f830*/  UIADD3.64 UR52, UR4, 0x602, URZ ;  /* 0x0000060204347897 */ /* 0x000fe2000fffe03f */
[----:B------:R-:W-:Y:S02]  /*6f840*/  R2UR UR14, R182 ;  /* 0x00000000b60e72ca */ /* 0x000fe400000e0000 */
[----:B--2---:R-:W-:Y:S01]  /*6f850*/  R2UR UR15, R183 ;  /* 0x00000000b70f72ca */ /* 0x004fe200000e0000 */
[----:B------:R-:W-:Y:S01]  /*6f860*/  UIADD3.64 UR12, UR4, 0x604, URZ ;  /* 0x00000604040c7897 */ /* 0x000fe2000fffe03f */
[----:B------:R-:W-:Y:S01]  /*6f870*/  R2UR UR50, R178 ;  /* 0x00000000b23272ca */ /* 0x000fe200000e0000 */
[----:B------:R-:W-:Y:S01]  /*6f880*/  UIADD3.64 UR48, UR4, 0xdfe, URZ ;  /* 0x00000dfe04307897 */ /* 0x000fe2000fffe03f */
[----:B------:R-:W-:Y:S01]  /*6f890*/  R2UR UR51, R179 ;  /* 0x00000000b33372ca */ /* 0x000fe200000e0000 */
[----:B------:R-:W-:Y:S01]  /*6f8a0*/  UIADD3.64 UR44, UR4, 0xe00, URZ ;  /* 0x00000e00042c7897 */ /* 0x000fe2000fffe03f */
[----:B------:R-:W-:Y:S01]  /*6f8b0*/  R2UR UR46, R174 ;  /* 0x00000000ae2e72ca */ /* 0x000fe200000e0000 */
[----:B------:R-:W-:Y:S01]  /*6f8c0*/  UIADD3.64 UR40, UR4, 0xe02, URZ ;  /* 0x00000e0204287897 */ /* 0x000fe2000fffe03f */
[----:B------:R-:W-:Y:S01]  /*6f8d0*/  R2UR UR47, R175 ;  /* 0x00000000af2f72ca */ /* 0x000fe200000e0000 */
[----:B------:R-:W-:Y:S01]  /*6f8e0*/  WARPGROUP.ARRIVE ;  /* 0x00000000000079c5 */ /* 0x000fe20000000000 */
[----:B------:R-:W-:Y:S01]  /*6f8f0*/  R2UR UR42, R172 ;  /* 0x00000000ac2a72ca */ /* 0x000fe200000e0000 */
[----:B------:R-:W-:Y:S01]  /*6f900*/  UIADD3.64 UR36, UR4, 0xe04, URZ ;  /* 0x00000e0404247897 */ /* 0x000fe2000fffe03f */
[----:B------:R-:W-:Y:S01]  /*6f910*/  R2UR UR43, R173 ;  /* 0x00000000ad2b72ca */ /* 0x000fe200000e0000 */
[----:B------:R-:W-:Y:S01]  /*6f920*/  UIADD3.64 UR32, UR4, 0x15fe, URZ ;  /* 0x000015fe04207897 */ /* 0x000fe2000fffe03f */
[----:B------:R-:W-:Y:S01]  /*6f930*/  R2UR UR38, R170 ;  /* 0x00000000aa2672ca */ /* 0x000fe200000e0000 */
[----:B------:R-:W-:Y:S01]  /*6f940*/  HGMMA.64x256x8.F32.TF32 R24, gdesc[UR8], R24, gsb0 ;  /* 0x07e00000081879f0 */ /* 0x000fe20008002818 */
[----:B------:R-:W-:Y:S01]  /*6f950*/  R2UR UR39, R171 ;  /* 0x00000000ab2772ca */ /* 0x000fe200000e0000 */
        /* <DEDUP_REMOVED lines=8> */
[----:B------:R-:W2:Y:S01]  /*6f9e0*/  LDL.LU.64 R190, [R1+0x3138] ;  /* 0x0031380001be7983 */ /* 0x000ea20000300a00 */
[----:B------:R-:W-:-:S02]  /*6f9f0*/  R2UR UR26, R164 ;  /* 0x00000000a41a72ca */ /* 0x000fc400000e0000 */
[----:B------:R-:W-:Y:S02]  /*6fa00*/  R2UR UR27, R165 ;  /* 0x00000000a51b72ca */ /* 0x000fe400000e0000 */
[----:B------:R-:W-:Y:S02]  /*6fa10*/  R2UR UR22, R162 ;  /* 0x00000000a21672ca */ /* 0x000fe400000e0000 */
[----:B------:R-:W-:Y:S02]  /*6fa20*/  R2UR UR23, R163 ;  /* 0x00000000a31772ca */ /* 0x000fe400000e0000 */
[----:B------:R-:W-:Y:S02]  /*6fa30*/  R2UR UR18, R160 ;  /* 0x00000000a01272ca */ /* 0x000fe400000e0000 */
[----:B------:R-:W-:Y:S01]  /*6fa40*/  R2UR UR19, R161 ;  /* 0x00000000a11372ca */ /* 0x000fe200000e0000 */
[----:B------:R-:W-:Y:S01]  /*6fa50*/  UMOV UR6, UR12 ;  /* 0x0000000c00067c82 */ /* 0x000fe20008000000 */
[----:B------:R-:W-:Y:S01]  /*6fa60*/  UMOV UR7, UR13 ;  /* 0x0000000d00077c82 */ /* 0x000fe20008000000 */
[----:B------:R-:W-:Y:S01]  /*6fa70*/  R2UR UR10, R240 ;  /* 0x00000000f00a72ca */ /* 0x000fe200000e0000 */
[----:B------:R-:W3:Y:S01]  /*6fa80*/  LDL.LU.64 R186, [R1+0x3130] ;  /* 0x0031300001ba7983 */ /* 0x000ee20000300a00 */
[----:B------:R-:W-:-:S02]  /*6fa90*/  R2UR UR11, R241 ;  /* 0x00000000f10b72ca */ /* 0x000fc400000e0000 */
[----:B------:R-:W-:Y:S01]  /*6faa0*/  MOV R5, UR57 ;  /* 0x0000003900057c02 */ /* 0x000fe20008000f00 */
[----:B------:R-:W4:Y:S01]  /*6fab0*/  LDL.LU.64 R182, [R1+0x3128] ;  /* 0x0031280001b67983 */ /* 0x000f220000300a00 */
[----:B------:R-:W-:-:S03]  /*6fac0*/  MOV R3, UR56 ;  /* 0x0000003800037c02 */ /* 0x000fc60008000f00 */
        /* <DEDUP_REMOVED lines=51> */
[----:B------:R-:W-:Y:S01]  /*6fe00*/  HGMMA.64x256x8.F32.TF32 R24, gdesc[UR20], R24, gsb0 ;  /* 0x07e00000141879f0 */ /* 0x000fe20008002818 */
[----:B------:R-:W-:Y:S02]  /*6fe10*/  R2UR UR14, R246 ;  /* 0x00000000f60e72ca */ /* 0x000fe400000e0000 */
[----:B------:R-:W-:Y:S01]  /*6fe20*/  R2UR UR15, R247 ;  /* 0x00000000f70f72ca */ /* 0x000fe200000e0000 */
[----:B------:R-:W-:Y:S01]  /*6fe30*/  UIADD3.64 UR12, UR4, 0x1e00, URZ ;  /* 0x00001e00040c7897 */ /* 0x000fe2000fffe03f */
[----:B------:R-:W4:Y:S01]  /*6fe40*/  LDL.LU.64 R246, [R1+0x30d8] ;  /* 0x0030d80001f67983 */ /* 0x000f220000300a00 */
[----:B------:R-:W-:Y:S01]  /*6fe50*/  UMOV UR56, UR8 ;  /* 0x0000000800387c82 */ /* 0x000fe20008000000 */
[----:B------:R-:W-:Y:S01]  /*6fe60*/  UMOV UR57, UR9 ;  /* 0x0000000900397c82 */ /* 0x000fe20008000000 */
[----:B------:R-:W-:Y:S02]  /*6fe70*/  WARPGROUP.DEPBAR.LE gsb0, 0x0 ;  /* 0x00008000000079c5 */ /* 0x000fe40000010000 */
[----:B------:R-:W-:Y:S01]  /*6fe80*/  WARPGROUP.ARRIVE ;  /* 0x00000000000079c5 */ /* 0x000fe20000000000 */
[----:B------:R-:W-:Y:S01]  /*6fe90*/  UMOV UR50, UR6 ;  /* 0x0000000600327c82 */ /* 0x000fe20008000000 */
[----:B------:R-:W-:Y:S01]  /*6fea0*/  UMOV UR51, UR7 ;  /* 0x0000000700337c82 */ /* 0x000fe20008000000 */
[----:B------:R-:W4:-:S15]  /*6feb0*/  LDL.LU.64 R240, [R1+0x30d0] ;  /* 0x0030d00001f07983 */ /* 0x000f1e0000300a00 */
[----:B------:R-:W-:Y:S01]  /*6fec0*/  HGMMA.64x256x8.F32.TF32 R24, gdesc[UR16], R24, gsb0 ;  /* 0x07e00000101879f0 */ /* 0x000fe20008002818 */
[----:B------:R-:W-:Y:S02]  /*6fed0*/  UIADD3.64 UR8, UR4, 0x1e02, URZ ;  /* 0x00001e0204087897 */ /* 0x000fe4000fffe03f */
        /* <DEDUP_REMOVED lines=8> */
[----:B------:R-:W-:Y:S02]  /*6ff60*/  WARPGROUP.DEPBAR.LE gsb0, 0x0 ;  /* 0x00008000000079c5 */ /* 0x000fe40000010000 */
[----:B------:R-:W-:-:S15]  /*6ff70*/  WARPGROUP.ARRIVE ;  /* 0x00000000000079c5 */ /* 0x000fde0000000000 */
[----:B------:R-:W-:-:S05]  /*6ff80*/  NOP ;  /* 0x0000000000007918 */ /* 0x000fca0000000000 */
[----:B------:R-:W-:Y:S03]  /*6ff90*/  HGMMA.64x256x8.F32.TF32 R24, gdesc[UR8], R24, gsb0 ;  /* 0x07e00000081879f0 */ /* 0x000fe60008002818 */
[----:B------:R-:W-:Y:S02]  /*6ffa0*/  WARPGROUP.DEPBAR.LE gsb0, 0x0 ;  /* 0x00008000000079c5 */ /* 0x000fe40000010000 */
[----:B------:R-:W-:-:S15]  /*6ffb0*/  WARPGROUP.ARRIVE ;  /* 0x00000000000079c5 */ /* 0x000fde0000000000 */
[----:B------:R-:W-:-:S08]  /*6ffc0*/  NOP ;  /* 0x0000000000007918 */ /* 0x000fd00000000000 */
[----:B------:R-:W-:Y:S03]  /*6ffd0*/  HGMMA.64x256x8.F32.TF32 R24, gdesc[UR4], R24, gsb0 ;  /* 0x07e00000041879f0 */ /* 0x000fe60008002818 */
[----:B------:R-:W-:Y:S02]  /*6ffe0*/  WARPGROUP.DEPBAR.LE gsb0, 0x0 ;  /* 0x00008000000079c5 */ /* 0x000fe40000010000 */
[----:B------:R-:W-:Y:S04]  /*6fff0*/  STL.64 [R1], R24 ;  /* 0x0000001801007387 */ /* 0x000fe80000100a00 */
        /* <DEDUP_REMOVED lines=128> */
[----:B------:R-:W-:Y:S02]  /*70800*/  R2UR UR59, R201 ;  /* 0x00000000c93b72ca */ /* 0x000fe400000e0000 */
[----:B------:R-:W-:Y:S01]  /*70810*/  R2UR UR54, R192 ;  /* 0x00000000c03672ca */ /* 0x000fe200000e0000 */
[----:B------:R-:W4:Y:S01]  /*70820*/  LDL.LU.64 R200, [R1+0x2ec0] ;  /* 0x002ec00001c87983 */ /* 0x000f220000300a00 */
[----:B--2---:R-:W-:-:S09]  /*70830*/  WARPGROUP.ARRIVE ;  /* 0x00000000000079c5 */ /* 0x004fd20000000000 */
[----:B------:R-:W-:Y:S01]  /*70840*/  HGMMA.64x256x8.F32.TF32 R24, gdesc[UR56], R24, gsb0 ;  /* 0x07e00000381879f0 */ /* 0x000fe20008002818 */
[----:B------:R-:W-:Y:S02]  /*70850*/  R2UR UR57, R5 ;  /* 0x00000000053972ca */ /* 0x000fe400000e0000 */
[----:B------:R-:W-:Y:S02]  /*70860*/  R2UR UR56, R3 ;  /* 0x00000000033872ca */ /* 0x000fe400000e0000 */
[----:B------:R-:W-:Y:S02]  /*70870*/  R2UR UR58, R196 ;  /* 0x00000000c43a72ca */ /* 0x000fe400000e0000 */
[----:B------:R-:W-:Y:S02]  /*70880*/  R2UR UR59, R197 ;  /* 0x00000000c53b72ca */ /* 0x000fe400000e0000 */
[----:B------:R-:W-:Y:S01]  /*70890*/  R2UR UR55, R193 ;  /* 0x00000000c13772ca */ /* 0x000fe200000e0000 */
[----:B------:R-:W2:Y:S01]  /*708a0*/  LDL.LU.64 R196, [R1+0x2eb8] ;  /* 0x002eb80001c47983 */ /* 0x000ea20000300a00 */
[----:B------:R-:W-:-:S02]  /*708b0*/  R2UR UR46, R158 ;  /* 0x000000009e2e72ca */ /* 0x000fc400000e0000 */
[----:B------:R-:W-:Y:S01]  /*708c0*/  R2UR UR47, R159 ;  /* 0x000000009f2f72ca */ /* 0x000fe200000e0000 */
[----:B------:R-:W2:Y:S01]  /*708d0*/  LDL.LU.64 R192, [R1+0x2eb0] ;  /* 0x002eb00001c07983 */ /* 0x000ea20000300a00 */
[----:B------:R-:W-:Y:S02]  /*708e0*/  WARPGROUP.DEPBAR.LE gsb0, 0x0 ;  /* 0x00008000000079c5 */ /* 0x000fe40000010000 */
[----:B------:R-:W-:-:S11]  /*708f0*/  WARPGROUP.ARRIVE ;  /* 0x00000000000079c5 */ /* 0x000fd60000000000 */
[----:B------:R-:W-:Y:S03]  /*70900*/  HGMMA.64x256x8.F32.TF32 R24, gdesc[UR56], R24, gsb0 ;  /* 0x07e00000381879f0 */ /* 0x000fe60008002818 */
[----:B------:R-:W-:Y:S02]  /*70910*/  WARPGROUP.DEPBAR.LE gsb0, 0x0 ;  /* 0x00008000000079c5 */ /* 0x000fe40000010000 */
[----:B------:R-:W-:-:S15]  /*70920*/  WARPGROUP.ARRIVE ;  /* 0x00000000000079c5 */ /* 0x000fde0000000000 */
[----:B------:R-:W-:-:S08]  /*70930*/  NOP ;  /* 0x0000000000007918 */ /* 0x000fd00000000000 */
[----:B------:R-:W-:Y:S01]  /*70940*/  HGMMA.64x256x8.F32.TF32 R24, gdesc[UR52], R24, gsb0 ;  /* 0x07e00000341879f0 */ /* 0x000fe20008002818 */
[----:B------:R-:W-:Y:S02]  /*70950*/  R2UR UR54, R188 ;  /* 0x00000000bc3672ca */ /* 0x000fe400000e0000 */
[----:B------:R-:W-:Y:S01]  /*70960*/  R2UR UR55, R189 ;  /* 0x00000000bd3772ca */ /* 0x000fe200000e0000 */
[----:B------:R-:W-:Y:S01]  /*70970*/  UMOV UR52, UR50 ;  /* 0x0000003200347c82 */ /* 0x000fe20008000000 */
[----:B------:R-:W-:Y:S01]  /*70980*/  UMOV UR53, UR51 ;  /* 0x0000003300357c82 */ /* 0x000fe20008000000 */
[----:B------:R-:W-:Y:S01]  /*70990*/  R2UR UR50, R176 ;  /* 0x00000000b03272ca */ /* 0x000fe200000e0000 */
[----:B------:R-:W2:Y:S01]  /*709a0*/  LDL.LU.64 R188, [R1+0x2ea8] ;  /* 0x002ea80001bc7983 */ /* 0x000ea20000300a00 */
[----:B------:R-:W-:Y:S02]  /*709b0*/  R2UR UR51, R177 ;  /* 0x00000000b13372ca */ /* 0x000fe400000e0000 */
[----:B------:R-:W-:Y:S01]  /*709c0*/  R2UR UR42, R156 ;  /* 0x000000009c2a72ca */ /* 0x000fe200000e0000 */
[----:B------:R-:W3:Y:S01]  /*709d0*/  LDL.LU R5, [R1+0x1540] ;  /* 0x0015400001057983 */ /* 0x000ee20000300800 */
[----:B------:R-:W-:-:S02]  /*709e0*/  WARPGROUP.DEPBAR.LE gsb0, 0x0 ;  /* 0x00008000000079c5 */ /* 0x000fc40000010000 */
[----:B------:R-:W-:-:S14]  /*709f0*/  WARPGROUP.ARRIVE ;  /* 0x00000000000079c5 */ /* 0x000fdc0000000000 */
[----:B------:R-:W-:Y:S03]  /*70a00*/  HGMMA.64x256x8.F32.TF32 R24, gdesc[UR52], R24, gsb0 ;  /* 0x07e00000341879f0 */ /* 0x000fe60008002818 */
[----:B------:R-:W-:Y:S02]  /*70a10*/  WARPGROUP.DEPBAR.LE gsb0, 0x0 ;  /* 0x00008000000079c5 */ /* 0x000fe40000010000 */
[----:B------:R-:W-:-:S15]  /*70a20*/  WARPGROUP.ARRIVE ;  /* 0x00000000000079c5 */ /* 0x000fde0000000000 */
[----:B------:R-:W-:-:S08]  /*70a30*/  NOP ;  /* 0x0000000000007918 */ /* 0x000fd00000000000 */
[----:B------:R-:W-:Y:S01]  /*70a40*/  HGMMA.64x256x8.F32.TF32 R24, gdesc[UR48], R24, gsb0 ;  /* 0x07e00000301879f0 */ /* 0x000fe20008002818 */
[----:B------:R-:W-:Y:S02]  /*70a50*/  R2UR UR43, R157 ;  /* 0x000000009d2b72ca */ /* 0x000fe400000e0000 */
[----:B------:R-:W-:Y:S02]  /*70a60*/  WARPGROUP.DEPBAR.LE gsb0, 0x0 ;  /* 0x00008000000079c5 */ /* 0x000fe40000010000 */
[----:B------:R-:W-:-:S15]  /*70a70*/  WARPGROUP.ARRIVE ;  /* 0x00000000000079c5 */ /* 0x000fde0000000000 */
[----:B------:R-:W-:-:S08]  /*70a80*/  NOP ;  /* 0x0000000000007918 */ /* 0x000fd00000000000 */
[----:B------:R-:W-:Y:S01]  /*70a90*/  HGMMA.64x256x8.F32.TF32 R24, gdesc[UR44], R24, gsb0 ;  /* 0x07e000002c1879f0 */ /* 0x000fe20008002818 */
[----:B------:R-:W-:Y:S02]  /*70aa0*/  R2UR UR38, R154 ;  /* 0x000000009a2672ca */ /* 0x000fe400000e0000 */
[----:B------:R-:W-:Y:S01]  /*70ab0*/  R2UR UR39, R155 ;  /* 0x000000009b2772ca */ /* 0x000fe200000e0000 */
[----:B------:R-:W-:Y:S02]  /*70ac0*/  WARPGROUP.DEPBAR.LE gsb0, 0x0 ;  /* 0x00008000000079c5 */ /* 0x000fe40000010000 */
[----:B------:R-:W-:-:S15]  /*70ad0*/  WARPGROUP.ARRIVE ;  /* 0x00000000000079c5 */ /* 0x000fde0000000000 */
[----:B------:R-:W-:-:S07]  /*70ae0*/  NOP ;  /* 0x0000000000007918 */ /* 0x000fce0000000000 */
        /* <DEDUP_REMOVED lines=14> */
[----:B------:R-:W-:Y:S02]  /*70bd0*/  R2UR UR27, R19 ;  /* 0x00000000131b72ca */ /* 0x000fe400000e0000 */
[----:B------:R-:W-:Y:S01]  /*70be0*/  R2UR UR22, R20 ;  /* 0x00000000141672ca */ /* 0x000fe200000e0000 */
[----:B------:R-:W4:Y:S01]  /*70bf0*/  LDL.LU R19, [R1+0x1554] ;  /* 0x0015540001137983 */ /* 0x000f220000300800 */
[----:B------:R-:W-:Y:S02]  /*70c00*/  R2UR UR23, R21 ;  /* 0x00000000151772ca */ /* 0x000fe400000e0000 */
[----:B------:R-:W-:Y:S01]  /*70c10*/  R2UR UR18, R16 ;  /* 0x00000000101272ca */ /* 0x000fe200000e0000 */
[----:B------:R-:W2:Y:S01]  /*70c20*/  LDL.LU R9, [R1+0x1558] ;  /* 0x0015580001097983 */ /* 0x000ea20000300800 */
[----:B------:R-:W-:-:S02]  /*70c30*/  WARPGROUP.DEPBAR.LE gsb0, 0x0 ;  /* 0x00008000000079c5 */ /* 0x000fc40000010000 */
[----:B------:R-:W-:-:S15]  /*70c40*/  WARPGROUP.ARRIVE ;  /* 0x00000000000079c5 */ /* 0x000fde0000000000 */
        /* <DEDUP_REMOVED lines=16> */
[----:B------:R-:W-:Y:S01]  /*70d50*/  UMOV UR10, UR60 ;  /* 0x0000003c000a7c82 */ /* 0x000fe20008000000 */
[----:B------:R-:W-:Y:S01]  /*70d60*/  UMOV UR11, UR61 ;  /* 0x0000003d000b7c82 */ /* 0x000fe20008000000 */
[----:B------:R-:W-:-:S05]  /*70d70*/  VIADD R184, R184, 0x7f ;  /* 0x0000007fb8b87836 */ /* 0x000fca0000000000 */
[----:B------:R-:W-:Y:S01]  /*70d80*/  SHF.R.S32.HI R6, RZ, 0x1f, R184 ;  /* 0x0000001fff067819 */ /* 0x000fe200000114b8 */
[----:B------:R-:W-:-:S03]  /*70d90*/  IMAD.SHL.U32 R8, R8, 0x80, RZ ;  /* 0x0000008008087824 */ /* 0x000fc600078e00ff */
[----:B------:R-:W-:Y:S01]  /*70da0*/  LEA.HI R6, R6, R184, RZ, 0x7 ;  /* 0x000000b806067211 */ /* 0x000fe200078f38ff */
[----:B---3--:R-:W-:Y:S01]  /*70db0*/  VIADD R5, R5, 0x1 ;  /* 0x0000000105057836 */ /* 0x008fe20000000000 */
[----:B------:R-:W-:Y:S02]  /*70dc0*/  SHF.L.U32 R8, R8, 0x2, RZ ;  /* 0x0000000208087819 */ /* 0x000fe400000006ff */
[----:B------:R-:W-:Y:S02]  /*70dd0*/  SHF.R.S32.HI R6, RZ, 0x7, R6 ;  /* 0x00000007ff067819 */ /* 0x000fe40000011406 */
[----:B------:R-:W-:Y:S01]  /*70de0*/  ISETP.GT.AND P2, PT, R5, 0x3, PT ;  /* 0x000000030500780c */ /* 0x000fe20003f44270 */
[----:B------:R-:W-:Y:S02]  /*70df0*/  WARPGROUP.DEPBAR.LE gsb0, 0x0 ;  /* 0x00008000000079c5 */ /* 0x000fe40000010000 */
[----:B------:R-:W-:-:S07]  /*70e00*/  WARPGROUP.ARRIVE ;  /* 0x00000000000079c5 */ /* 0x000fce0000000000 */
[----:B------:R-:W-:Y:S01]  /*70e10*/  HGMMA.64x256x8.F32.TF32 R24, gdesc[UR12], R24, gsb0 ;  /* 0x07e000000c1879f0 */ /* 0x000fe20008002818 */
[----:B------:R-:W-:Y:S02]  /*70e20*/  IADD3 R6, R6, -0x3, RZ ;  /* 0xfffffffd06067810 */ /* 0x000fe40007ffe0ff */
[----:B--2---:R-:W-:Y:S02]  /*70e30*/  IADD3 R9, P5, R9, R8, RZ ;  /* 0x0000000809097210 */ /* 0x004fe40007fbe0ff */
[----:B------:R-:W-:Y:S02]  /*70e40*/  ISETP.GE.AND P0, PT, R252, R6, PT ;  /* 0x00000006fc00720c */ /* 0x000fe40003f06270 */
[----:B------:R-:W-:Y:S01]  /*70e50*/  SEL R6, R5, RZ, !P2 ;  /* 0x000000ff05067207 */ /* 0x000fe20005000000 */
[----:B----4-:R-:W-:Y:S01]  /*70e60*/  IMAD.X R19, R19, 0x1, R2, P5 ;  /* 0x0000000113137824 */ /* 0x010fe200028e0602 */
[----:B------:R-:W-:Y:S04]  /*70e70*/  STL [R1+0x2e0c], R252 ;  /* 0x002e0cfc01007387 */ /* 0x000fe80000100800 */
[----:B------:R-:W-:Y:S04]  /*70e80*/  STL [R1+0x1540], R6 ;  /* 0x0015400601007387 */ /* 0x000fe80000100800 */
[----:B------:R1:W-:Y:S01]  /*70e90*/  STL [R1+0x1558], R9 ;  /* 0x0015580901007387 */ /* 0x0003e20000100800 */
[----:B------:R-:W-:-:S03]  /*70ea0*/  R2UR UR6, R10 ;  /* 0x000000000a0672ca */ /* 0x000fc600000e0000 */
[----:B------:R2:W-:Y:S04]  /*70eb0*/  STL [R1+0x1554], R19 ;  /* 0x0015541301007387 */ /* 0x0005e80000100800 */
[----:B------:R-:W3:Y:S04]  /*70ec0*/  LDL.LU R20, [R1+0x155c] ;  /* 0x00155c0001147983 */ /* 0x000ee80000300800 */
[----:B------:R-:W4:Y:S04]  /*70ed0*/  LDL.LU R18, [R1+0x1560] ;  /* 0x0015600001127983 */ /* 0x000f280000300800 */
[----:B------:R-:W2:Y:S04]  /*70ee0*/  LDL.LU R21, [R1+0x1564] ;  /* 0x0015640001157983 */ /* 0x000ea80000300800 */
[----:B------:R-:W3:Y:S01]  /*70ef0*/  LDL.LU R10, [R1+0x1568] ;  /* 0x00156800010a7983 */ /* 0x000ee20000300800 */
[----:B------:R-:W-:-:S03]  /*70f00*/  R2UR UR7, R11 ;  /* 0x000000000b0772ca */ /* 0x000fc600000e0000 */
[----:B------:R-:W2:Y:S04]  /*70f10*/  LDL.LU R17, [R1+0x156c] ;  /* 0x00156c0001117983 */ /* 0x000ea80000300800 */
[----:B------:R-:W2:Y:S04]  /*70f20*/  LDL.LU R16, [R1+0x1570] ;  /* 0x0015700001107983 */ /* 0x000ea80000300800 */
[----:B------:R-:W2:Y:S04]  /*70f30*/  LDL.LU R11, [R1+0x1574] ;  /* 0x00157400010b7983 */ /* 0x000ea80000300800 */
[----:B------:R-:W2:Y:S01]  /*70f40*/  LDL.LU R7, [R1+0x1578] ;  /* 0x0015780001077983 */ /* 0x000ea20000300800 */
[----:B------:R-:W-:-:S02]  /*70f50*/  WARPGROUP.DEPBAR.LE gsb0, 0x0 ;  /* 0x00008000000079c5 */ /* 0x000fc40000010000 */
[----:B------:R-:W-:-:S06]  /*70f60*/  WARPGROUP.ARRIVE ;  /* 0x00000000000079c5 */ /* 0x000fcc0000000000 */
[----:B------:R-:W-:Y:S01]  /*70f70*/  HGMMA.64x256x8.F32.TF32 R24, gdesc[UR8], R24, gsb0 ;  /* 0x07e00000081879f0 */ /* 0x000fe20008002818 */
[----:B------:R-:W-:Y:S02]  /*70f80*/  R2UR UR60, R185 ;  /* 0x00000000b93c72ca */ /* 0x000fe400000e0000 */
[----:B------:R-:W1:Y:S01]  /*70f90*/  LDC R185, c[0x0][0x230] ;  /* 0x00008c00ffb97b82 */ /* 0x000e620000000800 */
[----:B------:R-:W-:Y:S01]  /*70fa0*/  IMAD.MOV.U32 R22, RZ, RZ, R9 ;  /* 0x000000ffff167224 */ /* 0x000fe200078e0009 */
[----:B------:R-:W-:Y:S01]  /*70fb0*/  R2UR UR61, R181 ;  /* 0x00000000b53d72ca */ /* 0x000fe200000e0000 */
[----:B-1----:R-:W-:-:S04]  /*70fc0*/  VIADD R3, R185, 0xfffffe80 ;  /* 0xfffffe80b9037836 */ /* 0x002fc80000000000 */
[----:B------:R-:W-:-:S05]  /*70fd0*/  IMAD R3, R252, -0x80, R3 ;  /* 0xffffff80fc037824 */ /* 0x000fca00078e0203 */
[----:B------:R-:W-:-:S04]  /*70fe0*/  ISETP.GT.AND P1, PT, R3, RZ, PT ;  /* 0x000000ff0300720c */ /* 0x000fc80003f24270 */
[----:B------:R-:W-:Y:S02]  /*70ff0*/  SEL R15, RZ, 0x4, !P1 ;  /* 0x00000004ff0f7807 */ /* 0x000fe40004800000 */
[----:B------:R-:W-:Y:S02]  /*71000*/  ISETP.GT.AND P2, PT, R3, 0x1, PT ;  /* 0x000000010300780c */ /* 0x000fe40003f44270 */
[----:B------:R-:W-:Y:S02]  /*71010*/  SEL R15, R15, RZ, !P0 ;  /* 0x000000ff0f0f7207 */ /* 0x000fe40004000000 */
[----:B------:R-:W-:Y:S02]  /*71020*/  SEL R9, RZ, 0x4, !P2 ;  /* 0x00000004ff097807 */ /* 0x000fe40005000000 */
[----:B------:R-:W-:Y:S02]  /*71030*/  ISETP.NE.U32.AND P1, PT, R15, RZ, PT ;  /* 0x000000ff0f00720c */ /* 0x000fe40003f25070 */
[----:B------:R-:W-:-:S02]  /*71040*/  LEA R15, R6, R12, 0x11 ;  /* 0x0000000c060f7211 */ /* 0x000fc400078e88ff */
[----:B------:R-:W-:Y:S01]  /*71050*/  SEL R9, R9, RZ, !P0 ;  /* 0x000000ff09097207 */ /* 0x000fe20004000000 */
[----:B------:R-:W-:Y:S01]  /*71060*/  IMAD.MOV.U32 R23, RZ, RZ, R19 ;  /* 0x000000ffff177224 */ /* 0x000fe200078e0013 */
[----:B------:R-:W-:Y:S02]  /*71070*/  IADD3 R5, R14, 0x100000, R15 ;  /* 0x001000000e057810 */ /* 0x000fe40007ffe00f */
[----:B----4-:R-:W-:Y:S01]  /*71080*/  IADD3 R18, P5, R18, R8, RZ ;  /* 0x0000000812127210 */ /* 0x010fe20007fbe0ff */
[----:B------:R-:W-:Y:S02]  /*71090*/  WARPGROUP.DEPBAR.LE gsb0, 0x0 ;  /* 0x00008000000079c5 */ /* 0x000fe40000010000 */
[----:B------:R-:W-:-:S06]  /*710a0*/  WARPGROUP.ARRIVE ;  /* 0x00000000000079c5 */ /* 0x000fcc0000000000 */
[----:B------:R-:W-:Y:S01]  /*710b0*/  HGMMA.64x256x8.F32.TF32 R24, gdesc[UR4], R24, gsb0 ;  /* 0x07e00000041879f0 */ /* 0x000fe20008002818 */
[----:B---3--:R-:W-:Y:S02]  /*710c0*/  IADD3 R10, P6, R10, R8, RZ ;  /* 0x000000080a0a7210 */ /* 0x008fe40007fde0ff */
[----:B------:R-:W-:Y:S02]  /*710d0*/  IADD3.X R20, R20, R2, RZ, P5, !PT ;  /* 0x0000000214147210 */ /* 0x000fe40002ffe4ff */
[----:B------:R-:W-:Y:S01]  /*710e0*/  ISETP.NE.U32.AND P2, PT, R9, RZ, PT ;  /* 0x000000ff0900720c */ /* 0x000fe20003f45070 */
[----:B--2---:R-:W-:Y:S01]  /*710f0*/  IMAD.X R21, R21, 0x1, R2, P6 ;  /* 0x0000000115157824 */ /* 0x004fe200030e0602 */
[-C--:B------:R-:W-:Y:S02]  /*71100*/  IADD3 R16, P5, R16, R8.reuse, RZ ;  /* 0x0000000810107210 */ /* 0x080fe40007fbe0ff */
[----:B------:R-:W-:Y:S02]  /*71110*/  IADD3 R7, P6, R7, R8, RZ ;  /* 0x0000000807077210 */ /* 0x000fe40007fde0ff */
[----:B------:R-:W-:-:S03]  /*71120*/  IADD3.X R17, R17, R2, RZ, P5, !PT ;  /* 0x0000000211117210 */ /* 0x000fc60002ffe4ff */
[----:B------:R-:W-:Y:S01]  /*71130*/  IMAD.X R11, R11, 0x1, R2, P6 ;  /* 0x000000010b0b7824 */ /* 0x000fe200030e0602 */
[----:B------:R-:W-:Y:S02]  /*71140*/  WARPGROUP.DEPBAR.LE gsb0, 0x0 ;  /* 0x00008000000079c5 */ /* 0x000fe40000010000 */
        /* <DEDUP_REMOVED lines=8> */
[----:B------:R-:W-:Y:S06]  /*711d0*/  BAR.SYNC.DEFER_BLOCKING 0x0 ;  /* 0x0000000000007b1d */ /* 0x000fec0000010000 */
        /* <DEDUP_REMOVED lines=19> */
[----:B------:R-:W2:Y:S04]  /*71310*/  LDL.LU R19, [R1+0x1580] ;  /* 0x0015800001137983 */ /* 0x000ea80000300800 */
[----:B------:R-:W3:Y:S04]  /*71320*/  LDL.LU R9, [R1+0x1588] ;  /* 0x0015880001097983 */ /* 0x000ee80000300800 */
[----:B------:R-:W-:Y:S04]  /*71330*/  STL [R1+0x1560], R18 ;  /* 0x0015601201007387 */ /* 0x000fe80000100800 */
[----:B------:R1:W-:Y:S04]  /*71340*/  STL [R1+0x155c], R20 ;  /* 0x00155c1401007387 */ /* 0x0003e80000100800 */
[----:B------:R-:W-:Y:S01]  /*71350*/  @!PT LDS RZ, [RZ] ;  /* 0x00000000fffff984 */ /* 0x000fe20000000800 */
[----:B------:R-:W-:Y:S01]  /*71360*/  @!PT LDS RZ, [RZ] ;  /* 0x00000000fffff984 */ /* 0x000fe20000000800 */
[----:B------:R-:W-:Y:S01]  /*71370*/  @!PT LDS RZ, [RZ] ;  /* 0x00000000fffff984 */ /* 0x000fe20000000800 */
[----:B------:R4:W-:Y:S04]  /*71380*/  LDGSTS.E [R5], desc[UR60][R22.64], P1 ;  /* 0x0000000016057fae */ /* 0x0009e8000892187c */
[----:B------:R1:W-:Y:S04]  /*71390*/  STL [R1+0x1568], R10 ;  /* 0x0015680a01007387 */ /* 0x0003e80000100800 */
[----:B------:R-:W-:Y:S01]  /*713a0*/  STL [R1+0x1564], R21 ;  /* 0x0015641501007387 */ /* 0x000fe20000100800 */
[----:B----4-:R-:W-:Y:S01]  /*713b0*/  IMAD.MOV.U32 R22, RZ, RZ, R18 ;  /* 0x000000ffff167224 */ /* 0x010fe200078e0012 */
[----:B------:R-:W-:-:S02]  /*713c0*/  MOV R23, R20 ;  /* 0x0000001400177202 */ /* 0x000fc40000000f00 */
[----:B-1----:R-:W4:Y:S04]  /*713d0*/  LDL.LU R20, [R1+0x157c] ;  /* 0x00157c0001147983 */ /* 0x002f280000300800 */
[----:B------:R1:W-:Y:S01]  /*713e0*/  LDGSTS.E [R5+0x4000], desc[UR60][R22.64], P1 ;  /* 0x0400000016057fae */ /* 0x0003e2000892187c */
[----:B------:R-:W-:-:S03]  /*713f0*/  ISETP.GT.AND P1, PT, R3, 0x2, PT ;  /* 0x000000020300780c */ /* 0x000fc60003f24270 */
[----:B------:R-:W4:Y:S01]  /*71400*/  LDL.LU R18, [R1+0x1584] ;  /* 0x0015840001127983 */ /* 0x000f220000300800 */
[----:B-1----:R-:W-:Y:S01]  /*71410*/  IMAD.MOV.U32 R22, RZ, RZ, R10 ;  /* 0x000000ffff167224 */ /* 0x002fe200078e000a */
[----:B------:R-:W-:Y:S01]  /*71420*/  SEL R10, RZ, 0x4, !P1 ;  /* 0x00000004ff0a7807 */ /* 0x000fe20004800000 */
[----:B------:R-:W-:-:S03]  /*71430*/  IMAD.MOV.U32 R23, RZ, RZ, R21 ;  /* 0x000000ffff177224 */ /* 0x000fc600078e0015 */
[----:B------:R-:W-:Y:S02]  /*71440*/  SEL R10, R10, RZ, !P0 ;  /* 0x000000ff0a0a7207 */ /* 0x000fe40004000000 */
[----:B------:R-:W-:Y:S02]  /*71450*/  LDGSTS.E [R5+0x4], desc[UR60][R22.64], P2 ;  /* 0x0000400016057fae */ /* 0x000fe4000912187c */
[----:B------:R-:W-:Y:S02]  /*71460*/  ISETP.NE.U32.AND P1, PT, R10, RZ, PT ;  /* 0x000000ff0a00720c */ /* 0x000fe40003f25070 */
[----:B------:R-:W-:Y:S01]  /*71470*/  LDGSTS.E [R5+0x4004], desc[UR60][R16.64], P2 ;  /* 0x0400400010057fae */ /* 0x000fe2000912187c */
[----:B------:R-:W-:-:S03]  /*71480*/  ISETP.GT.AND P2, PT, R3, 0x3, PT ;  /* 0x000000030300780c */ /* 0x000fc60003f44270 */
[----:B------:R-:W4:Y:S04]  /*71490*/  LDL.LU R22, [R1+0x1590] ;  /* 0x0015900001167983 */ /* 0x000f280000300800 */
[----:B------:R-:W4:Y:S04]  /*714a0*/  LDL.LU R10, [R1+0x1758] ;  /* 0x00175800010a7983 */ /* 0x000f280000300800 */
[----:B------:R-:W-:Y:S04]  /*714b0*/  STL [R1+0x1570], R16 ;  /* 0x0015701001007387 */ /* 0x000fe80000100800 */
[----:B------:R-:W-:Y:S04]  /*714c0*/  STL [R1+0x156c], R17 ;  /* 0x00156c1101007387 */ /* 0x000fe80000100800 */
[----:B------:R1:W-:Y:S04]  /*714d0*/  STL [R1+0x1578], R7 ;  /* 0x0015780701007387 */ /* 0x0003e80000100800 */
[----:B------:R1:W-:Y:S04]  /*714e0*/  STL [R1+0x1574], R11 ;  /* 0x0015740b01007387 */ /* 0x0003e80000100800 */
[----:B------:R-:W4:Y:S01]  /*714f0*/  LDL.LU R23, [R1+0x158c] ;  /* 0x00158c0001177983 */ /* 0x000f220000300800 */
[----:B------:R-:W-:Y:S01]  /*71500*/  IMAD.MOV.U32 R114, RZ, RZ, R7 ;  /* 0x000000ffff727224 */ /* 0x000fe200078e0007 */
[----:B-1----:R-:W-:-:S02]  /*71510*/  SEL R7, RZ, 0x4, !P2 ;  /* 0x00000004ff077807 */ /* 0x002fc40005000000 */
[----:B------:R-:W4:Y:S02]  /*71520*/  LDL.LU R16, [R1+0x1754] ;  /* 0x0017540001107983 */ /* 0x000f240000300800 */
[----:B------:R-:W-:Y:S02]  /*71530*/  SEL R7, R7, RZ, !P0 ;  /* 0x000000ff07077207 */ /* 0x000fe40004000000 */
[----:B------:R-:W-:Y:S01]  /*71540*/  MOV R115, R11 ;  /* 0x0000000b00737202 */ /* 0x000fe20000000f00 */
[----:B------:R-:W4:Y:S01]  /*71550*/  LDL.LU R17, [R1+0x175c] ;  /* 0x00175c0001117983 */ /* 0x000f220000300800 */
[----:B------:R-:W-:-:S03]  /*71560*/  ISETP.NE.U32.AND P2, PT, R7, RZ, PT ;  /* 0x000000ff0700720c */ /* 0x000fc60003f45070 */
[----:B------:R-:W4:Y:S04]  /*71570*/  LDL.LU R11, [R1+0x1760] ;  /* 0x00176000010b7983 */ /* 0x000f280000300800 */
[----:B------:R-:W4:Y:S04]  /*71580*/  LDL.LU R21, [R1+0x1764] ;  /* 0x0017640001157983 */ /* 0x000f280000300800 */
[----:B------:R-:W4:Y:S04]  /*71590*/  LDL.LU R7, [R1+0x1768] ;  /* 0x0017680001077983 */ /* 0x000f280000300800 */
[----:B------:R1:W-:Y:S01]  /*715a0*/  LDGSTS.E [R5+0x8], desc[UR60][R114.64], P1 ;  /* 0x0000800072057fae */ /* 0x0003e2000892187c */
[----:B--2---:R-:W-:-:S02]  /*715b0*/  IADD3 R19, P5, R19, R8, RZ ;  /* 0x0000000813137210 */ /* 0x004fc40007fbe0ff */
[----:B---3--:R-:W-:Y:S02]  /*715c0*/  IADD3 R9, P6, R9, R8, RZ ;  /* 0x0000000809097210 */ /* 0x008fe40007fde0ff */
[----:B-1----:R-:W-:Y:S01]  /*715d0*/  MOV R114, R19 ;  /* 0x0000001300727202 */ /* 0x002fe20000000f00 */
[----:B------:R1:W-:Y:S01]  /*715e0*/  STL [R1+0x1580], R19 ;  /* 0x0015801301007387 */ /* 0x0003e20000100800 */
[----:B----4-:R-:W-:-:S04]  /*715f0*/  IMAD.X R20, R20, 0x1, R2, P5 ;  /* 0x0000000114147824 */ /* 0x010fc800028e0602 */
[----:B------:R-:W-:Y:S01]  /*71600*/  IMAD.MOV.U32 R115, RZ, RZ, R20 ;  /* 0x000000ffff737224 */ /* 0x000fe200078e0014 */
[----:B------:R2:W-:Y:S01]  /*71610*/  STL [R1+0x157c], R20 ;  /* 0x00157c1401007387 */ /* 0x0005e20000100800 */
[----:B------:R-:W-:-:S03]  /*71620*/  IMAD.X R18, R18, 0x1, R2, P6 ;  /* 0x0000000112127824 */ /* 0x000fc600030e0602 */
[----:B------:R-:W-:Y:S01]  /*71630*/  STL [R1+0x1588], R9 ;  /* 0x0015880901007387 */ /* 0x000fe20000100800 */
[----:B-1----:R-:W-:-:S03]  /*71640*/  IMAD.MOV.U32 R19, RZ, RZ, R18 ;  /* 0x000000ffff137224 */ /* 0x002fc600078e0012 */
[----:B------:R-:W-:Y:S01]  /*71650*/  LDGSTS.E [R5+0x4008], desc[UR60][R114.64], P1 ;  /* 0x0400800072057fae */ /* 0x000fe2000892187c */
[----:B------:R-:W-:-:S03]  /*71660*/  ISETP.GT.AND P1, PT, R3, 0x20, PT ;  /* 0x000000200300780c */ /* 0x000fc60003f24270 */
[----:B------:R1:W-:Y:S04]  /*71670*/  STL [R1+0x1584], R18 ;  /* 0x0015841201007387 */ /* 0x0003e80000100800 */
[----:B--2---:R-:W2:Y:S01]  /*71680*/  LDL.LU R20, [R1+0x176c] ;  /* 0x00176c0001147983 */ /* 0x004ea20000300800 */
[----:B-1----:R-:W-:Y:S02]  /*71690*/  MOV R18, R9 ;  /* 0x0000000900127202 */ /* 0x002fe40000000f00 */
[----:B------:R-:W-:-:S03]  /*716a0*/  SEL R9, RZ, 0x4, !P1 ;  /* 0x00000004ff097807 */ /* 0x000fc60004800000 */
[----:B------:R-:W-:Y:S01]  /*716b0*/  LDGSTS.E [R5+0xc], desc[UR60][R18.64], P2 ;  /* 0x0000c00012057fae */ /* 0x000fe2000912187c */
[----:B------:R-:W-:Y:S02]  /*716c0*/  SEL R9, R9, RZ, !P0 ;  /* 0x000000ff09097207 */ /* 0x000fe40004000000 */
[-C--:B------:R-:W-:Y:S02]  /*716d0*/  IADD3 R22, P5, R22, R8.reuse, RZ ;  /* 0x0000000816167210 */ /* 0x080fe40007fbe0ff */
[----:B------:R-:W-:Y:S01]  /*716e0*/  ISETP.NE.U32.AND P1, PT, R9, RZ, PT ;  /* 0x000000ff0900720c */ /* 0x000fe20003f25070 */
[----:B------:R-:W3:Y:S04]  /*716f0*/  LDL.LU R19, [R1+0x1770] ;  /* 0x0017700001137983 */ /* 0x000ee80000300800 */
[----:B------:R-:W4:Y:S04]  /*71700*/  LDL.LU R18, [R1+0x1774] ;  /* 0x0017740001127983 */ /* 0x000f280000300800 */
[----:B------:R-:W4:Y:S01]  /*71710*/  LDL.LU R9, [R1+0x1778] ;  /* 0x0017780001097983 */ /* 0x000f220000300800 */
[----:B------:R-:W-:Y:S01]  /*71720*/  IADD3 R10, P6, R10, R8, RZ ;  /* 0x000000080a0a7210 */ /* 0x000fe20007fde0ff */
[----:B------:R-:W-:-:S02]  /*71730*/  IMAD.X R23, R23, 0x1, R2, P5 ;  /* 0x0000000117177824 */ /* 0x000fc400028e0602 */
[----:B------:R1:W-:Y:S04]  /*71740*/  STL [R1+0x1590], R22 ;  /* 0x0015901601007387 */ /* 0x0003e80000100800 */
[----:B------:R1:W-:Y:S01]  /*71750*/  LDGSTS.E [R5+0x400c], desc[UR60][R22.64], P2 ;  /* 0x0400c00016057fae */ /* 0x0003e2000912187c */
[----:B------:R-:W-:-:S03]  /*71760*/  ISETP.GT.AND P2, PT, R3, 0x21, PT ;  /* 0x000000210300780c */ /* 0x000fc60003f44270 */
[----:B------:R-:W-:Y:S04]  /*71770*/  STL [R1+0x158c], R23 ;  /* 0x00158c1701007387 */ /* 0x000fe80000100800 */
[----:B------:R1:W-:Y:S01]  /*71780*/  STL [R1+0x1758], R10 ;  /* 0x0017580a01007387 */ /* 0x0003e20000100800 */
[----:B------:R-:W-:Y:S02]  /*71790*/  IADD3 R11, P5, R11, R8, RZ ;  /* 0x000000080b0b7210 */ /* 0x000fe40007fbe0ff */
[----:B-1----:R-:W-:Y:S01]  /*717a0*/  MOV R22, R10 ;  /* 0x0000000a00167202 */ /* 0x002fe20000000f00 */
[----:B------:R-:W-:Y:S01]  /*717b0*/  IMAD.X R16, R16, 0x1, R2, P6 ;  /* 0x0000000110107824 */ /* 0x000fe200030e0602 */
[----:B------:R-:W-:Y:S02]  /*717c0*/  SEL R10, RZ, 0x4, !P2 ;  /* 0x00000004ff0a7807 */ /* 0x000fe40005000000 */
[----:B------:R-:W-:-:S02]  /*717d0*/  IADD3 R7, P6, R7, R8, RZ ;  /* 0x0000000807077210 */ /* 0x000fc40007fde0ff */
[----:B------:R-:W-:Y:S01]  /*717e0*/  SEL R10, R10, RZ, !P0 ;  /* 0x000000ff0a0a7207 */ /* 0x000fe20004000000 */
[----:B------:R-:W-:Y:S01]  /*717f0*/  IMAD.X R17, R17, 0x1, R2, P5 ;  /* 0x0000000111117824 */ /* 0x000fe200028e0602 */
[----:B------:R1:W-:Y:S01]  /*71800*/  STL [R1+0x1754], R16 ;  /* 0x0017541001007387 */ /* 0x0003e20000100800 */
[----:B------:R-:W-:Y:S01]  /*71810*/  IMAD.MOV.U32 R23, RZ, RZ, R16 ;  /* 0x000000ffff177224 */ /* 0x000fe200078e0010 */
[----:B------:R-:W-:Y:S02]  /*71820*/  ISETP.NE.U32.AND P2, PT, R10, RZ, PT ;  /* 0x000000ff0a00720c */ /* 0x000fe40003f45070 */
[----:B------:R-:W-:Y:S02]  /*71830*/  IADD3.X R21, R21, R2, RZ, P6, !PT ;  /* 0x0000000215157210 */ /* 0x000fe400037fe4ff */
[----:B------:R1:W-:Y:S04]  /*71840*/  LDGSTS.E [R5+0x8000], desc[UR60][R22.64], P1 ;  /* 0x0800000016057fae */ /* 0x0003e8000892187c */
[----:B-1----:R-:W4:Y:S04]  /*71850*/  LDL.LU R16, [R1+0x1780] ;  /* 0x0017800001107983 */ /* 0x002f280000300800 */
[----:B------:R-:W4:Y:S04]  /*71860*/  LDL.LU R10, [R1+0x1788] ;  /* 0x00178800010a7983 */ /* 0x000f280000300800 */
[----:B------:R-:W-:Y:S01]  /*71870*/  STL [R1+0x1760], R11 ;  /* 0x0017600b01007387 */ /* 0x000fe20000100800 */
[----:B------:R-:W-:-:S03]  /*71880*/  IMAD.MOV.U32 R23, RZ, RZ, R17 ;  /* 0x000000ffff177224 */ /* 0x000fc600078e0011 */
[----:B------:R1:W-:Y:S04]  /*71890*/  STL [R1+0x175c], R17 ;  /* 0x00175c1101007387 */ /* 0x0003e80000100800 */
[----:B------:R1:W-:Y:S04]  /*718a0*/  STL [R1+0x1768], R7 ;  /* 0x0017680701007387 */ /* 0x0003e80000100800 */
[----:B------:R4:W-:Y:S01]  /*718b0*/  STL [R1+0x1764], R21 ;  /* 0x0017641501007387 */ /* 0x0009e20000100800 */
[----:B------:R-:W-:-:S03]  /*718c0*/  IMAD.MOV.U32 R22, RZ, RZ, R11 ;  /* 0x000000ffff167224 */ /* 0x000fc600078e000b */
[----:B-1----:R-:W4:Y:S04]  /*718d0*/  LDL.LU R17, [R1+0x177c] ;  /* 0x00177c0001117983 */ /* 0x002f280000300800 */
[----:B------:R-:W4:Y:S04]  /*718e0*/  LDL.LU R11, [R1+0x1784] ;  /* 0x00178400010b7983 */ /* 0x000f280000300800 */
[----:B------:R1:W-:Y:S01]  /*718f0*/  LDGSTS.E [R5+0xc000], desc[UR60][R22.64], P1 ;  /* 0x0c00000016057fae */ /* 0x0003e2000892187c */
[----:B------:R-:W-:Y:S02]  /*71900*/  ISETP.GT.AND P1, PT, R3, 0x22, PT ;  /* 0x000000220300780c */ /* 0x000fe40003f24270 */
[----:B-1----:R-:W-:-:S02]  /*71910*/  MOV R22, R7 ;  /* 0x0000000700167202 */ /* 0x002fc40000000f00 */
[----:B------:R-:W-:Y:S01]  /*71920*/  SEL R7, RZ, 0x4, !P1 ;  /* 0x00000004ff077807 */ /* 0x000fe20004800000 */
[----:B------:R-:W-:-:S03]  /*71930*/  IMAD.MOV.U32 R23, RZ, RZ, R21 ;  /* 0x000000ffff177224 */ /* 0x000fc600078e0015 */
[----:B------:R-:W-:Y:S02]  /*71940*/  SEL R7, R7, RZ, !P0 ;  /* 0x000000ff07077207 */ /* 0x000fe40004000000 */
[----:B------:R-:W-:Y:S02]  /*71950*/  LDGSTS.E [R5+0x8004], desc[UR60][R22.64], P2 ;  /* 0x0800400016057fae */ /* 0x000fe4000912187c */
[----:B------:R-:W-:Y:S02]  /*71960*/  ISETP.NE.U32.AND P1, PT, R7, RZ, PT ;  /* 0x000000ff0700720c */ /* 0x000fe40003f25070 */
[----:B------:R-:W4:Y:S04]  /*71970*/  LDL.LU R22, [R1+0x1790] ;  /* 0x0017900001167983 */ /* 0x000f280000300800 */
[----:B------:R-:W4:Y:S01]  /*71980*/  LDL.LU R7, [R1+0x1958] ;  /* 0x0019580001077983 */ /* 0x000f220000300800 */
[----:B---3--:R-:W-:-:S05]  /*71990*/  IADD3 R19, P5, R19, R8, RZ ;  /* 0x0000000813137210 */ /* 0x008fca0007fbe0ff */
[----:B--2---:R-:W-:Y:S01]  /*719a0*/  IMAD.X R20, R20, 0x1, R2, P5 ;  /* 0x0000000114147824 */ /* 0x004fe200028e0602 */
[----:B------:R-:W-:Y:S01]  /*719b0*/  STL [R1+0x1770], R19 ;  /* 0x0017701301007387 */ /* 0x000fe20000100800 */
[----:B----4-:R-:W-:Y:S02]  /*719c0*/  IADD3 R9, P6, R9, R8, RZ ;  /* 0x0000000809097210 */ /* 0x010fe40007fde0ff */
[----:B------:R-:W-:Y:S01]  /*719d0*/  IMAD.MOV.U32 R21, RZ, RZ, R20 ;  /* 0x000000ffff157224 */ /* 0x000fe200078e0014 */
[----:B------:R1:W-:Y:S01]  /*719e0*/  STL [R1+0x176c], R20 ;  /* 0x00176c1401007387 */ /* 0x0003e20000100800 */
[----:B------:R-:W-:-:S03]  /*719f0*/  IADD3.X R18, R18, R2, RZ, P6, !PT ;  /* 0x0000000212127210 */ /* 0x000fc600037fe4ff */
[----:B------:R-:W-:Y:S01]  /*71a00*/  STL [R1+0x1778], R9 ;  /* 0x0017780901007387 */ /* 0x000fe20000100800 */
[----:B-1----:R-:W-:-:S03]  /*71a10*/  IMAD.MOV.U32 R20, RZ, RZ, R19 ;  /* 0x000000ffff147224 */ /* 0x002fc600078e0013 */
[----:B------:R1:W-:Y:S01]  /*71a20*/  STL [R1+0x1774], R18 ;  /* 0x0017741201007387 */ /* 0x0003e20000100800 */
[----:B------:R-:W-:-:S03]  /*71a30*/  MOV R19, R18 ;  /* 0x0000001200137202 */ /* 0x000fc60000000f00 */
[----:B------:R-:W-:Y:S01]  /*71a40*/  LDGSTS.E [R5+0xc004], desc[UR60][R20.64], P2 ;  /* 0x0c00400014057fae */ /* 0x000fe2000912187c */
[----:B------:R-:W-:-:S03]  /*71a50*/  ISETP.GT.AND P2, PT, R3, 0x23, PT ;  /* 0x000000230300780c */ /* 0x000fc60003f44270 */
[----:B------:R-:W2:Y:S01]  /*71a60*/  LDL.LU R23, [R1+0x178c] ;  /* 0x00178c0001177983 */ /* 0x000ea20000300800 */
[----:B-1----:R-:W-:Y:S01]  /*71a70*/  IMAD.MOV.U32 R18, RZ, RZ, R9 ;  /* 0x000000ffff127224 */ /* 0x002fe200078e0009 */
[----:B------:R-:W-:-:S04]  /*71a80*/  SEL R9, RZ, 0x4, !P2 ;  /* 0x00000004ff097807 */ /* 0x000fc80005000000 */
[----:B------:R-:W-:Y:S01]  /*71a90*/  SEL R9, R9, RZ, !P0 ;  /* 0x000000ff09097207 */ /* 0x000fe20004000000 */
[----:B------:R-:W3:Y:S03]  /*71aa0*/  LDL.LU R20, [R1+0x1954] ;  /* 0x0019540001147983 */ /* 0x000ee60000300800 */
[----:B------:R-:W-:Y:S01]  /*71ab0*/  ISETP.NE.U32.AND P2, PT, R9, RZ, PT ;  /* 0x000000ff0900720c */ /* 0x000fe20003f45070 */
[----:B------:R-:W-:Y:S04]  /*71ac0*/  LDGSTS.E [R5+0x8008], desc[UR60][R18.64], P1 ;  /* 0x0800800012057fae */ /* 0x000fe8000892187c */
[----:B------:R-:W4:Y:S04]  /*71ad0*/  LDL.LU R21, [R1+0x195c] ;  /* 0x00195c0001157983 */ /* 0x000f280000300800 */
[----:B------:R-:W4:Y:S01]  /*71ae0*/  LDL.LU R19, [R1+0x1960] ;  /* 0x0019600001137983 */ /* 0x000f220000300800 */
[----:B------:R-:W-:-:S03]  /*71af0*/  IADD3 R16, P5, R16, R8, RZ ;  /* 0x0000000810107210 */ /* 0x000fc60007fbe0ff */
[----:B------:R-:W4:Y:S01]  /*71b00*/  LDL.LU R18, [R1+0x1964] ;  /* 0x0019640001127983 */ /* 0x000f220000300800 */
[----:B------:R-:W-:-:S03]  /*71b10*/  IADD3 R10, P6, R10, R8, RZ ;  /* 0x000000080a0a7210 */ /* 0x000fc60007fde0ff */
[----:B------:R-:W4:Y:S04]  /*71b20*/  LDL.LU R9, [R1+0x1968] ;  /* 0x0019680001097983 */ /* 0x000f280000300800 */
[----:B------:R-:W-:Y:S01]  /*71b30*/  STL [R1+0x1780], R16 ;  /* 0x0017801001007387 */ /* 0x000fe20000100800 */
[----:B------:R-:W-:Y:S01]  /*71b40*/  IMAD.X R17, R17, 0x1, R2, P5 ;  /* 0x0000000111117824 */ /* 0x000fe200028e0602 */
[----:B------:R-:W-:-:S04]  /*71b50*/  IADD3.X R11, R11, R2, RZ, P6, !PT ;  /* 0x000000020b0b7210 */ /* 0x000fc800037fe4ff */
[----:B------:R-:W-:Y:S01]  /*71b60*/  LDGSTS.E [R5+0xc008], desc[UR60][R16.64], P1 ;  /* 0x0c00800010057fae */ /* 0x000fe2000892187c */
[----:B------:R-:W-:-:S03]  /*71b70*/  ISETP.GT.AND P1, PT, R3, 0x40, PT ;  /* 0x000000400300780c */ /* 0x000fc60003f24270 */
[----:B------:R1:W-:Y:S04]  /*71b80*/  STL [R1+0x177c], R17 ;  /* 0x00177c1101007387 */ /* 0x0003e80000100800 */
[----:B------:R1:W-:Y:S04]  /*71b90*/  STL [R1+0x1788], R10 ;  /* 0x0017880a01007387 */ /* 0x0003e80000100800 */
[----:B------:R1:W-:Y:S04]  /*71ba0*/  LDGSTS.E [R5+0x800c], desc[UR60][R10.64], P2 ;  /* 0x0800c0000a057fae */ /* 0x0003e8000912187c */
[----:B------:R1:W-:Y:S04]  /*71bb0*/  STL [R1+0x1784], R11 ;  /* 0x0017840b01007387 */ /* 0x0003e80000100800 */
[----:B-1----:R-:W4:Y:S01]  /*71bc0*/  LDL.LU R17, [R1+0x196c] ;  /* 0x00196c0001117983 */ /* 0x002f220000300800 */
[----:B------:R-:W-:-:S03]  /*71bd0*/  SEL R10, RZ, 0x4, !P1 ;  /* 0x00000004ff0a7807 */ /* 0x000fc60004800000 */
[----:B------:R-:W4:Y:S01]  /*71be0*/  LDL.LU R16, [R1+0x1970] ;  /* 0x0019700001107983 */ /* 0x000f220000300800 */
[----:B------:R-:W-:-:S03]  /*71bf0*/  SEL R10, R10, RZ, !P0 ;  /* 0x000000ff0a0a7207 */ /* 0x000fc60004000000 */
[----:B------:R-:W4:Y:S01]  /*71c00*/  LDL.LU R11, [R1+0x1974] ;  /* 0x00197400010b7983 */ /* 0x000f220000300800 */
[----:B------:R-:W-:-:S03]  /*71c10*/  ISETP.NE.U32.AND P1, PT, R10, RZ, PT ;  /* 0x000000ff0a00720c */ /* 0x000fc60003f25070 */
[----:B------:R-:W4:Y:S01]  /*71c20*/  LDL.LU R10, [R1+0x1978] ;  /* 0x00197800010a7983 */ /* 0x000f220000300800 */
[-C--:B------:R-:W-:Y:S02]  /*71c30*/  IADD3 R22, P5, R22, R8.reuse, RZ ;  /* 0x0000000816167210 */ /* 0x080fe40007fbe0ff */
[----:B------:R-:W-:-:S03]  /*71c40*/  IADD3 R7, P6, R7, R8, RZ ;  /* 0x0000000807077210 */ /* 0x000fc60007fde0ff */
[----:B------:R1:W-:Y:S01]  /*71c50*/  STL [R1+0x1790], R22 ;  /* 0x0017901601007387 */ /* 0x0003e20000100800 */
[----:B--2---:R-:W-:-:S05]  /*71c60*/  IMAD.X R23, R23, 0x1, R2, P5 ;  /* 0x0000000117177824 */ /* 0x004fca00028e0602 */
[----:B------:R1:W-:Y:S01]  /*71c70*/  LDGSTS.E [R5+0xc00c], desc[UR60][R22.64], P2 ;  /* 0x0c00c00016057fae */ /* 0x0003e2000912187c */
[----:B------:R-:W-:-:S03]  /*71c80*/  ISETP.GT.AND P2, PT, R3, 0x41, PT ;  /* 0x000000410300780c */ /* 0x000fc60003f44270 */
[----:B------:R2:W-:Y:S01]  /*71c90*/  STL [R1+0x178c], R23 ;  /* 0x00178c1701007387 */ /* 0x0005e20000100800 */
[----:B---3--:R-:W-:-:S03]  /*71ca0*/  IMAD.X R20, R20, 0x1, R2, P6 ;  /* 0x0000000114147824 */ /* 0x008fc600030e0602 */
[----:B------:R3:W-:Y:S01]  /*71cb0*/  STL [R1+0x1958], R7 ;  /* 0x0019580701007387 */ /* 0x0007e20000100800 */
[----:B-1----:R-:W-:Y:S01]  /*71cc0*/  MOV R22, R7 ;  /* 0x0000000700167202 */ /* 0x002fe20000000f00 */
[----:B--2---:R-:W-:Y:S01]  /*71cd0*/  IMAD.MOV.U32 R23, RZ, RZ, R20 ;  /* 0x000000ffff177224 */ /* 0x004fe200078e0014 */
[----:B---3--:R-:W-:Y:S02]  /*71ce0*/  SEL R7, RZ, 0x4, !P2 ;  /* 0x00000004ff077807 */ /* 0x008fe40005000000 */
[----:B----4-:R-:W-:Y:S01]  /*71cf0*/  IADD3 R19, P5, R19, R8, RZ ;  /* 0x0000000813137210 */ /* 0x010fe20007fbe0ff */
[----:B------:R1:W-:Y:S01]  /*71d00*/  STL [R1+0x1954], R20 ;  /* 0x0019541401007387 */ /* 0x0003e20000100800 */
[----:B------:R-:W-:-:S03]  /*71d10*/  SEL R7, R7, RZ, !P0 ;  /* 0x000000ff07077207 */ /* 0x000fc60004000000 */
[----:B------:R-:W-:Y:S01]  /*71d20*/  IMAD.X R21, R21, 0x1, R2, P5 ;  /* 0x0000000115157824 */ /* 0x000fe200028e0602 */
[----:B------:R2:W-:Y:S01]  /*71d30*/  LDGSTS.E [R5+0x10000], desc[UR60][R22.64], P1 ;  /* 0x1000000016057fae */ /* 0x0005e2000892187c */
[----:B------:R-:W-:Y:S02]  /*71d40*/  IADD3 R9, P6, R9, R8, RZ ;  /* 0x0000000809097210 */ /* 0x000fe40007fde0ff */
[----:B------:R-:W-:Y:S01]  /*71d50*/  ISETP.NE.U32.AND P2, PT, R7, RZ, PT ;  /* 0x000000ff0700720c */ /* 0x000fe20003f45070 */
[----:B-1----:R-:W3:Y:S01]  /*71d60*/  LDL.LU R20, [R1+0x1980] ;  /* 0x0019800001147983 */ /* 0x002ee20000300800 */
[----:B------:R-:W-:-:S03]  /*71d70*/  IADD3.X R18, R18, R2, RZ, P6, !PT ;  /* 0x0000000212127210 */ /* 0x000fc600037fe4ff */
[----:B------:R-:W4:Y:S01]  /*71d80*/  LDL.LU R7, [R1+0x1988] ;  /* 0x0019880001077983 */ /* 0x000f220000300800 */
[----:B--2---:R-:W-:-:S03]  /*71d90*/  IMAD.MOV.U32 R22, RZ, RZ, R19 ;  /* 0x000000ffff167224 */ /* 0x004fc600078e0013 */
[----:B------:R-:W-:Y:S01]  /*71da0*/  STL [R1+0x1960], R19 ;  /* 0x0019601301007387 */ /* 0x000fe20000100800 */
[----:B------:R-:W-:-:S03]  /*71db0*/  IMAD.MOV.U32 R23, RZ, RZ, R21 ;  /* 0x000000ffff177224 */ /* 0x000fc600078e0015 */
[----:B------:R1:W-:Y:S04]  /*71dc0*/  STL [R1+0x195c], R21 ;  /* 0x00195c1501007387 */ /* 0x0003e80000100800 */
[----:B------:R2:W-:Y:S04]  /*71dd0*/  STL [R1+0x1968], R9 ;  /* 0x0019680901007387 */ /* 0x0005e80000100800 */
[----:B------:R2:W-:Y:S04]  /*71de0*/  STL [R1+0x1964], R18 ;  /* 0x0019641201007387 */ /* 0x0005e80000100800 */
[----:B------:R2:W-:Y:S01]  /*71df0*/  LDGSTS.E [R5+0x14000], desc[UR60][R22.64], P1 ;  /* 0x1400000016057fae */ /* 0x0005e2000892187c */
[----:B------:R-:W-:-:S03]  /*71e00*/  ISETP.GT.AND P1, PT, R3, 0x42, PT ;  /* 0x000000420300780c */ /* 0x000fc60003f24270 */
[----:B-1----:R-:W4:Y:S04]  /*71e10*/  LDL.LU R21, [R1+0x197c] ;  /* 0x00197c0001157983 */ /* 0x002f280000300800 */
[----:B------:R-:W4:Y:S01]  /*71e20*/  LDL.LU R19, [R1+0x1984] ;  /* 0x0019840001137983 */ /* 0x000f220000300800 */
[----:B--2---:R-:W-:Y:S02]  /*71e30*/  MOV R22, R9 ;  /* 0x0000000900167202 */ /* 0x004fe40000000f00 */
[----:B------:R-:W-:Y:S01]  /*71e40*/  SEL R9, RZ, 0x4, !P1 ;  /* 0x00000004ff097807 */ /* 0x000fe20004800000 */
[----:B------:R-:W-:Y:S01]  /*71e50*/  IMAD.MOV.U32 R23, RZ, RZ, R18 ;  /* 0x000000ffff177224 */ /* 0x000fe200078e0012 */
[----:B------:R-:W-:-:S04]  /*71e60*/  IADD3 R16, P5, R16, R8, RZ ;  /* 0x0000000810107210 */ /* 0x000fc80007fbe0ff */
[----:B------:R-:W-:Y:S01]  /*71e70*/  LDGSTS.E [R5+0x10004], desc[UR60][R22.64], P2 ;  /* 0x1000400016057fae */ /* 0x000fe2000912187c */
[----:B------:R-:W-:Y:S01]  /*71e80*/  SEL R9, R9, RZ, !P0 ;  /* 0x000000ff09097207 */ /* 0x000fe20004000000 */
[----:B------:R-:W-:Y:S01]  /*71e90*/  IMAD.X R17, R17, 0x1, R2, P5 ;  /* 0x0000000111117824 */ /* 0x000fe200028e0602 */
[----:B------:R-:W-:-:S04]  /*71ea0*/  IADD3 R10, P6, R10, R8, RZ ;  /* 0x000000080a0a7210 */ /* 0x000fc80007fde0ff */
[----:B------:R-:W-:Y:S01]  /*71eb0*/  LDGSTS.E [R5+0x14004], desc[UR60][R16.64], P2 ;  /* 0x1400400010057fae */ /* 0x000fe2000912187c */
[----:B------:R-:W-:Y:S02]  /*71ec0*/  ISETP.NE.U32.AND P1, PT, R9, RZ, PT ;  /* 0x000000ff0900720c */ /* 0x000fe40003f25070 */
[----:B------:R-:W-:Y:S01]  /*71ed0*/  IADD3.X R11, R11, R2, RZ, P6, !PT ;  /* 0x000000020b0b7210 */ /* 0x000fe200037fe4ff */
[----:B------:R-:W2:Y:S04]  /*71ee0*/  LDL.LU R22, [R1+0x1990] ;  /* 0x0019900001167983 */ /* 0x000ea80000300800 */
[----:B------:R-:W2:Y:S04]  /*71ef0*/  LDL.LU R9, [R1+0x1b58] ;  /* 0x001b580001097983 */ /* 0x000ea80000300800 */
[----:B------:R1:W-:Y:S04]  /*71f00*/  STL [R1+0x1970], R16 ;  /* 0x0019701001007387 */ /* 0x0003e80000100800 */
[----:B------:R-:W-:Y:S04]  /*71f10*/  STL [R1+0x196c], R17 ;  /* 0x00196c1101007387 */ /* 0x000fe80000100800 */
[----:B------:R1:W-:Y:S04]  /*71f20*/  STL [R1+0x1978], R10 ;  /* 0x0019780a01007387 */ /* 0x0003e80000100800 */
[----:B------:R1:W-:Y:S04]  /*71f30*/  STL [R1+0x1974], R11 ;  /* 0x0019740b01007387 */ /* 0x0003e80000100800 */
[----:B------:R-:W2:Y:S04]  /*71f40*/  LDL.LU R23, [R1+0x198c] ;  /* 0x00198c0001177983 */ /* 0x000ea80000300800 */
[----:B------:R-:W2:Y:S01]  /*71f50*/  LDL.LU R18, [R1+0x1b54] ;  /* 0x001b540001127983 */ /* 0x000ea20000300800 */
[----:B------:R-:W-:-:S03]  /*71f60*/  ISETP.GT.AND P2, PT, R3, 0x43, PT ;  /* 0x000000430300780c */ /* 0x000fc60003f44270 */
[----:B------:R1:W-:Y:S04]  /*71f70*/  LDGSTS.E [R5+0x10008], desc[UR60][R10.64], P1 ;  /* 0x100080000a057fae */ /* 0x0003e8000892187c */
[----:B-1----:R-:W2:Y:S01]  /*71f80*/  LDL.LU R16, [R1+0x1b5c] ;  /* 0x001b5c0001107983 */ /* 0x002ea20000300800 */
[----:B------:R-:W-:-:S04]  /*71f90*/  SEL R10, RZ, 0x4, !P2 ;  /* 0x00000004ff0a7807 */ /* 0x000fc80005000000 */
[----:B------:R-:W-:-:S04]  /*71fa0*/  SEL R10, R10, RZ, !P0 ;  /* 0x000000ff0a0a7207 */ /* 0x000fc80004000000 */
[----:B------:R-:W-:Y:S02]  /*71fb0*/  ISETP.NE.U32.AND P2, PT, R10, RZ, PT ;  /* 0x000000ff0a00720c */ /* 0x000fe40003f45070 */
[----:B------:R-:W2:Y:S04]  /*71fc0*/  LDL.LU R10, [R1+0x1b60] ;  /* 0x001b6000010a7983 */ /* 0x000ea80000300800 */
[----:B------:R-:W2:Y:S04]  /*71fd0*/  LDL.LU R17, [R1+0x1b64] ;  /* 0x001b640001117983 */ /* 0x000ea80000300800 */
[----:B------:R-:W2:Y:S01]  /*71fe0*/  LDL.LU R11, [R1+0x1b68] ;  /* 0x001b6800010b7983 */ /* 0x000ea20000300800 */
[----:B---3--:R-:W-:-:S02]  /*71ff0*/  IADD3 R20, P5, R20, R8, RZ ;  /* 0x0000000814147210 */ /* 0x008fc40007fbe0ff */
[----:B----4-:R-:W-:-:S03]  /*72000*/  IADD3 R7, P6, R7, R8, RZ ;  /* 0x0000000807077210 */ /* 0x010fc60007fde0ff */
[----:B------:R1:W-:Y:S01]  /*72010*/  STL [R1+0x1980], R20 ;  /* 0x0019801401007387 */ /* 0x0003e20000100800 */
[----:B------:R-:W-:-:S05]  /*72020*/  IMAD.X R21, R21, 0x1, R2, P5 ;  /* 0x0000000115157824 */ /* 0x000fca00028e0602 */
[----:B------:R1:W-:Y:S01]  /*72030*/  LDGSTS.E [R5+0x14008], desc[UR60][R20.64], P1 ;  /* 0x1400800014057fae */ /* 0x0003e2000892187c */
[----:B------:R-:W-:Y:S01]  /*72040*/  ISETP.GT.AND P1, PT, R3, 0x60, PT ;  /* 0x000000600300780c */ /* 0x000fe20003f24270 */
[----:B------:R-:W-:Y:S02]  /*72050*/  IMAD.X R19, R19, 0x1, R2, P6 ;  /* 0x0000000113137824 */ /* 0x000fe400030e0602 */
[----:B------:R3:W-:Y:S04]  /*72060*/  STL [R1+0x197c], R21 ;  /* 0x00197c1501007387 */ /* 0x0007e80000100800 */
[----:B------:R4:W-:Y:S01]  /*72070*/  STL [R1+0x1988], R7 ;  /* 0x0019880701007387 */ /* 0x0009e20000100800 */
[----:B-1----:R-:W-:Y:S01]  /*72080*/  MOV R20, R7 ;  /* 0x0000000700147202 */ /* 0x002fe20000000f00 */
[----:B---3--:R-:W-:Y:S01]  /*72090*/  IMAD.MOV.U32 R21, RZ, RZ, R19 ;  /* 0x000000ffff157224 */ /* 0x008fe200078e0013 */
[----:B----4-:R-:W-:Y:S01]  /*720a0*/  SEL R7, RZ, 0x4, !P1 ;  /* 0x00000004ff077807 */ /* 0x010fe20004800000 */
[----:B------:R1:W-:Y:S03]  /*720b0*/  STL [R1+0x1984], R19 ;  /* 0x0019841301007387 */ /* 0x0003e60000100800 */
[----:B------:R-:W-:Y:S01]  /*720c0*/  SEL R7, R7, RZ, !P0 ;  /* 0x000000ff07077207 */ /* 0x000fe20004000000 */
[----:B------:R-:W-:Y:S01]  /*720d0*/  LDGSTS.E [R5+0x1000c], desc[UR60][R20.64], P2 ;  /* 0x1000c00014057fae */ /* 0x000fe2000912187c */
[----:B--2---:R-:W-:-:S02]  /*720e0*/  IADD3 R22, P5, R22, R8, RZ ;  /* 0x0000000816167210 */ /* 0x004fc40007fbe0ff */
[----:B------:R-:W-:Y:S02]  /*720f0*/  ISETP.NE.U32.AND P1, PT, R7, RZ, PT ;  /* 0x000000ff0700720c */ /* 0x000fe40003f25070 */
[----:B------:R-:W-:Y:S01]  /*72100*/  IADD3 R9, P6, R9, R8, RZ ;  /* 0x0000000809097210 */ /* 0x000fe20007fde0ff */
[----:B------:R-:W2:Y:S04]  /*72110*/  LDL.LU R21, [R1+0x1b6c] ;  /* 0x001b6c0001157983 */ /* 0x000ea80000300800 */
[----:B------:R-:W3:Y:S04]  /*72120*/  LDL.LU R20, [R1+0x1b70] ;  /* 0x001b700001147983 */ /* 0x000ee80000300800 */
[----:B-1----:R-:W4:Y:S04]  /*72130*/  LDL.LU R19, [R1+0x1b74] ;  /* 0x001b740001137983 */ /* 0x002f280000300800 */
[----:B------:R-:W4:Y:S01]  /*72140*/  LDL.LU R7, [R1+0x1b78] ;  /* 0x001b780001077983 */ /* 0x000f220000300800 */
[----:B------:R-:W-:Y:S01]  /*72150*/  IMAD.X R23, R23, 0x1, R2, P5 ;  /* 0x0000000117177824 */ /* 0x000fe200028e0602 */
[----:B------:R-:W-:-:S04]  /*72160*/  IADD3.X R18, R18, R2, RZ, P6, !PT ;  /* 0x0000000212127210 */ /* 0x000fc800037fe4ff */
[----:B------:R1:W-:Y:S01]  /*72170*/  LDGSTS.E [R5+0x1400c], desc[UR60][R22.64], P2 ;  /* 0x1400c00016057fae */ /* 0x0003e2000912187c */
[----:B------:R-:W-:-:S03]  /*72180*/  ISETP.GT.AND P2, PT, R3, 0x61, PT ;  /* 0x000000610300780c */ /* 0x000fc60003f44270 */
[----:B------:R-:W-:Y:S04]  /*72190*/  STL [R1+0x1990], R22 ;  /* 0x0019901601007387 */ /* 0x000fe80000100800 */
[----:B------:R1:W-:Y:S04]  /*721a0*/  STL [R1+0x198c], R23 ;  /* 0x00198c1701007387 */ /* 0x0003e80000100800 */
[----:B------:R1:W-:Y:S04]  /*721b0*/  STL [R1+0x1b58], R9 ;  /* 0x001b580901007387 */ /* 0x0003e80000100800 */
[----:B------:R1:W-:Y:S02]  /*721c0*/  STL [R1+0x1b54], R18 ;  /* 0x001b541201007387 */ /* 0x0003e40000100800 */
[----:B-1----:R-:W-:-:S02]  /*721d0*/  IMAD.MOV.U32 R23, RZ, RZ, R18 ;  /* 0x000000ffff177224 */ /* 0x002fc400078e0012 */
[----:B------:R-:W-:Y:S02]  /*721e0*/  IMAD.MOV.U32 R22, RZ, RZ, R9 ;  /* 0x000000ffff167224 */ /* 0x000fe400078e0009 */
[----:B------:R-:W4:Y:S01]  /*721f0*/  LDL.LU R9, [R1+0x1b80] ;  /* 0x001b800001097983 */ /* 0x000f220000300800 */
[----:B------:R-:W-:-:S03]  /*72200*/  SEL R18, RZ, 0x4, !P2 ;  /* 0x00000004ff127807 */ /* 0x000fc60005000000 */
[----:B------:R1:W-:Y:S01]  /*72210*/  LDGSTS.E [R5+0x18000], desc[UR60][R22.64], P1 ;  /* 0x1800000016057fae */ /* 0x0003e2000892187c */
[----:B------:R-:W-:-:S04]  /*72220*/  SEL R18, R18, RZ, !P0 ;  /* 0x000000ff12127207 */ /* 0x000fc80004000000 */
[----:B------:R-:W-:Y:S02]  /*72230*/  ISETP.NE.U32.AND P2, PT, R18, RZ, PT ;  /* 0x000000ff1200720c */ /* 0x000fe40003f45070 */
[----:B------:R-:W4:Y:S01]  /*72240*/  LDL.LU R18, [R1+0x1b7c] ;  /* 0x001b7c0001127983 */ /* 0x000f220000300800 */
[-C--:B------:R-:W-:Y:S02]  /*72250*/  IADD3 R10, P5, R10, R8.reuse, RZ ;  /* 0x000000080a0a7210 */ /* 0x080fe40007fbe0ff */
[----:B------:R-:W-:Y:S02]  /*72260*/  IADD3 R11, P6, R11, R8, RZ ;  /* 0x000000080b0b7210 */ /* 0x000fe40007fde0ff */
[----:B------:R-:W-:Y:S01]  /*72270*/  IADD3.X R16, R16, R2, RZ, P5, !PT ;  /* 0x0000000210107210 */ /* 0x000fe20002ffe4ff */
[----:B------:R-:W-:Y:S02]  /*72280*/  STL [R1+0x1b60], R10 ;  /* 0x001b600a01007387 */ /* 0x000fe40000100800 */
[----:B------:R-:W-:Y:S01]  /*72290*/  IMAD.X R17, R17, 0x1, R2, P6 ;  /* 0x0000000111117824 */ /* 0x000fe200030e0602 */
[----:B-1----:R-:W-:Y:S01]  /*722a0*/  MOV R23, R16 ;  /* 0x0000001000177202 */ /* 0x002fe20000000f00 */
[----:B------:R1:W-:Y:S01]  /*722b0*/  STL [R1+0x1b5c], R16 ;  /* 0x001b5c1001007387 */ /* 0x0003e20000100800 */
[----:B------:R-:W-:-:S03]  /*722c0*/  IMAD.MOV.U32 R22, RZ, RZ, R10 ;  /* 0x000000ffff167224 */ /* 0x000fc600078e000a */
[----:B------:R-:W-:Y:S04]  /*722d0*/  STL [R1+0x1b68], R11 ;  /* 0x001b680b01007387 */ /* 0x000fe80000100800 */
[----:B------:R1:W-:Y:S04]  /*722e0*/  STL [R1+0x1b64], R17 ;  /* 0x001b641101007387 */ /* 0x0003e80000100800 */
[----:B-1----:R-:W4:Y:S04]  /*722f0*/  LDL.LU R16, [R1+0x1b88] ;  /* 0x001b880001107983 */ /* 0x002f280000300800 */
[----:B------:R-:W4:Y:S04]  /*72300*/  LDL.LU R10, [R1+0x1b90] ;  /* 0x001b9000010a7983 */ /* 0x000f280000300800 */
[----:B------:R1:W-:Y:S02]  /*72310*/  LDGSTS.E [R5+0x1c000], desc[UR60][R22.64], P1 ;  /* 0x1c00000016057fae */ /* 0x0003e4000892187c */
[----:B-1----:R-:W-:-:S02]  /*72320*/  IMAD.MOV.U32 R23, RZ, RZ, R17 ;  /* 0x000000ffff177224 */ /* 0x002fc400078e0011 */
[----:B------:R-:W4:Y:S01]  /*72330*/  LDL.LU R17, [R1+0x1b84] ;  /* 0x001b840001117983 */ /* 0x000f220000300800 */
[----:B------:R-:W-:-:S03]  /*72340*/  IMAD.MOV.U32 R22, RZ, RZ, R11 ;  /* 0x000000ffff167224 */ /* 0x000fc600078e000b */
[----:B------:R-:W4:Y:S01]  /*72350*/  LDL.LU R11, [R1+0x1b8c] ;  /* 0x001b8c00010b7983 */ /* 0x000f220000300800 */
[----:B------:R-:W-:-:S03]  /*72360*/  ISETP.GT.AND P1, PT, R3, 0x62, PT ;  /* 0x000000620300780c */ /* 0x000fc60003f24270 */
[----:B------:R1:W-:Y:S02]  /*72370*/  LDGSTS.E [R5+0x18004], desc[UR60][R22.64], P2 ;  /* 0x1800400016057fae */ /* 0x0003e4000912187c */
[----:B-1----:R-:W-:-:S04]  /*72380*/  SEL R22, RZ, 0x4, !P1 ;  /* 0x00000004ff167807 */ /* 0x002fc80004800000 */
[----:B------:R-:W-:-:S04]  /*72390*/  SEL R22, R22, RZ, !P0 ;  /* 0x000000ff16167207 */ /* 0x000fc80004000000 */
[----:B------:R-:W-:Y:S02]  /*723a0*/  ISETP.NE.U32.AND P1, PT, R22, RZ, PT ;  /* 0x000000ff1600720c */ /* 0x000fe40003f25070 */
[----:B---3--:R-:W-:-:S04]  /*723b0*/  IADD3 R20, P5, R20, R8, RZ ;  /* 0x0000000814147210 */ /* 0x008fc80007fbe0ff */
[----:B--2---:R-:W-:Y:S02]  /*723c0*/  IADD3.X R21, R21, R2, RZ, P5, !PT ;  /* 0x0000000215157210 */ /* 0x004fe40002ffe4ff */
[-C--:B----4-:R-:W-:Y:S01]  /*723d0*/  IADD3 R7, P6, R7, R8.reuse, RZ ;  /* 0x0000000807077210 */ /* 0x090fe20007fde0ff */
[----:B------:R1:W-:Y:S04]  /*723e0*/  STL [R1+0x1b70], R20 ;  /* 0x001b701401007387 */ /* 0x0003e80000100800 */
[----:B------:R-:W-:Y:S01]  /*723f0*/  IMAD.X R19, R19, 0x1, R2, P6 ;  /* 0x0000000113137824 */ /* 0x000fe200030e0602 */
[----:B------:R2:W-:Y:S04]  /*72400*/  STL [R1+0x1b6c], R21 ;  /* 0x001b6c1501007387 */ /* 0x0005e80000100800 */
[----:B------:R1:W-:Y:S01]  /*72410*/  LDGSTS.E [R5+0x1c004], desc[UR60][R20.64], P2 ;  /* 0x1c00400014057fae */ /* 0x0003e2000912187c */
[----:B------:R-:W-:Y:S01]  /*72420*/  ISETP.GT.AND P2, PT, R3, 0x63, PT ;  /* 0x000000630300780c */ /* 0x000fe20003f44270 */
[----:B-1----:R-:W-:Y:S01]  /*72430*/  IMAD.MOV.U32 R20, RZ, RZ, R7 ;  /* 0x000000ffff147224 */ /* 0x002fe200078e0007 */
[----:B--2---:R-:W-:Y:S01]  /*72440*/  MOV R21, R19 ;  /* 0x0000001300157202 */ /* 0x004fe20000000f00 */
[----:B------:R1:W-:Y:S04]  /*72450*/  STL [R1+0x1b78], R7 ;  /* 0x001b780701007387 */ /* 0x0003e80000100800 */
[----:B------:R2:W-:Y:S01]  /*72460*/  LDGSTS.E [R5+0x18008], desc[UR60][R20.64], P1 ;  /* 0x1800800014057fae */ /* 0x0005e2000892187c */
[----:B------:R-:W-:-:S03]  /*72470*/  IADD3 R9, P5, R9, R8, RZ ;  /* 0x0000000809097210 */ /* 0x000fc60007fbe0ff */
[----:B------:R3:W-:Y:S04]  /*72480*/  STL [R1+0x1b74], R19 ;  /* 0x001b741301007387 */ /* 0x0007e80000100800 */
[----:B-1----:R-:W4:Y:S01]  /*72490*/  LDL.LU R7, [R1+0x1598] ;  /* 0x0015980001077983 */ /* 0x002f220000300800 */
[----:B--2---:R-:W-:Y:S01]  /*724a0*/  SEL R20, RZ, 0x4, !P2 ;  /* 0x00000004ff147807 */ /* 0x004fe20005000000 */
[----:B------:R-:W-:Y:S02]  /*724b0*/  IMAD.X R18, R18, 0x1, R2, P5 ;  /* 0x0000000112127824 */ /* 0x000fe400028e0602 */
[----:B---3--:R-:W2:Y:S01]  /*724c0*/  LDL.LU R19, [R1+0x1594] ;  /* 0x0015940001137983 */ /* 0x008ea20000300800 */
[----:B------:R-:W-:Y:S02]  /*724d0*/  SEL R20, R20, RZ, !P0 ;  /* 0x000000ff14147207 */ /* 0x000fe40004000000 */
[----:B------:R-:W-:-:S02]  /*724e0*/  MOV R21, R18 ;  /* 0x0000001200157202 */ /* 0x000fc40000000f00 */
[----:B------:R-:W-:Y:S01]  /*724f0*/  ISETP.NE.U32.AND P2, PT, R20, RZ, PT ;  /* 0x000000ff1400720c */ /* 0x000fe20003f45070 */
[----:B------:R-:W-:Y:S01]  /*72500*/  IMAD.MOV.U32 R20, RZ, RZ, R9 ;  /* 0x000000ffff147224 */ /* 0x000fe200078e0009 */
[----:B------:R-:W-:Y:S04]  /*72510*/  STL [R1+0x1b80], R9 ;  /* 0x001b800901007387 */ /* 0x000fe80000100800 */
[----:B------:R1:W-:Y:S04]  /*72520*/  STL [R1+0x1b7c], R18 ;  /* 0x001b7c1201007387 */ /* 0x0003e80000100800 */
[----:B------:R-:W-:Y:S04]  /*72530*/  LDGSTS.E [R5+0x1c008], desc[UR60][R20.64], P1 ;  /* 0x1c00800014057fae */ /* 0x000fe8000892187c */
[----:B------:R-:W3:Y:S04]  /*72540*/  LDL.LU R20, [R1+0x159c] ;  /* 0x00159c0001147983 */ /* 0x000ee80000300800 */
[----:B-1----:R-:W3:Y:S04]  /*72550*/  LDL.LU R18, [R1+0x15a0] ;  /* 0x0015a00001127983 */ /* 0x002ee80000300800 */
[----:B------:R-:W3:Y:S04]  /*72560*/  LDL.LU R21, [R1+0x15a4] ;  /* 0x0015a40001157983 */ /* 0x000ee80000300800 */
[----:B------:R-:W3:Y:S01]  /*72570*/  LDL.LU R9, [R1+0x15a8] ;  /* 0x0015a80001097983 */ /* 0x000ee20000300800 */
[----:B------:R-:W-:-:S02]  /*72580*/  IADD3 R16, P1, R16, R8, RZ ;  /* 0x0000000810107210 */ /* 0x000fc40007f3e0ff */
[----:B------:R-:W-:-:S03]  /*72590*/  IADD3 R10, P5, R10, R8, RZ ;  /* 0x000000080a0a7210 */ /* 0x000fc60007fbe0ff */
[--C-:B------:R-:W-:Y:S02]  /*725a0*/  IMAD.X R17, R17, 0x1, R2.reuse, P1 ;  /* 0x0000000111117824 */ /* 0x100fe400008e0602 */
[----:B------:R-:W-:Y:S01]  /*725b0*/  IMAD.X R11, R11, 0x1, R2, P5 ;  /* 0x000000010b0b7824 */ /* 0x000fe200028e0602 */
[----:B------:R-:W-:Y:S04]  /*725c0*/  STL [R1+0x1b88], R16 ;  /* 0x001b881001007387 */ /* 0x000fe80000100800 */
[----:B------:R1:W-:Y:S04]  /*725d0*/  STL [R1+0x1b84], R17 ;  /* 0x001b841101007387 */ /* 0x0003e80000100800 */
[----:B------:R-:W-:Y:S04]  /*725e0*/  STL [R1+0x1b90], R10 ;  /* 0x001b900a01007387 */ /* 0x000fe80000100800 */
[----:B------:R-:W-:Y:S04]  /*725f0*/  LDGSTS.E [R5+0x1800c], desc[UR60][R16.64], P2 ;  /* 0x1800c00010057fae */ /* 0x000fe8000912187c */
[----:B------:R1:W-:Y:S04]  /*72600*/  STL [R1+0x1b8c], R11 ;  /* 0x001b8c0b01007387 */ /* 0x0003e80000100800 */
[----:B------:R1:W-:Y:S04]  /*72610*/  LDGSTS.E [R5+0x1c00c], desc[UR60][R10.64], P2 ;  /* 0x1c00c0000a057fae */ /* 0x0003e8000912187c */
[----:B-1----:R-:W3:Y:S04]  /*72620*/  LDL.LU R17, [R1+0x15ac] ;  /* 0x0015ac0001117983 */ /* 0x002ee80000300800 */
[----:B------:R-:W3:Y:S04]  /*72630*/  LDL.LU R16, [R1+0x15b0] ;  /* 0x0015b00001107983 */ /* 0x000ee80000300800 */
[----:B------:R-:W3:Y:S04]  /*72640*/  LDL.LU R11, [R1+0x15b4] ;  /* 0x0015b400010b7983 */ /* 0x000ee80000300800 */
[----:B------:R-:W3:Y:S01]  /*72650*/  LDL.LU R10, [R1+0x15b8] ;  /* 0x0015b800010a7983 */ /* 0x000ee20000300800 */
[----:B------:R-:W-:-:S04]  /*72660*/  ISETP.GT.AND P1, PT, R3, 0x4, PT ;  /* 0x000000040300780c */ /* 0x000fc80003f24270 */
[----:B------:R-:W-:-:S04]  /*72670*/  SEL R5, RZ, 0x4, !P1 ;  /* 0x00000004ff057807 */ /* 0x000fc80004800000 */
[----:B------:R-:W-:-:S04]  /*72680*/  SEL R5, R5, RZ, !P0 ;  /* 0x000000ff05057207 */ /* 0x000fc80004000000 */
[----:B------:R-:W-:Y:S02]  /*72690*/  ISETP.NE.U32.AND P2, PT, R5, RZ, PT ;  /* 0x000000ff0500720c */ /* 0x000fe40003f45070 */
[----:B------:R-:W-:-:S04]  /*726a0*/  LOP3.LUT R5, R14, 0x10, RZ, 0x3c, !PT ;  /* 0x000000100e057812 */ /* 0x000fc800078e3cff */
[----:B------:R-:W-:Y:S02]  /*726b0*/  IADD3 R5, R5, 0x100000, R15 ;  /* 0x0010000005057810 */ /* 0x000fe40007ffe00f */
[----:B----4-:R-:W-:-:S04]  /*726c0*/  IADD3 R7, P1, R7, R8, RZ ;  /* 0x0000000807077210 */ /* 0x010fc80007f3e0ff */
[----:B--2---:R-:W-:Y:S02]  /*726d0*/  IADD3.X R19, R19, R2, RZ, P1, !PT ;  /* 0x0000000213137210 */ /* 0x004fe40000ffe4ff */
[----:B------:R-:W-:Y:S01]  /*726e0*/  ISETP.GT.AND P1, PT, R3, 0x5, PT ;  /* 0x000000050300780c */ /* 0x000fe20003f24270 */
[----:B------:R1:W-:Y:S01]  /*726f0*/  STL [R1+0x1598], R7 ;  /* 0x0015980701007387 */ /* 0x0003e20000100800 */
[----:B------:R-:W-:Y:S02]  /*72700*/  IMAD.MOV.U32 R22, RZ, RZ, R7 ;  /* 0x000000ffff167224 */ /* 0x000fe400078e0007 */
[----:B------:R-:W-:Y:S01]  /*72710*/  IMAD.MOV.U32 R23, RZ, RZ, R19 ;  /* 0x000000ffff177224 */ /* 0x000fe200078e0013 */
[----:B------:R2:W-:Y:S04]  /*72720*/  STL [R1+0x1594], R19 ;  /* 0x0015941301007387 */ /* 0x0005e80000100800 */
[----:B------:R4:W-:Y:S01]  /*72730*/  LDGSTS.E [R5], desc[UR60][R22.64], P2 ;  /* 0x0000000016057fae */ /* 0x0009e2000912187c */
[----:B-1----:R-:W-:-:S04]  /*72740*/  SEL R7, RZ, 0x4, !P1 ;  /* 0x00000004ff077807 */ /* 0x002fc80004800000 */
[----:B------:R-:W-:Y:S01]  /*72750*/  SEL R7, R7, RZ, !P0 ;  /* 0x000000ff07077207 */ /* 0x000fe20004000000 */
[----:B--2---:R-:W2:Y:S03]  /*72760*/  LDL.LU R19, [R1+0x15c0] ;  /* 0x0015c00001137983 */ /* 0x004ea60000300800 */
[----:B------:R-:W-:Y:S02]  /*72770*/  ISETP.NE.U32.AND P1, PT, R7, RZ, PT ;  /* 0x000000ff0700720c */ /* 0x000fe40003f25070 */
[----:B------:R-:W2:Y:S01]  /*72780*/  LDL.LU R7, [R1+0x15c8] ;  /* 0x0015c80001077983 */ /* 0x000ea20000300800 */
[----:B---3--:R-:W-:-:S04]  /*72790*/  IADD3 R18, P5, R18, R8, RZ ;  /* 0x0000000812127210 */ /* 0x008fc80007fbe0ff */
[----:B------:R-:W-:Y:S02]  /*727a0*/  IADD3.X R20, R20, R2, RZ, P5, !PT ;  /* 0x0000000214147210 */ /* 0x000fe40002ffe4ff */
[----:B------:R-:W-:Y:S01]  /*727b0*/  IADD3 R9, P6, R9, R8, RZ ;  /* 0x0000000809097210 */ /* 0x000fe20007fde0ff */
[----:B------:R-:W-:Y:S01]  /*727c0*/  STL [R1+0x15a0], R18 ;  /* 0x0015a01201007387 */ /* 0x000fe20000100800 */
[----:B----4-:R-:W-:Y:S01]  /*727d0*/  IMAD.MOV.U32 R22, RZ, RZ, R18 ;  /* 0x000000ffff167224 */ /* 0x010fe200078e0012 */
[----:B------:R-:W-:Y:S02]  /*727e0*/  MOV R23, R20 ;  /* 0x0000001400177202 */ /* 0x000fe40000000f00 */
[----:B------:R-:W-:Y:S01]  /*727f0*/  IMAD.X R21, R21, 0x1, R2, P6 ;  /* 0x0000000115157824 */ /* 0x000fe200030e0602 */
[----:B------:R1:W-:Y:S04]  /*72800*/  STL [R1+0x159c], R20 ;  /* 0x00159c1401007387 */ /* 0x0003e80000100800 */
[----:B------:R3:W-:Y:S04]  /*72810*/  STL [R1+0x15a8], R9 ;  /* 0x0015a80901007387 */ /* 0x0007e80000100800 */
[----:B------:R-:W-:Y:S04]  /*72820*/  STL [R1+0x15a4], R21 ;  /* 0x0015a41501007387 */ /* 0x000fe80000100800 */
[----:B-1----:R-:W4:Y:S04]  /*72830*/  LDL.LU R20, [R1+0x15bc] ;  /* 0x0015bc0001147983 */ /* 0x002f280000300800 */
[----:B------:R1:W-:Y:S01]  /*72840*/  LDGSTS.E [R5+0x4000], desc[UR60][R22.64], P2 ;  /* 0x0400000016057fae */ /* 0x0003e2000912187c */
[----:B------:R-:W-:-:S03]  /*72850*/  ISETP.GT.AND P2, PT, R3, 0x6, PT ;  /* 0x000000060300780c */ /* 0x000fc60003f44270 */
[----:B------:R-:W4:Y:S01]  /*72860*/  LDL.LU R18, [R1+0x15c4] ;  /* 0x0015c40001127983 */ /* 0x000f220000300800 */
[----:B-1----:R-:W-:Y:S01]  /*72870*/  IMAD.MOV.U32 R22, RZ, RZ, R9 ;  /* 0x000000ffff167224 */ /* 0x002fe200078e0009 */
[----:B---3--:R-:W-:Y:S01]  /*72880*/  SEL R9, RZ, 0x4, !P2 ;  /* 0x00000004ff097807 */ /* 0x008fe20005000000 */
[----:B------:R-:W-:Y:S01]  /*72890*/  IMAD.MOV.U32 R23, RZ, RZ, R21 ;  /* 0x000000ffff177224 */ /* 0x000fe200078e0015 */
[----:B------:R-:W-:Y:S02]  /*728a0*/  IADD3 R16, P5, R16, R8, RZ ;  /* 0x0000000810107210 */ /* 0x000fe40007fbe0ff */
[----:B------:R-:W-:Y:S02]  /*728b0*/  SEL R9, R9, RZ, !P0 ;  /* 0x000000ff09097207 */ /* 0x000fe40004000000 */
[----:B------:R-:W-:Y:S01]  /*728c0*/  IADD3.X R17, R17, R2, RZ, P5, !PT ;  /* 0x0000000211117210 */ /* 0x000fe20002ffe4ff */
[----:B------:R-:W-:Y:S01]  /*728d0*/  LDGSTS.E [R5+0x4], desc[UR60][R22.64], P1 ;  /* 0x0000400016057fae */ /* 0x000fe2000892187c */
[----:B------:R-:W-:-:S02]  /*728e0*/  ISETP.NE.U32.AND P2, PT, R9, RZ, PT ;  /* 0x000000ff0900720c */ /* 0x000fc40003f45070 */
[----:B------:R-:W-:Y:S01]  /*728f0*/  IADD3 R10, P6, R10, R8, RZ ;  /* 0x000000080a0a7210 */ /* 0x000fe20007fde0ff */
[----:B------:R-:W-:Y:S04]  /*72900*/  LDGSTS.E [R5+0x4004], desc[UR60][R16.64], P1 ;  /* 0x0400400010057fae */ /* 0x000fe8000892187c */
[----:B------:R-:W-:Y:S01]  /*72910*/  IMAD.X R11, R11, 0x1, R2, P6 ;  /* 0x000000010b0b7824 */ /* 0x000fe200030e0602 */
[----:B------:R-:W3:Y:S04]  /*72920*/  LDL.LU R22, [R1+0x15d0] ;  /* 0x0015d00001167983 */ /* 0x000ee80000300800 */
[----:B------:R-:W3:Y:S04]  /*72930*/  LDL.LU R9, [R1+0x1798] ;  /* 0x0017980001097983 */ /* 0x000ee80000300800 */
[----:B------:R1:W-:Y:S01]  /*72940*/  STL [R1+0x15b0], R16 ;  /* 0x0015b01001007387 */ /* 0x0003e20000100800 */
[----:B------:R-:W-:-:S03]  /*72950*/  ISETP.GT.AND P1, PT, R3, 0x7, PT ;  /* 0x000000070300780c */ /* 0x000fc60003f24270 */
[----:B------:R1:W-:Y:S04]  /*72960*/  STL [R1+0x15ac], R17 ;  /* 0x0015ac1101007387 */ /* 0x0003e80000100800 */
[----:B------:R1:W-:Y:S04]  /*72970*/  STL [R1+0x15b8], R10 ;  /* 0x0015b80a01007387 */ /* 0x0003e80000100800 */
[----:B------:R1:W-:Y:S04]  /*72980*/  STL [R1+0x15b4], R11 ;  /* 0x0015b40b01007387 */ /* 0x0003e80000100800 */
[----:B------:R-:W3:Y:S04]  /*72990*/  LDL.LU R23, [R1+0x15cc] ;  /* 0x0015cc0001177983 */ /* 0x000ee80000300800 */
[----:B------:R1:W-:Y:S04]  /*729a0*/  LDGSTS.E [R5+0x8], desc[UR60][R10.64], P2 ;  /* 0x000080000a057fae */ /* 0x0003e8000912187c */
[----:B-1----:R-:W3:Y:S04]  /*729b0*/  LDL.LU R16, [R1+0x1794] ;  /* 0x0017940001107983 */ /* 0x002ee80000300800 */
[----:B------:R-:W3:Y:S01]  /*729c0*/  LDL.LU R17, [R1+0x179c] ;  /* 0x00179c0001117983 */ /* 0x000ee20000300800 */
[----:B------:R-:W-:-:S03]  /*729d0*/  SEL R10, RZ, 0x4, !P1 ;  /* 0x00000004ff0a7807 */ /* 0x000fc60004800000 */
[----:B------:R-:W3:Y:S01]  /*729e0*/  LDL.LU R11, [R1+0x17a0] ;  /* 0x0017a000010b7983 */ /* 0x000ee20000300800 */
[----:B------:R-:W-:-:S03]  /*729f0*/  SEL R10, R10, RZ, !P0 ;  /* 0x000000ff0a0a7207 */ /* 0x000fc60004000000 */
[----:B------:R-:W3:Y:S01]  /*72a00*/  LDL.LU R21, [R1+0x17a4] ;  /* 0x0017a40001157983 */ /* 0x000ee20000300800 */
[----:B------:R-:W-:-:S03]  /*72a10*/  ISETP.NE.U32.AND P1, PT, R10, RZ, PT ;  /* 0x000000ff0a00720c */ /* 0x000fc60003f25070 */
[----:B------:R-:W3:Y:S01]  /*72a20*/  LDL.LU R10, [R1+0x17a8] ;  /* 0x0017a800010a7983 */ /* 0x000ee20000300800 */
[-C--:B--2---:R-:W-:Y:S02]  /*72a30*/  IADD3 R19, P5, R19, R8.reuse, RZ ;  /* 0x0000000813137210 */ /* 0x084fe40007fbe0ff */
[----:B------:R-:W-:-:S03]  /*72a40*/  IADD3 R7, P6, R7, R8, RZ ;  /* 0x0000000807077210 */ /* 0x000fc60007fde0ff */
[----:B------:R-:W-:Y:S01]  /*72a50*/  IMAD.MOV.U32 R114, RZ, RZ, R19 ;  /* 0x000000ffff727224 */ /* 0x000fe200078e0013 */
[----:B------:R1:W-:Y:S01]  /*72a60*/  STL [R1+0x15c0], R19 ;  /* 0x0015c01301007387 */ /* 0x0003e20000100800 */
[----:B----4-:R-:W-:-:S04]  /*72a70*/  IMAD.X R20, R20, 0x1, R2, P5 ;  /* 0x0000000114147824 */ /* 0x010fc800028e0602 */
[----:B------:R-:W-:Y:S01]  /*72a80*/  IMAD.MOV.U32 R115, RZ, RZ, R20 ;  /* 0x000000ffff737224 */ /* 0x000fe200078e0014 */
[----:B------:R2:W-:Y:S01]  /*72a90*/  STL [R1+0x15bc], R20 ;  /* 0x0015bc1401007387 */ /* 0x0005e20000100800 */
[----:B------:R-:W-:-:S03]  /*72aa0*/  IADD3.X R18, R18, R2, RZ, P6, !PT ;  /* 0x0000000212127210 */ /* 0x000fc600037fe4ff */
[----:B------:R-:W-:Y:S01]  /*72ab0*/  LDGSTS.E [R5+0x4008], desc[UR60][R114.64], P2 ;  /* 0x0400800072057fae */ /* 0x000fe2000912187c */
[----:B------:R-:W-:Y:S02]  /*72ac0*/  ISETP.GT.AND P2, PT, R3, 0x24, PT ;  /* 0x000000240300780c */ /* 0x000fe40003f44270 */
[----:B-1----:R-:W-:Y:S01]  /*72ad0*/  MOV R19, R18 ;  /* 0x0000001200137202 */ /* 0x002fe20000000f00 */
[----:B------:R-:W-:Y:S04]  /*72ae0*/  STL [R1+0x15c8], R7 ;  /* 0x0015c80701007387 */ /* 0x000fe80000100800 */
[----:B------:R1:W-:Y:S04]  /*72af0*/  STL [R1+0x15c4], R18 ;  /* 0x0015c41201007387 */ /* 0x0003e80000100800 */
[----:B--2---:R-:W2:Y:S01]  /*72b00*/  LDL.LU R20, [R1+0x17ac] ;  /* 0x0017ac0001147983 */ /* 0x004ea20000300800 */
[----:B-1----:R-:W-:Y:S01]  /*72b10*/  IMAD.MOV.U32 R18, RZ, RZ, R7 ;  /* 0x000000ffff127224 */ /* 0x002fe200078e0007 */
[----:B------:R-:W-:-:S04]  /*72b20*/  SEL R7, RZ, 0x4, !P2 ;  /* 0x00000004ff077807 */ /* 0x000fc80005000000 */
[----:B------:R-:W-:Y:S01]  /*72b30*/  SEL R7, R7, RZ, !P0 ;  /* 0x000000ff07077207 */ /* 0x000fe20004000000 */
[----:B------:R-:W-:Y:S01]  /*72b40*/  LDGSTS.E [R5+0xc], desc[UR60][R18.64], P1 ;  /* 0x0000c00012057fae */ /* 0x000fe2000892187c */
[-C--:B---3--:R-:W-:Y:S02]  /*72b50*/  IADD3 R22, P5, R22, R8.reuse, RZ ;  /* 0x0000000816167210 */ /* 0x088fe40007fbe0ff */
        /* <DEDUP_REMOVED lines=10> */
[----:B------:R1:W-:Y:S02]  /*72c00*/  STL [R1+0x1798], R9 ;  /* 0x0017980901007387 */ /* 0x0003e40000100800 */
[----:B-1----:R-:W-:Y:S01]  /*72c10*/  IMAD.MOV.U32 R22, RZ, RZ, R9 ;  /* 0x000000ffff167224 */ /* 0x002fe200078e0009 */
[----:B------:R-:W-:Y:S02]  /*72c20*/  IADD3.X R16, R16, R2, RZ, P6, !PT ;  /* 0x0000000210107210 */ /* 0x000fe400037fe4ff */
[----:B------:R-:W-:Y:S02]  /*72c30*/  IADD3 R11, P5, R11, R8, RZ ;  /* 0x000000080b0b7210 */ /* 0x000fe40007fbe0ff */
[----:B------:R-:W-:-:S02]  /*72c40*/  SEL R9, RZ, 0x4, !P1 ;  /* 0x00000004ff097807 */ /* 0x000fc40004800000 */
[----:B------:R-:W-:Y:S02]  /*72c50*/  IADD3 R10, P6, R10, R8, RZ ;  /* 0x000000080a0a7210 */ /* 0x000fe40007fde0ff */
[----:B------:R-:W-:Y:S01]  /*72c60*/  SEL R9, R9, RZ, !P0 ;  /* 0x000000ff09097207 */ /* 0x000fe20004000000 */
[----:B------:R1:W-:Y:S01]  /*72c70*/  STL [R1+0x1794], R16 ;  /* 0x0017941001007387 */ /* 0x0003e20000100800 */
[----:B------:R-:W-:Y:S01]  /*72c80*/  IADD3.X R17, R17, R2, RZ, P5, !PT ;  /* 0x0000000211117210 */ /* 0x000fe20002ffe4ff */
[----:B------:R-:W-:Y:S01]  /*72c90*/  IMAD.MOV.U32 R23, RZ, RZ, R16 ;  /* 0x000000ffff177224 */ /* 0x000fe200078e0010 */
[----:B------:R-:W-:Y:S01]  /*72ca0*/  ISETP.NE.U32.AND P1, PT, R9, RZ, PT ;  /* 0x000000ff0900720c */ /* 0x000fe20003f25070 */
[----:B------:R-:W-:-:S03]  /*72cb0*/  IMAD.X R21, R21, 0x1, R2, P6 ;  /* 0x0000000115157824 */ /* 0x000fc600030e0602 */
[----:B------:R1:W-:Y:S04]  /*72cc0*/  LDGSTS.E [R5+0x8000], desc[UR60][R22.64], P2 ;  /* 0x0800000016057fae */ /* 0x0003e8000912187c */
[----:B-1----:R-:W4:Y:S04]  /*72cd0*/  LDL.LU R16, [R1+0x17c0] ;  /* 0x0017c00001107983 */ /* 0x002f280000300800 */
[----:B------:R-:W4:Y:S04]  /*72ce0*/  LDL.LU R9, [R1+0x17c8] ;  /* 0x0017c80001097983 */ /* 0x000f280000300800 */
[----:B------:R-:W-:Y:S01]  /*72cf0*/  STL [R1+0x17a0], R11 ;  /* 0x0017a00b01007387 */ /* 0x000fe20000100800 */
[----:B------:R-:W-:-:S03]  /*72d00*/  MOV R23, R17 ;  /* 0x0000001100177202 */ /* 0x000fc60000000f00 */
[----:B------:R1:W-:Y:S04]  /*72d10*/  STL [R1+0x179c], R17 ;  /* 0x00179c1101007387 */ /* 0x0003e80000100800 */
[----:B------:R1:W-:Y:S04]  /*72d20*/  STL [R1+0x17a8], R10 ;  /* 0x0017a80a01007387 */ /* 0x0003e80000100800 */
[----:B------:R4:W-:Y:S04]  /*72d30*/  STL [R1+0x17a4], R21 ;  /* 0x0017a41501007387 */ /* 0x0009e80000100800 */
[----:B-1----:R-:W4:Y:S01]  /*72d40*/  LDL.LU R17, [R1+0x17bc] ;  /* 0x0017bc0001117983 */ /* 0x002f220000300800 */
[----:B------:R-:W-:-:S03]  /*72d50*/  IMAD.MOV.U32 R22, RZ, RZ, R11 ;  /* 0x000000ffff167224 */ /* 0x000fc600078e000b */
[----:B------:R-:W4:Y:S04]  /*72d60*/  LDL.LU R11, [R1+0x17c4] ;  /* 0x0017c400010b7983 */ /* 0x000f280000300800 */
[----:B------:R1:W-:Y:S01]  /*72d70*/  LDGSTS.E [R5+0xc000], desc[UR60][R22.64], P2 ;  /* 0x0c00000016057fae */ /* 0x0003e2000912187c */
[----:B------:R-:W-:Y:S01]  /*72d80*/  ISETP.GT.AND P2, PT, R3, 0x26, PT ;  /* 0x000000260300780c */ /* 0x000fe20003f44270 */
[----:B-1----:R-:W-:-:S03]  /*72d90*/  IMAD.MOV.U32 R22, RZ, RZ, R10 ;  /* 0x000000ffff167224 */ /* 0x002fc600078e000a */
[----:B------:R-:W-:Y:S01]  /*72da0*/  SEL R10, RZ, 0x4, !P2 ;  /* 0x00000004ff0a7807 */ /* 0x000fe20005000000 */
[----:B------:R-:W-:-:S03]  /*72db0*/  IMAD.MOV.U32 R23, RZ, RZ, R21 ;  /* 0x000000ffff177224 */ /* 0x000fc600078e0015 */
[----:B------:R-:W-:Y:S02]  /*72dc0*/  SEL R10, R10, RZ, !P0 ;  /* 0x000000ff0a0a7207 */ /* 0x000fe40004000000 */
[----:B------:R-:W-:Y:S02]  /*72dd0*/  LDGSTS.E [R5+0x8004], desc[UR60][R22.64], P1 ;  /* 0x0800400016057fae */ /* 0x000fe4000892187c */
[----:B------:R-:W-:Y:S02]  /*72de0*/  ISETP.NE.U32.AND P2, PT, R10, RZ, PT ;  /* 0x000000ff0a00720c */ /* 0x000fe40003f45070 */
[----:B------:R-:W4:Y:S04]  /*72df0*/  LDL.LU R22, [R1+0x17d0] ;  /* 0x0017d00001167983 */ /* 0x000f280000300800 */
[----:B------:R-:W4:Y:S01]  /*72e00*/  LDL.LU R10, [R1+0x1998] ;  /* 0x00199800010a7983 */ /* 0x000f220000300800 */
[----:B---3--:R-:W-:-:S04]  /*72e10*/  IADD3 R19, P5, R19, R8, RZ ;  /* 0x0000000813137210 */ /* 0x008fc80007fbe0ff */
[----:B--2---:R-:W-:Y:S02]  /*72e20*/  IADD3.X R20, R20, R2, RZ, P5, !PT ;  /* 0x0000000214147210 */ /* 0x004fe40002ffe4ff */
[----:B----4-:R-:W-:Y:S01]  /*72e30*/  IADD3 R7, P6, R7, R8, RZ ;  /* 0x0000000807077210 */ /* 0x010fe20007fde0ff */
[----:B------:R-:W-:Y:S02]  /*72e40*/  STL [R1+0x17b0], R19 ;  /* 0x0017b01301007387 */ /* 0x000fe40000100800 */
[----:B------:R-:W-:Y:S02]  /*72e50*/  IMAD.MOV.U32 R21, RZ, RZ, R20 ;  /* 0x000000ffff157224 */ /* 0x000fe400078e0014 */
[----:B------:R-:W-:Y:S01]  /*72e60*/  IMAD.X R18, R18, 0x1, R2, P6 ;  /* 0x0000000112127824 */ /* 0x000fe200030e0602 */
[----:B------:R1:W-:Y:S04]  /*72e70*/  STL [R1+0x17ac], R20 ;  /* 0x0017ac1401007387 */ /* 0x0003e80000100800 */
[----:B------:R-:W-:Y:S01]  /*72e80*/  STL [R1+0x17b8], R7 ;  /* 0x0017b80701007387 */ /* 0x000fe20000100800 */
[----:B-1----:R-:W-:-:S03]  /*72e90*/  MOV R20, R19 ;  /* 0x0000001300147202 */ /* 0x002fc60000000f00 */
[----:B------:R1:W-:Y:S01]  /*72ea0*/  STL [R1+0x17b4], R18 ;  /* 0x0017b41201007387 */ /* 0x0003e20000100800 */
[----:B------:R-:W-:-:S03]  /*72eb0*/  IMAD.MOV.U32 R19, RZ, RZ, R18 ;  /* 0x000000ffff137224 */ /* 0x000fc600078e0012 */
[----:B------:R-:W-:Y:S01]  /*72ec0*/  LDGSTS.E [R5+0xc004], desc[UR60][R20.64], P1 ;  /* 0x0c00400014057fae */ /* 0x000fe2000892187c */
[----:B------:R-:W-:-:S03]  /*72ed0*/  ISETP.GT.AND P1, PT, R3, 0x27, PT ;  /* 0x000000270300780c */ /* 0x000fc60003f24270 */
[----:B------:R-:W2:Y:S01]  /*72ee0*/  LDL.LU R23, [R1+0x17cc] ;  /* 0x0017cc0001177983 */ /* 0x000ea20000300800 */
[----:B-1----:R-:W-:Y:S01]  /*72ef0*/  IMAD.MOV.U32 R18, RZ, RZ, R7 ;  /* 0x000000ffff127224 */ /* 0x002fe200078e0007 */
[----:B------:R-:W-:-:S04]  /*72f00*/  SEL R7, RZ, 0x4, !P1 ;  /* 0x00000004ff077807 */ /* 0x000fc80004800000 */
[----:B------:R-:W-:Y:S01]  /*72f10*/  LDGSTS.E [R5+0x8008], desc[UR60][R18.64], P2 ;  /* 0x0800800012057fae */ /* 0x000fe2000912187c */
[----:B------:R-:W-:-:S03]  /*72f20*/  SEL R7, R7, RZ, !P0 ;  /* 0x000000ff07077207 */ /* 0x000fc60004000000 */
[----:B------:R-:W3:Y:S04]  /*72f30*/  LDL.LU R20, [R1+0x1994] ;  /* 0x0019940001147983 */ /* 0x000ee80000300800 */
[----:B------:R-:W4:Y:S04]  /*72f40*/  LDL.LU R21, [R1+0x199c] ;  /* 0x00199c0001157983 */ /* 0x000f280000300800 */
[----:B------:R-:W4:Y:S01]  /*72f50*/  LDL.LU R19, [R1+0x19a0] ;  /* 0x0019a00001137983 */ /* 0x000f220000300800 */
[----:B------:R-:W-:-:S03]  /*72f60*/  IADD3 R16, P5, R16, R8, RZ ;  /* 0x0000000810107210 */ /* 0x000fc60007fbe0ff */
[----:B------:R-:W4:Y:S01]  /*72f70*/  LDL.LU R18, [R1+0x19a4] ;  /* 0x0019a40001127983 */ /* 0x000f220000300800 */
[----:B------:R-:W-:Y:S02]  /*72f80*/  ISETP.NE.U32.AND P1, PT, R7, RZ, PT ;  /* 0x000000ff0700720c */ /* 0x000fe40003f25070 */
[----:B------:R-:W-:Y:S01]  /*72f90*/  IADD3 R9, P6, R9, R8, RZ ;  /* 0x0000000809097210 */ /* 0x000fe20007fde0ff */
[----:B------:R-:W4:Y:S04]  /*72fa0*/  LDL.LU R7, [R1+0x19a8] ;  /* 0x0019a80001077983 */ /* 0x000f280000300800 */
[----:B------:R1:W-:Y:S01]  /*72fb0*/  STL [R1+0x17c0], R16 ;  /* 0x0017c01001007387 */ /* 0x0003e20000100800 */
[----:B------:R-:W-:Y:S01]  /*72fc0*/  IADD3.X R17, R17, R2, RZ, P5, !PT ;  /* 0x0000000211117210 */ /* 0x000fe20002ffe4ff */
[----:B------:R-:W-:-:S04]  /*72fd0*/  IMAD.X R11, R11, 0x1, R2, P6 ;  /* 0x000000010b0b7824 */ /* 0x000fc800030e0602 */
[----:B------:R1:W-:Y:S01]  /*72fe0*/  LDGSTS.E [R5+0xc008], desc[UR60][R16.64], P2 ;  /* 0x0c00800010057fae */ /* 0x0003e2000912187c */
[----:B------:R-:W-:-:S03]  /*72ff0*/  ISETP.GT.AND P2, PT, R3, 0x44, PT ;  /* 0x000000440300780c */ /* 0x000fc60003f44270 */
[----:B------:R1:W-:Y:S04]  /*73000*/  STL [R1+0x17bc], R17 ;  /* 0x0017bc1101007387 */ /* 0x0003e80000100800 */
[----:B------:R1:W-:Y:S02]  /*73010*/  STL [R1+0x17c8], R9 ;  /* 0x0017c80901007387 */ /* 0x0003e40000100800 */
[----:B-1----:R-:W-:Y:S01]  /*73020*/  IMAD.MOV.U32 R16, RZ, RZ, R9 ;  /* 0x000000ffff107224 */ /* 0x002fe200078e0009 */
[----:B------:R-:W-:Y:S02]  /*73030*/  MOV R17, R11 ;  /* 0x0000000b00117202 */ /* 0x000fe40000000f00 */
[----:B------:R-:W-:Y:S01]  /*73040*/  SEL R9, RZ, 0x4, !P2 ;  /* 0x00000004ff097807 */ /* 0x000fe20005000000 */
[----:B------:R1:W-:Y:S03]  /*73050*/  STL [R1+0x17c4], R11 ;  /* 0x0017c40b01007387 */ /* 0x0003e60000100800 */
[----:B------:R-:W-:Y:S01]  /*73060*/  SEL R9, R9, RZ, !P0 ;  /* 0x000000ff09097207 */ /* 0x000fe20004000000 */
[----:B------:R-:W-:Y:S03]  /*73070*/  LDGSTS.E [R5+0x800c], desc[UR60][R16.64], P1 ;  /* 0x0800c00010057fae */ /* 0x000fe6000892187c */
[----:B------:R-:W-:Y:S01]  /*73080*/  ISETP.NE.U32.AND P2, PT, R9, RZ, PT ;  /* 0x000000ff0900720c */ /* 0x000fe20003f45070 */
[----:B------:R-:W4:Y:S04]  /*73090*/  LDL.LU R17, [R1+0x19ac] ;  /* 0x0019ac0001117983 */ /* 0x000f280000300800 */
[----:B------:R-:W4:Y:S04]  /*730a0*/  LDL.LU R16, [R1+0x19b0] ;  /* 0x0019b00001107983 */ /* 0x000f280000300800 */
[----:B-1----:R-:W4:Y:S04]  /*730b0*/  LDL.LU R11, [R1+0x19b4] ;  /* 0x0019b400010b7983 */ /* 0x002f280000300800 */
[----:B------:R-:W4:Y:S01]  /*730c0*/  LDL.LU R9, [R1+0x19b8] ;  /* 0x0019b80001097983 */ /* 0x000f220000300800 */
[----:B------:R-:W-:-:S02]  /*730d0*/  IADD3 R22, P5, R22, R8, RZ ;  /* 0x0000000816167210 */ /* 0x000fc40007fbe0ff */
        /* <DEDUP_REMOVED lines=8> */
[----:B-1----:R-:W-:Y:S02]  /*73160*/  MOV R22, R10 ;  /* 0x0000000a00167202 */ /* 0x002fe40000000f00 */
[----:B----4-:R-:W-:Y:S01]  /*73170*/  IADD3 R19, P5, R19, R8, RZ ;  /* 0x0000000813137210 */ /* 0x010fe20007fbe0ff */
[----:B--2---:R-:W-:Y:S01]  /*73180*/  IMAD.MOV.U32 R23, RZ, RZ, R20 ;  /* 0x000000ffff177224 */ /* 0x004fe200078e0014 */
[----:B---3--:R-:W-:-:S03]  /*73190*/  SEL R10, RZ, 0x4, !P1 ;  /* 0x00000004ff0a7807 */ /* 0x008fc60004800000 */
[----:B------:R-:W-:Y:S01]  /*731a0*/  IMAD.X R21, R21, 0x1, R2, P5 ;  /* 0x0000000115157824 */ /* 0x000fe200028e0602 */
[----:B------:R-:W-:Y:S01]  /*731b0*/  IADD3 R7, P6, R7, R8, RZ ;  /* 0x0000000807077210 */ /* 0x000fe20007fde0ff */
[----:B------:R1:W-:Y:S01]  /*731c0*/  STL [R1+0x1994], R20 ;  /* 0x0019941401007387 */ /* 0x0003e20000100800 */
[----:B------:R-:W-:Y:S02]  /*731d0*/  SEL R10, R10, RZ, !P0 ;  /* 0x000000ff0a0a7207 */ /* 0x000fe40004000000 */
[----:B------:R-:W-:Y:S01]  /*731e0*/  IADD3.X R18, R18, R2, RZ, P6, !PT ;  /* 0x0000000212127210 */ /* 0x000fe200037fe4ff */
[----:B------:R2:W-:Y:S01]  /*731f0*/  LDGSTS.E [R5+0x10000], desc[UR60][R22.64], P2 ;  /* 0x1000000016057fae */ /* 0x0005e2000912187c */
[----:B------:R-:W-:-:S03]  /*73200*/  ISETP.NE.U32.AND P1, PT, R10, RZ, PT ;  /* 0x000000ff0a00720c */ /* 0x000fc60003f25070 */
[----:B-1----:R-:W3:Y:S04]  /*73210*/  LDL.LU R20, [R1+0x19c0] ;  /* 0x0019c00001147983 */ /* 0x002ee80000300800 */
[----:B------:R-:W4:Y:S01]  /*73220*/  LDL.LU R10, [R1+0x19c8] ;  /* 0x0019c800010a7983 */ /* 0x000f220000300800 */
[----:B--2---:R-:W-:Y:S02]  /*73230*/  IMAD.MOV.U32 R22, RZ, RZ, R19 ;  /* 0x000000ffff167224 */ /* 0x004fe400078e0013 */
[----:B------:R-:W-:Y:S01]  /*73240*/  IMAD.MOV.U32 R23, RZ, RZ, R21 ;  /* 0x000000ffff177224 */ /* 0x000fe200078e0015 */
[----:B------:R-:W-:Y:S04]  /*73250*/  STL [R1+0x19a0], R19 ;  /* 0x0019a01301007387 */ /* 0x000fe80000100800 */
[----:B------:R1:W-:Y:S04]  /*73260*/  STL [R1+0x199c], R21 ;  /* 0x00199c1501007387 */ /* 0x0003e80000100800 */
[----:B------:R2:W-:Y:S04]  /*73270*/  STL [R1+0x19a8], R7 ;  /* 0x0019a80701007387 */ /* 0x0005e80000100800 */
[----:B------:R2:W-:Y:S01]  /*73280*/  LDGSTS.E [R5+0x14000], desc[UR60][R22.64], P2 ;  /* 0x1400000016057fae */ /* 0x0005e2000912187c */
[----:B------:R-:W-:-:S03]  /*73290*/  ISETP.GT.AND P2, PT, R3, 0x46, PT ;  /* 0x000000460300780c */ /* 0x000fc60003f44270 */
[----:B------:R2:W-:Y:S04]  /*732a0*/  STL [R1+0x19a4], R18 ;  /* 0x0019a41201007387 */ /* 0x0005e80000100800 */
[----:B-1----:R-:W4:Y:S01]  /*732b0*/  LDL.LU R21, [R1+0x19bc] ;  /* 0x0019bc0001157983 */ /* 0x002f220000300800 */
[----:B--2---:R-:W-:-:S03]  /*732c0*/  MOV R22, R7 ;  /* 0x0000000700167202 */ /* 0x004fc60000000f00 */
[----:B------:R-:W2:Y:S01]  /*732d0*/  LDL.LU R19, [R1+0x19c4] ;  /* 0x0019c40001137983 */ /* 0x000ea20000300800 */
[----:B------:R-:W-:Y:S01]  /*732e0*/  SEL R7, RZ, 0x4, !P2 ;  /* 0x00000004ff077807 */ /* 0x000fe20005000000 */
[----:B------:R-:W-:-:S03]  /*732f0*/  IMAD.MOV.U32 R23, RZ, RZ, R18 ;  /* 0x000000ffff177224 */ /* 0x000fc600078e0012 */
[----:B------:R-:W-:Y:S02]  /*73300*/  SEL R7, R7, RZ, !P0 ;  /* 0x000000ff07077207 */ /* 0x000fe40004000000 */
[----:B------:R-:W-:Y:S02]  /*73310*/  LDGSTS.E [R5+0x10004], desc[UR60][R22.64], P1 ;  /* 0x1000400016057fae */ /* 0x000fe4000892187c */
[----:B------:R-:W-:Y:S02]  /*73320*/  ISETP.NE.U32.AND P2, PT, R7, RZ, PT ;  /* 0x000000ff0700720c */ /* 0x000fe40003f45070 */
[-C--:B------:R-:W-:Y:S01]  /*73330*/  IADD3 R16, P5, R16, R8.reuse, RZ ;  /* 0x0000000810107210 */ /* 0x080fe20007fbe0ff */
[----:B------:R-:W2:Y:S04]  /*73340*/  LDL.LU R22, [R1+0x19d0] ;  /* 0x0019d00001167983 */ /* 0x000ea80000300800 */
[----:B------:R-:W-:Y:S01]  /*73350*/  IMAD.X R17, R17, 0x1, R2, P5 ;  /* 0x0000000111117824 */ /* 0x000fe200028e0602 */
[----:B------:R-:W2:Y:S01]  /*73360*/  LDL.LU R7, [R1+0x1b98] ;  /* 0x001b980001077983 */ /* 0x000ea20000300800 */
[----:B------:R-:W-:-:S03]  /*73370*/  IADD3 R9, P6, R9, R8, RZ ;  /* 0x0000000809097210 */ /* 0x000fc60007fde0ff */
[----:B------:R1:W-:Y:S01]  /*73380*/  STL [R1+0x19b0], R16 ;  /* 0x0019b01001007387 */ /* 0x0003e20000100800 */
[----:B------:R-:W-:-:S03]  /*73390*/  IADD3.X R11, R11, R2, RZ, P6, !PT ;  /* 0x000000020b0b7210 */ /* 0x000fc600037fe4ff */
[----:B------:R-:W-:Y:S04]  /*733a0*/  STL [R1+0x19ac], R17 ;  /* 0x0019ac1101007387 */ /* 0x000fe80000100800 */
[----:B------:R1:W-:Y:S04]  /*733b0*/  STL [R1+0x19b8], R9 ;  /* 0x0019b80901007387 */ /* 0x0003e80000100800 */
[----:B------:R1:W-:Y:S04]  /*733c0*/  STL [R1+0x19b4], R11 ;  /* 0x0019b40b01007387 */ /* 0x0003e80000100800 */
[----:B------:R-:W2:Y:S04]  /*733d0*/  LDL.LU R23, [R1+0x19cc] ;  /* 0x0019cc0001177983 */ /* 0x000ea80000300800 */
[----:B------:R-:W2:Y:S04]  /*733e0*/  LDL.LU R18, [R1+0x1b94] ;  /* 0x001b940001127983 */ /* 0x000ea80000300800 */
        /* <DEDUP_REMOVED lines=8> */
[----:B------:R-:W2:Y:S04]  /*73470*/  LDL.LU R16, [R1+0x1b9c] ;  /* 0x001b9c0001107983 */ /* 0x000ea80000300800 */
[----:B------:R-:W2:Y:S04]  /*73480*/  LDL.LU R9, [R1+0x1ba0] ;  /* 0x001ba00001097983 */ /* 0x000ea80000300800 */
[----:B------:R-:W2:Y:S04]  /*73490*/  LDL.LU R17, [R1+0x1ba4] ;  /* 0x001ba40001117983 */ /* 0x000ea80000300800 */
[----:B------:R-:W2:Y:S01]  /*734a0*/  LDL.LU R11, [R1+0x1ba8] ;  /* 0x001ba800010b7983 */ /* 0x000ea20000300800 */
[----:B---3--:R-:W-:-:S02]  /*734b0*/  IADD3 R20, P5, R20, R8, RZ ;  /* 0x0000000814147210 */ /* 0x008fc40007fbe0ff */
[----:B----4-:R-:W-:-:S03]  /*734c0*/  IADD3 R10, P6, R10, R8, RZ ;  /* 0x000000080a0a7210 */ /* 0x010fc60007fde0ff */
[----:B------:R1:W-:Y:S01]  /*734d0*/  STL [R1+0x19c0], R20 ;  /* 0x0019c01401007387 */ /* 0x0003e20000100800 */
[----:B------:R-:W-:-:S05]  /*734e0*/  IADD3.X R21, R21, R2, RZ, P5, !PT ;  /* 0x0000000215157210 */ /* 0x000fca0002ffe4ff */
[----:B------:R1:W-:Y:S01]  /*734f0*/  LDGSTS.E [R5+0x14008], desc[UR60][R20.64], P2 ;  /* 0x1400800014057fae */ /* 0x0003e2000912187c */
[----:B--2---:R-:W-:Y:S01]  /*73500*/  IMAD.X R19, R19, 0x1, R2, P6 ;  /* 0x0000000113137824 */ /* 0x004fe200030e0602 */
[----:B------:R-:W-:Y:S02]  /*73510*/  ISETP.GT.AND P2, PT, R3, 0x64, PT ;  /* 0x000000640300780c */ /* 0x000fe40003f44270 */
[----:B------:R2:W-:Y:S04]  /*73520*/  STL [R1+0x19bc], R21 ;  /* 0x0019bc1501007387 */ /* 0x0005e80000100800 */
[----:B------:R3:W-:Y:S01]  /*73530*/  STL [R1+0x19c8], R10 ;  /* 0x0019c80a01007387 */ /* 0x0007e20000100800 */
[----:B-1----:R-:W-:Y:S01]  /*73540*/  IMAD.MOV.U32 R20, RZ, RZ, R10 ;  /* 0x000000ffff147224 */ /* 0x002fe200078e000a */
[----:B--2---:R-:W-:-:S02]  /*73550*/  MOV R21, R19 ;  /* 0x0000001300157202 */ /* 0x004fc40000000f00 */
[----:B---3--:R-:W-:Y:S02]  /*73560*/  SEL R10, RZ, 0x4, !P2 ;  /* 0x00000004ff0a7807 */ /* 0x008fe40005000000 */
[----:B------:R-:W-:Y:S01]  /*73570*/  IADD3 R22, P5, R22, R8, RZ ;  /* 0x0000000816167210 */ /* 0x000fe20007fbe0ff */
[----:B------:R1:W-:Y:S01]  /*73580*/  STL [R1+0x19c4], R19 ;  /* 0x0019c41301007387 */ /* 0x0003e20000100800 */
[----:B------:R-:W-:-:S03]  /*73590*/  SEL R10, R10, RZ, !P0 ;  /* 0x000000ff0a0a7207 */ /* 0x000fc60004000000 */
[----:B------:R-:W-:Y:S01]  /*735a0*/  LDGSTS.E [R5+0x1000c], desc[UR60][R20.64], P1 ;  /* 0x1000c00014057fae */ /* 0x000fe2000892187c */
[----:B------:R-:W-:Y:S02]  /*735b0*/  IADD3 R7, P6, R7, R8, RZ ;  /* 0x0000000807077210 */ /* 0x000fe40007fde0ff */
[----:B------:R-:W-:Y:S01]  /*735c0*/  ISETP.NE.U32.AND P2, PT, R10, RZ, PT ;  /* 0x000000ff0a00720c */ /* 0x000fe20003f45070 */
[----:B------:R-:W2:Y:S04]  /*735d0*/  LDL.LU R21, [R1+0x1bac] ;  /* 0x001bac0001157983 */ /* 0x000ea80000300800 */
[----:B------:R-:W3:Y:S01]  /*735e0*/  LDL.LU R20, [R1+0x1bb0] ;  /* 0x001bb00001147983 */ /* 0x000ee20000300800 */
[----:B------:R-:W-:-:S03]  /*735f0*/  IMAD.X R23, R23, 0x1, R2, P5 ;  /* 0x0000000117177824 */ /* 0x000fc600028e0602 */
[----:B-1----:R-:W4:Y:S04]  /*73600*/  LDL.LU R19, [R1+0x1bb4] ;  /* 0x001bb40001137983 */ /* 0x002f280000300800 */
[----:B------:R-:W4:Y:S01]  /*73610*/  LDL.LU R10, [R1+0x1bb8] ;  /* 0x001bb800010a7983 */ /* 0x000f220000300800 */
[----:B------:R-:W-:-:S03]  /*73620*/  IMAD.X R18, R18, 0x1, R2, P6 ;  /* 0x0000000112127824 */ /* 0x000fc600030e0602 */
[----:B------:R1:W-:Y:S01]  /*73630*/  LDGSTS.E [R5+0x1400c], desc[UR60][R22.64], P1 ;  /* 0x1400c00016057fae */ /* 0x0003e2000892187c */
[----:B------:R-:W-:-:S03]  /*73640*/  ISETP.GT.AND P1, PT, R3, 0x65, PT ;  /* 0x000000650300780c */ /* 0x000fc60003f24270 */
[----:B------:R-:W-:Y:S04]  /*73650*/  STL [R1+0x19d0], R22 ;  /* 0x0019d01601007387 */ /* 0x000fe80000100800 */
[----:B------:R1:W-:Y:S04]  /*73660*/  STL [R1+0x19cc], R23 ;  /* 0x0019cc1701007387 */ /* 0x0003e80000100800 */
[----:B------:R1:W-:Y:S04]  /*73670*/  STL [R1+0x1b98], R7 ;  /* 0x001b980701007387 */ /* 0x0003e80000100800 */
[----:B------:R1:W-:Y:S02]  /*73680*/  STL [R1+0x1b94], R18 ;  /* 0x001b941201007387 */ /* 0x0003e40000100800 */
[----:B-1----:R-:W-:Y:S01]  /*73690*/  IMAD.MOV.U32 R23, RZ, RZ, R18 ;  /* 0x000000ffff177224 */ /* 0x002fe200078e0012 */
[----:B------:R-:W-:-:S02]  /*736a0*/  MOV R22, R7 ;  /* 0x0000000700167202 */ /* 0x000fc40000000f00 */
[----:B------:R-:W4:Y:S01]  /*736b0*/  LDL.LU R7, [R1+0x1bc0] ;  /* 0x001bc00001077983 */ /* 0x000f220000300800 */
[----:B------:R-:W-:-:S03]  /*736c0*/  SEL R18, RZ, 0x4, !P1 ;  /* 0x00000004ff127807 */ /* 0x000fc60004800000 */
[----:B------:R1:W-:Y:S01]  /*736d0*/  LDGSTS.E [R5+0x18000], desc[UR60][R22.64], P2 ;  /* 0x1800000016057fae */ /* 0x0003e2000912187c */
[----:B------:R-:W-:-:S04]  /*736e0*/  SEL R18, R18, RZ, !P0 ;  /* 0x000000ff12127207 */ /* 0x000fc80004000000 */
[----:B------:R-:W-:Y:S02]  /*736f0*/  ISETP.NE.U32.AND P1, PT, R18, RZ, PT ;  /* 0x000000ff1200720c */ /* 0x000fe40003f25070 */
[----:B------:R-:W4:Y:S01]  /*73700*/  LDL.LU R18, [R1+0x1bbc] ;  /* 0x001bbc0001127983 */ /* 0x000f220000300800 */
[-C--:B------:R-:W-:Y:S02]  /*73710*/  IADD3 R9, P5, R9, R8.reuse, RZ ;  /* 0x0000000809097210 */ /* 0x080fe40007fbe0ff */
[----:B------:R-:W-:-:S03]  /*73720*/  IADD3 R11, P6, R11, R8, RZ ;  /* 0x000000080b0b7210 */ /* 0x000fc60007fde0ff */
[----:B------:R-:W-:Y:S01]  /*73730*/  IMAD.X R16, R16, 0x1, R2, P5 ;  /* 0x0000000110107824 */ /* 0x000fe200028e0602 */
[----:B------:R-:W-:Y:S01]  /*73740*/  STL [R1+0x1ba0], R9 ;  /* 0x001ba00901007387 */ /* 0x000fe20000100800 */
[----:B------:R-:W-:Y:S01]  /*73750*/  IADD3.X R17, R17, R2, RZ, P6, !PT ;  /* 0x0000000211117210 */ /* 0x000fe200037fe4ff */
[----:B-1----:R-:W-:Y:S02]  /*73760*/  IMAD.MOV.U32 R22, RZ, RZ, R9 ;  /* 0x000000ffff167224 */ /* 0x002fe400078e0009 */
[----:B------:R1:W-:Y:S01]  /*73770*/  STL [R1+0x1b9c], R16 ;  /* 0x001b9c1001007387 */ /* 0x0003e20000100800 */
[----:B------:R-:W-:-:S03]  /*73780*/  IMAD.MOV.U32 R23, RZ, RZ, R16 ;  /* 0x000000ffff177224 */ /* 0x000fc600078e0010 */
[----:B------:R-:W-:Y:S04]  /*73790*/  STL [R1+0x1ba8], R11 ;  /* 0x001ba80b01007387 */ /* 0x000fe80000100800 */
[----:B------:R1:W-:Y:S04]  /*737a0*/  STL [R1+0x1ba4], R17 ;  /* 0x001ba41101007387 */ /* 0x0003e80000100800 */
[----:B-1----:R-:W4:Y:S04]  /*737b0*/  LDL.LU R16, [R1+0x1bc8] ;  /* 0x001bc80001107983 */ /* 0x002f280000300800 */
[----:B------:R-:W4:Y:S04]  /*737c0*/  LDL.LU R9, [R1+0x1bd0] ;  /* 0x001bd00001097983 */ /* 0x000f280000300800 */
[----:B------:R1:W-:Y:S02]  /*737d0*/  LDGSTS.E [R5+0x1c000], desc[UR60][R22.64], P2 ;  /* 0x1c00000016057fae */ /* 0x0003e4000912187c */
[----:B-1----:R-:W-:Y:S01]  /*737e0*/  IMAD.MOV.U32 R23, RZ, RZ, R17 ;  /* 0x000000ffff177224 */ /* 0x002fe200078e0011 */
[----:B------:R-:W-:Y:S01]  /*737f0*/  MOV R22, R11 ;  /* 0x0000000b00167202 */ /* 0x000fe20000000f00 */
[----:B------:R-:W4:Y:S04]  /*73800*/  LDL.LU R17, [R1+0x1bc4] ;  /* 0x001bc40001117983 */ /* 0x000f280000300800 */
[----:B------:R-:W4:Y:S01]  /*73810*/  LDL.LU R11, [R1+0x1bcc] ;  /* 0x001bcc00010b7983 */ /* 0x000f220000300800 */
[----:B------:R-:W-:-:S03]  /*73820*/  ISETP.GT.AND P2, PT, R3, 0x66, PT ;  /* 0x000000660300780c */ /* 0x000fc60003f44270 */
[----:B------:R1:W-:Y:S02]  /*73830*/  LDGSTS.E [R5+0x18004], desc[UR60][R22.64], P1 ;  /* 0x1800400016057fae */ /* 0x0003e4000892187c */
[----:B-1----:R-:W-:-:S04]  /*73840*/  SEL R22, RZ, 0x4, !P2 ;  /* 0x00000004ff167807 */ /* 0x002fc80005000000 */
[----:B------:R-:W-:-:S04]  /*73850*/  SEL R22, R22, RZ, !P0 ;  /* 0x000000ff16167207 */ /* 0x000fc80004000000 */
[----:B------:R-:W-:Y:S02]  /*73860*/  ISETP.NE.U32.AND P2, PT, R22, RZ, PT ;  /* 0x000000ff1600720c */ /* 0x000fe40003f45070 */
[----:B---3--:R-:W-:-:S05]  /*73870*/  IADD3 R20, P5, R20, R8, RZ ;  /* 0x0000000814147210 */ /* 0x008fca0007fbe0ff */
[----:B--2---:R-:W-:Y:S01]  /*73880*/  IMAD.X R21, R21, 0x1, R2, P5 ;  /* 0x0000000115157824 */ /* 0x004fe200028e0602 */
[----:B----4-:R-:W-:Y:S01]  /*73890*/  IADD3 R10, P6, R10, R8, RZ ;  /* 0x000000080a0a7210 */ /* 0x010fe20007fde0ff */
[----:B------:R1:W-:Y:S03]  /*738a0*/  STL [R1+0x1bb0], R20 ;  /* 0x001bb01401007387 */ /* 0x0003e60000100800 */
[----:B------:R-:W-:Y:S01]  /*738b0*/  IADD3.X R19, R19, R2, RZ, P6, !PT ;  /* 0x0000000213137210 */ /* 0x000fe200037fe4ff */
[----:B------:R2:W-:Y:S04]  /*738c0*/  STL [R1+0x1bac], R21 ;  /* 0x001bac1501007387 */ /* 0x0005e80000100800 */
[----:B------:R1:W-:Y:S01]  /*738d0*/  LDGSTS.E [R5+0x1c004], desc[UR60][R20.64], P1 ;  /* 0x1c00400014057fae */ /* 0x0003e2000892187c */
[----:B------:R-:W-:-:S03]  /*738e0*/  ISETP.GT.AND P1, PT, R3, 0x67, PT ;  /* 0x000000670300780c */ /* 0x000fc60003f24270 */
[----:B------:R3:W-:Y:S01]  /*738f0*/  STL [R1+0x1bb8], R10 ;  /* 0x001bb80a01007387 */ /* 0x0007e20000100800 */
[----:B-1----:R-:W-:Y:S02]  /*73900*/  IMAD.MOV.U32 R20, RZ, RZ, R10 ;  /* 0x000000ffff147224 */ /* 0x002fe400078e000a */
[----:B--2---:R-:W-:Y:S01]  /*73910*/  IMAD.MOV.U32 R21, RZ, RZ, R19 ;  /* 0x000000ffff157224 */ /* 0x004fe200078e0013 */
[----:B------:R-:W-:-:S04]  /*73920*/  IADD3 R7, P5, R7, R8, RZ ;  /* 0x0000000807077210 */ /* 0x000fc80007fbe0ff */
[----:B------:R1:W-:Y:S04]  /*73930*/  LDGSTS.E [R5+0x18008], desc[UR60][R20.64], P2 ;  /* 0x1800800014057fae */ /* 0x0003e8000912187c */
[----:B------:R2:W-:Y:S04]  /*73940*/  STL [R1+0x1bb4], R19 ;  /* 0x001bb41301007387 */ /* 0x0005e80000100800 */
[----:B---3--:R-:W3:Y:S01]  /*73950*/  LDL.LU R10, [R1+0x15d8] ;  /* 0x0015d800010a7983 */ /* 0x008ee20000300800 */
[----:B-1----:R-:W-:Y:S02]  /*73960*/  SEL R20, RZ, 0x4, !P1 ;  /* 0x00000004ff147807 */ /* 0x002fe40004800000 */
[----:B------:R-:W-:Y:S01]  /*73970*/  IADD3.X R18, R18, R2, RZ, P5, !PT ;  /* 0x0000000212127210 */ /* 0x000fe20002ffe4ff */
[----:B--2---:R-:W2:Y:S01]  /*73980*/  LDL.LU R19, [R1+0x15d4] ;  /* 0x0015d40001137983 */ /* 0x004ea20000300800 */
[----:B------:R-:W-:-:S03]  /*73990*/  SEL R20, R20, RZ, !P0 ;  /* 0x000000ff14147207 */ /* 0x000fc60004000000 */
[----:B------:R-:W-:Y:S01]  /*739a0*/  IMAD.MOV.U32 R21, RZ, RZ, R18 ;  /* 0x000000ffff157224 */ /* 0x000fe200078e0012 */
[----:B------:R-:W-:Y:S01]  /*739b0*/  ISETP.NE.U32.AND P1, PT, R20, RZ, PT ;  /* 0x000000ff1400720c */ /* 0x000fe20003f25070 */
[----:B------:R-:W-:Y:S01]  /*739c0*/  IMAD.MOV.U32 R20, RZ, RZ, R7 ;  /* 0x000000ffff147224 */ /* 0x000fe200078e0007 */
[----:B------:R-:W-:Y:S04]  /*739d0*/  STL [R1+0x1bc0], R7 ;  /* 0x001bc00701007387 */ /* 0x000fe80000100800 */
[----:B------:R1:W-:Y:S04]  /*739e0*/  STL [R1+0x1bbc], R18 ;  /* 0x001bbc1201007387 */ /* 0x0003e80000100800 */
[----:B------:R-:W-:Y:S04]  /*739f0*/  LDGSTS.E [R5+0x1c008], desc[UR60][R20.64], P2 ;  /* 0x1c00800014057fae */ /* 0x000fe8000912187c */
[----:B------:R-:W4:Y:S04]  /*73a00*/  LDL.LU R20, [R1+0x15dc] ;  /* 0x0015dc0001147983 */ /* 0x000f280000300800 */
[----:B-1----:R-:W4:Y:S04]  /*73a10*/  LDL.LU R18, [R1+0x15e0] ;  /* 0x0015e00001127983 */ /* 0x002f280000300800 */
[----:B------:R-:W4:Y:S04]  /*73a20*/  LDL.LU R21, [R1+0x15e4] ;  /* 0x0015e40001157983 */ /* 0x000f280000300800 */
[----:B------:R-:W4:Y:S01]  /*73a30*/  LDL.LU R7, [R1+0x15e8] ;  /* 0x0015e80001077983 */ /* 0x000f220000300800 */
[----:B------:R-:W-:-:S02]  /*73a40*/  IADD3 R16, P2, R16, R8, RZ ;  /* 0x0000000810107210 */ /* 0x000fc40007f5e0ff */
[----:B------:R-:W-:Y:S02]  /*73a50*/  IADD3 R9, P5, R9, R8, RZ ;  /* 0x0000000809097210 */ /* 0x000fe40007fbe0ff */
[----:B------:R-:W-:-:S03]  /*73a60*/  IADD3.X R17, R17, R2, RZ, P2, !PT ;  /* 0x0000000211117210 */ /* 0x000fc600017fe4ff */
[----:B------:R-:W-:Y:S01]  /*73a70*/  IMAD.X R11, R11, 0x1, R2, P5 ;  /* 0x000000010b0b7824 */ /* 0x000fe200028e0602 */
[----:B------:R1:W-:Y:S04]  /*73a80*/  STL [R1+0x1bc8], R16 ;  /* 0x001bc81001007387 */ /* 0x0003e80000100800 */
[----:B------:R1:W-:Y:S04]  /*73a90*/  STL [R1+0x1bc4], R17 ;  /* 0x001bc41101007387 */ /* 0x0003e80000100800 */
[----:B------:R1:W-:Y:S04]  /*73aa0*/  LDGSTS.E [R5+0x1800c], desc[UR60][R16.64], P1 ;  /* 0x1800c00010057fae */ /* 0x0003e8000892187c */
[----:B------:R-:W-:Y:S01]  /*73ab0*/  STL [R1+0x1bd0], R9 ;  /* 0x001bd00901007387 */ /* 0x000fe20000100800 */
[----:B-1----:R-:W-:Y:S01]  /*73ac0*/  IMAD.MOV.U32 R16, RZ, RZ, R9 ;  /* 0x000000ffff107224 */ /* 0x002fe200078e0009 */
[----:B------:R-:W-:-:S02]  /*73ad0*/  MOV R17, R11 ;  /* 0x0000000b00117202 */ /* 0x000fc40000000f00 */
[----:B------:R1:W-:Y:S04]  /*73ae0*/  STL [R1+0x1bcc], R11 ;  /* 0x001bcc0b01007387 */ /* 0x0003e80000100800 */
[----:B------:R1:W-:Y:S04]  /*73af0*/  LDGSTS.E [R5+0x1c00c], desc[UR60][R16.64], P1 ;  /* 0x1c00c00010057fae */ /* 0x0003e8000892187c */
[----:B------:R-:W4:Y:S04]  /*73b00*/  LDL.LU R17, [R1+0x15ec] ;  /* 0x0015ec0001117983 */ /* 0x000f280000300800 */
[----:B------:R-:W4:Y:S04]  /*73b10*/  LDL.LU R16, [R1+0x15f0] ;  /* 0x0015f00001107983 */ /* 0x000f280000300800 */
[----:B-1----:R-:W4:Y:S04]  /*73b20*/  LDL.LU R11, [R1+0x15f4] ;  /* 0x0015f400010b7983 */ /* 0x002f280000300800 */
[----:B------:R-:W4:Y:S01]  /*73b30*/  LDL.LU R9, [R1+0x15f8] ;  /* 0x0015f80001097983 */ /* 0x000f220000300800 */
[----:B------:R-:W-:-:S04]  /*73b40*/  ISETP.GT.AND P1, PT, R3, 0x8, PT ;  /* 0x000000080300780c */ /* 0x000fc80003f24270 */
[----:B------:R-:W-:-:S04]  /*73b50*/  SEL R5, RZ, 0x4, !P1 ;  /* 0x00000004ff057807 */ /* 0x000fc80004800000 */
[----:B------:R-:W-:-:S04]  /*73b60*/  SEL R5, R5, RZ, !P0 ;  /* 0x000000ff05057207 */ /* 0x000fc80004000000 */
[----:B------:R-:W-:Y:S02]  /*73b70*/  ISETP.NE.U32.AND P2, PT, R5, RZ, PT ;  /* 0x000000ff0500720c */ /* 0x000fe40003f45070 */
[----:B------:R-:W-:-:S04]  /*73b80*/  LOP3.LUT R5, R14, 0x20, RZ, 0x3c, !PT ;  /* 0x000000200e057812 */ /* 0x000fc800078e3cff */
[----:B------:R-:W-:Y:S02]  /*73b90*/  IADD3 R5, R5, 0x100000, R15 ;  /* 0x0010000005057810 */ /* 0x000fe40007ffe00f */
[----:B---3--:R-:W-:-:S05]  /*73ba0*/  IADD3 R10, P1, R10, R8, RZ ;  /* 0x000000080a0a7210 */ /* 0x008fca0007f3e0ff */
[----:B--2---:R-:W-:Y:S01]  /*73bb0*/  IMAD.X R19, R19, 0x1, R2, P1 ;  /* 0x0000000113137824 */ /* 0x004fe200008e0602 */
[----:B------:R-:W-:Y:S01]  /*73bc0*/  ISETP.GT.AND P1, PT, R3, 0x9, PT ;  /* 0x000000090300780c */ /* 0x000fe20003f24270 */
[----:B------:R1:W-:Y:S01]  /*73bd0*/  STL [R1+0x15d8], R10 ;  /* 0x0015d80a01007387 */ /* 0x0003e20000100800 */
[----:B------:R-:W-:Y:S02]  /*73be0*/  IMAD.MOV.U32 R22, RZ, RZ, R10 ;  /* 0x000000ffff167224 */ /* 0x000fe400078e000a */
[----:B-1----:R-:W-:-:S04]  /*73bf0*/  SEL R10, RZ, 0x4, !P1 ;  /* 0x00000004ff0a7807 */ /* 0x002fc80004800000 */
[----:B------:R-:W-:Y:S01]  /*73c00*/  SEL R10, R10, RZ, !P0 ;  /* 0x000000ff0a0a7207 */ /* 0x000fe20004000000 */
[----:B------:R1:W-:Y:S01]  /*73c10*/  STL [R1+0x15d4], R19 ;  /* 0x0015d41301007387 */ /* 0x0003e20000100800 */
[----:B------:R-:W-:Y:S02]  /*73c20*/  MOV R23, R19 ;  /* 0x0000001300177202 */ /* 0x000fe40000000f00 */
[----:B------:R-:W-:-:S03]  /*73c30*/  ISETP.NE.U32.AND P1, PT, R10, RZ, PT ;  /* 0x000000ff0a00720c */ /* 0x000fc60003f25070 */
[----:B------:R2:W-:Y:S04]  /*73c40*/  LDGSTS.E [R5], desc[UR60][R22.64], P2 ;  /* 0x0000000016057fae */ /* 0x0005e8000912187c */
[----:B-1----:R-:W3:Y:S01]  /*73c50*/  LDL.LU R19, [R1+0x1600] ;  /* 0x0016000001137983 */ /* 0x002ee20000300800 */
[----:B----4-:R-:W-:-:S03]  /*73c60*/  IADD3 R18, P5, R18, R8, RZ ;  /* 0x0000000812127210 */ /* 0x010fc60007fbe0ff */
[----:B------:R-:W4:Y:S02]  /*73c70*/  LDL.LU R10, [R1+0x1608] ;  /* 0x00160800010a7983 */ /* 0x000f240000300800 */
[--C-:B------:R-:W-:Y:S01]  /*73c80*/  IMAD.X R20, R20, 0x1, R2.reuse, P5 ;  /* 0x0000000114147824 */ /* 0x100fe200028e0602 */
[----:B------:R-:W-:Y:S01]  /*73c90*/  IADD3 R7, P6, R7, R8, RZ ;  /* 0x0000000807077210 */ /* 0x000fe20007fde0ff */
[----:B------:R-:W-:Y:S04]  /*73ca0*/  STL [R1+0x15e0], R18 ;  /* 0x0015e01201007387 */ /* 0x000fe80000100800 */
[----:B------:R-:W-:Y:S01]  /*73cb0*/  IMAD.X R21, R21, 0x1, R2, P6 ;  /* 0x0000000115157824 */ /* 0x000fe200030e0602 */
[----:B------:R1:W-:Y:S01]  /*73cc0*/  STL [R1+0x15dc], R20 ;  /* 0x0015dc1401007387 */ /* 0x0003e20000100800 */
[----:B--2---:R-:W-:Y:S01]  /*73cd0*/  MOV R22, R18 ;  /* 0x0000001200167202 */ /* 0x004fe20000000f00 */
[----:B------:R-:W-:-:S02]  /*73ce0*/  IMAD.MOV.U32 R23, RZ, RZ, R20 ;  /* 0x000000ffff177224 */ /* 0x000fc400078e0014 */
[----:B------:R2:W-:Y:S04]  /*73cf0*/  STL [R1+0x15e8], R7 ;  /* 0x0015e80701007387 */ /* 0x0005e80000100800 */
[----:B------:R-:W-:Y:S04]  /*73d00*/  STL [R1+0x15e4], R21 ;  /* 0x0015e41501007387 */ /* 0x000fe80000100800 */
[----:B-1----:R-:W4:Y:S04]  /*73d10*/  LDL.LU R20, [R1+0x15fc] ;  /* 0x0015fc0001147983 */ /* 0x002f280000300800 */
[----:B------:R1:W-:Y:S01]  /*73d20*/  LDGSTS.E [R5+0x4000], desc[UR60][R22.64], P2 ;  /* 0x0400000016057fae */ /* 0x0003e2000912187c */
[----:B------:R-:W-:-:S03]  /*73d30*/  ISETP.GT.AND P2, PT, R3, 0xa, PT ;  /* 0x0000000a0300780c */ /* 0x000fc60003f44270 */
[----:B------:R-:W4:Y:S01]  /*73d40*/  LDL.LU R18, [R1+0x1604] ;  /* 0x0016040001127983 */ /* 0x000f220000300800 */
[----:B-1----:R-:W-:Y:S01]  /*73d50*/  IMAD.MOV.U32 R22, RZ, RZ, R7 ;  /* 0x000000ffff167224 */ /* 0x002fe200078e0007 */
[----:B--2---:R-:W-:Y:S02]  /*73d60*/  SEL R7, RZ, 0x4, !P2 ;  /* 0x00000004ff077807 */ /* 0x004fe40005000000 */
[----:B------:R-:W-:Y:S02]  /*73d70*/  MOV R23, R21 ;  /* 0x0000001500177202 */ /* 0x000fe40000000f00 */
[----:B------:R-:W-:-:S03]  /*73d80*/  SEL R7, R7, RZ, !P0 ;  /* 0x000000ff07077207 */ /* 0x000fc60004000000 */
[----:B------:R-:W-:Y:S01]  /*73d90*/  LDGSTS.E [R5+0x4], desc[UR60][R22.64], P1 ;  /* 0x0000400016057fae */ /* 0x000fe2000892187c */
[----:B------:R-:W-:Y:S02]  /*73da0*/  ISETP.NE.U32.AND P2, PT, R7, RZ, PT ;  /* 0x000000ff0700720c */ /* 0x000fe40003f45070 */
[-C--:B------:R-:W-:Y:S01]  /*73db0*/  IADD3 R16, P5, R16, R8.reuse, RZ ;  /* 0x0000000810107210 */ /* 0x080fe20007fbe0ff */
[----:B------:R-:W2:Y:S04]  /*73dc0*/  LDL.LU R22, [R1+0x1610] ;  /* 0x0016100001167983 */ /* 0x000ea80000300800 */
[----:B------:R-:W-:Y:S01]  /*73dd0*/  IMAD.X R17, R17, 0x1, R2, P5 ;  /* 0x0000000111117824 */ /* 0x000fe200028e0602 */
[----:B------:R-:W2:Y:S01]  /*73de0*/  LDL.LU R7, [R1+0x17d8] ;  /* 0x0017d80001077983 */ /* 0x000ea20000300800 */
[----:B------:R-:W-:-:S03]  /*73df0*/  IADD3 R9, P6, R9, R8, RZ ;  /* 0x0000000809097210 */ /* 0x000fc60007fde0ff */
[----:B------:R-:W-:Y:S02]  /*73e00*/  STL [R1+0x15f0], R16 ;  /* 0x0015f01001007387 */ /* 0x000fe40000100800 */
[----:B------:R-:W-:Y:S02]  /*73e10*/  IMAD.X R11, R11, 0x1, R2, P6 ;  /* 0x000000010b0b7824 */ /* 0x000fe400030e0602 */
[----:B------:R-:W-:Y:S04]  /*73e20*/  STL [R1+0x15ec], R17 ;  /* 0x0015ec1101007387 */ /* 0x000fe80000100800 */
[----:B------:R1:W-:Y:S04]  /*73e30*/  STL [R1+0x15f8], R9 ;  /* 0x0015f80901007387 */ /* 0x0003e80000100800 */
[----:B------:R-:W-:Y:S01]  /*73e40*/  LDGSTS.E [R5+0x4004], desc[UR60][R16.64], P1 ;  /* 0x0400400010057fae */ /* 0x000fe2000892187c */
[----:B------:R-:W-:-:S03]  /*73e50*/  ISETP.GT.AND P1, PT, R3, 0xb, PT ;  /* 0x0000000b0300780c */ /* 0x000fc60003f24270 */
[----:B------:R1:W-:Y:S01]  /*73e60*/  STL [R1+0x15f4], R11 ;  /* 0x0015f40b01007387 */ /* 0x0003e20000100800 */
[----:B------:R-:W-:-:S03]  /*73e70*/  MOV R114, R9 ;  /* 0x0000000900727202 */ /* 0x000fc60000000f00 */
[----:B------:R-:W2:Y:S01]  /*73e80*/  LDL.LU R23, [R1+0x160c] ;  /* 0x00160c0001177983 */ /* 0x000ea20000300800 */
[----:B-1----:R-:W-:Y:S01]  /*73e90*/  SEL R9, RZ, 0x4, !P1 ;  /* 0x00000004ff097807 */ /* 0x002fe20004800000 */
[----:B------:R-:W-:Y:S02]  /*73ea0*/  IMAD.MOV.U32 R115, RZ, RZ, R11 ;  /* 0x000000ffff737224 */ /* 0x000fe400078e000b */
[----:B------:R-:W2:Y:S01]  /*73eb0*/  LDL.LU R16, [R1+0x17d4] ;  /* 0x0017d40001107983 */ /* 0x000ea20000300800 */
[----:B------:R-:W-:-:S03]  /*73ec0*/  SEL R9, R9, RZ, !P0 ;  /* 0x000000ff09097207 */ /* 0x000fc60004000000 */
[----:B------:R-:W2:Y:S01]  /*73ed0*/  LDL.LU R17, [R1+0x17dc] ;  /* 0x0017dc0001117983 */ /* 0x000ea20000300800 */
[----:B------:R-:W-:-:S03]  /*73ee0*/  ISETP.NE.U32.AND P1, PT, R9, RZ, PT ;  /* 0x000000ff0900720c */ /* 0x000fc60003f25070 */
[----:B------:R-:W2:Y:S04]  /*73ef0*/  LDL.LU R11, [R1+0x17e0] ;  /* 0x0017e000010b7983 */ /* 0x000ea80000300800 */
[----:B------:R-:W2:Y:S04]  /*73f00*/  LDL.LU R21, [R1+0x17e4] ;  /* 0x0017e40001157983 */ /* 0x000ea80000300800 */
[----:B------:R-:W2:Y:S04]  /*73f10*/  LDL.LU R9, [R1+0x17e8] ;  /* 0x0017e80001097983 */ /* 0x000ea80000300800 */
[----:B------:R1:W-:Y:S01]  /*73f20*/  LDGSTS.E [R5+0x8], desc[UR60][R114.64], P2 ;  /* 0x0000800072057fae */ /* 0x0003e2000912187c */
[----:B---3--:R-:W-:-:S02]  /*73f30*/  IADD3 R19, P5, R19, R8, RZ ;  /* 0x0000000813137210 */ /* 0x008fc40007fbe0ff */
[----:B----4-:R-:W-:-:S03]  /*73f40*/  IADD3 R10, P6, R10, R8, RZ ;  /* 0x000000080a0a7210 */ /* 0x010fc60007fde0ff */
[----:B-1----:R-:W-:Y:S01]  /*73f50*/  IMAD.MOV.U32 R114, RZ, RZ, R19 ;  /* 0x000000ffff727224 */ /* 0x002fe200078e0013 */
[----:B------:R1:W-:Y:S01]  /*73f60*/  STL [R1+0x1600], R19 ;  /* 0x0016001301007387 */ /* 0x0003e20000100800 */
[----:B------:R-:W-:-:S04]  /*73f70*/  IMAD.X R20, R20, 0x1, R2, P5 ;  /* 0x0000000114147824 */ /* 0x000fc800028e0602 */
        /* <DEDUP_REMOVED lines=8> */
[----:B---3--:R-:W3:Y:S01]  /*74000*/  LDL.LU R20, [R1+0x17ec] ;  /* 0x0017ec0001147983 */ /* 0x008ee20000300800 */
[----:B-1----:R-:W-:Y:S01]  /*74010*/  IMAD.MOV.U32 R18, RZ, RZ, R10 ;  /* 0x000000ffff127224 */ /* 0x002fe200078e000a */
[----:B------:R-:W-:-:S04]  /*74020*/  SEL R10, RZ, 0x4, !P2 ;  /* 0x00000004ff0a7807 */ /* 0x000fc80005000000 */
[----:B------:R-:W-:Y:S01]  /*74030*/  SEL R10, R10, RZ, !P0 ;  /* 0x000000ff0a0a7207 */ /* 0x000fe20004000000 */
[----:B------:R-:W-:Y:S01]  /*74040*/  LDGSTS.E [R5+0xc], desc[UR60][R18.64], P1 ;  /* 0x0000c00012057fae */ /* 0x000fe2000892187c */
[-C--:B--2---:R-:W-:Y:S02]  /*74050*/  IADD3 R22, P5, R22, R8.reuse, RZ ;  /* 0x0000000816167210 */ /* 0x084fe40007fbe0ff */
[----:B------:R-:W-:Y:S01]  /*74060*/  ISETP.NE.U32.AND P2, PT, R10, RZ, PT ;  /* 0x000000ff0a00720c */ /* 0x000fe20003f45070 */
[----:B------:R-:W2:Y:S04]  /*74070*/  LDL.LU R19, [R1+0x17f0] ;  /* 0x0017f00001137983 */ /* 0x000ea80000300800 */
[----:B------:R-:W4:Y:S04]  /*74080*/  LDL.LU R18, [R1+0x17f4] ;  /* 0x0017f40001127983 */ /* 0x000f280000300800 */
[----:B------:R-:W4:Y:S01]  /*74090*/  LDL.LU R10, [R1+0x17f8] ;  /* 0x0017f800010a7983 */ /* 0x000f220000300800 */
[----:B------:R-:W-:-:S03]  /*740a0*/  IADD3 R7, P6, R7, R8, RZ ;  /* 0x0000000807077210 */ /* 0x000fc60007fde0ff */
[----:B------:R1:W-:Y:S01]  /*740b0*/  STL [R1+0x1610], R22 ;  /* 0x0016101601007387 */ /* 0x0003e20000100800 */
[----:B------:R-:W-:-:S05]  /*740c0*/  IMAD.X R23, R23, 0x1, R2, P5 ;  /* 0x0000000117177824 */ /* 0x000fca00028e0602 */
        /* <DEDUP_REMOVED lines=36> */
[----:B--2---:R-:W-:-:S04]  /*74310*/  IADD3 R19, P5, R19, R8, RZ ;  /* 0x0000000813137210 */ /* 0x004fc80007fbe0ff */
[----:B---3--:R-:W-:Y:S02]  /*74320*/  IADD3.X R20, R20, R2, RZ, P5, !PT ;  /* 0x0000000214147210 */ /* 0x008fe40002ffe4ff */
        /* <DEDUP_REMOVED lines=19> */
[----:B------:R-:W-:-:S03]  /*74460*/  ISETP.NE.U32.AND P1, PT, R10, RZ, PT ;  /* 0x000000ff0a00720c */ /* 0x000fc60003f25070 */
[----:B------:R-:W4:Y:S01]  /*74470*/  LDL.LU R18, [R1+0x19e4] ;  /* 0x0019e40001127983 */ /* 0x000f220000300800 */
[----:B------:R-:W-:-:S03]  /*74480*/  IADD3 R16, P5, R16, R8, RZ ;  /* 0x0000000810107210 */ /* 0x000fc60007fbe0ff */
[----:B------:R-:W4:Y:S01]  /*74490*/  LDL.LU R10, [R1+0x19e8] ;  /* 0x0019e800010a7983 */ /* 0x000f220000300800 */
[----:B------:R-:W-:-:S03]  /*744a0*/  IADD3 R7, P6, R7, R8, RZ ;  /* 0x0000000807077210 */ /* 0x000fc60007fde0ff */
        /* <DEDUP_REMOVED lines=56> */
[----:B------:R-:W2:Y:S01]  /*74830*/  LDL.LU R22, [R1+0x1a10] ;  /* 0x001a100001167983 */ /* 0x000ea20000300800 */
[----:B------:R-:W-:-:S03]  /*74840*/  IADD3 R16, P5, R16, R8, RZ ;  /* 0x0000000810107210 */ /* 0x000fc60007fbe0ff */
[----:B------:R-:W2:Y:S02]  /*74850*/  LDL.LU R10, [R1+0x1bd8] ;  /* 0x001bd800010a7983 */ /* 0x000ea40000300800 */
[----:B------:R-:W-:Y:S01]  /*74860*/  IMAD.X R17, R17, 0x1, R2, P5 ;  /* 0x0000000111117824 */ /* 0x000fe200028e0602 */
[----:B------:R-:W-:Y:S01]  /*74870*/  IADD3 R7, P6, R7, R8, RZ ;  /* 0x0000000807077210 */ /* 0x000fe20007fde0ff */
[----:B------:R1:W-:Y:S03]  /*74880*/  STL [R1+0x19f0], R16 ;  /* 0x0019f01001007387 */ /* 0x0003e60000100800 */
[----:B------:R-:W-:Y:S01]  /*74890*/  IADD3.X R11, R11, R2, RZ, P6, !PT ;  /* 0x000000020b0b7210 */ /* 0x000fe200037fe4ff */
        /* <DEDUP_REMOVED lines=36> */
[----:B------:R-:W3:Y:S04]  /*74ae0*/  LDL.LU R20, [R1+0x1bf0] ;  /* 0x001bf00001147983 */ /* 0x000ee80000300800 */
[----:B-1----:R-:W4:Y:S01]  /*74af0*/  LDL.LU R19, [R1+0x1bf4] ;  /* 0x001bf40001137983 */ /* 0x002f220000300800 */
[----:B------:R-:W-:-:S03]  /*74b00*/  IMAD.X R23, R23, 0x1, R2, P5 ;  /* 0x0000000117177824 */ /* 0x000fc600028e0602 */
        /* <DEDUP_REMOVED lines=16> */
[----:B------:R-:W-:-:S05]  /*74c10*/  IADD3 R7, P5, R7, R8, RZ ;  /* 0x0000000807077210 */ /* 0x000fca0007fbe0ff */
[----:B------:R-:W-:Y:S01]  /*74c20*/  IMAD.X R16, R16, 0x1, R2, P5 ;  /* 0x0000000110107824 */ /* 0x000fe200028e0602 */
[----:B------:R-:W-:Y:S01]  /*74c30*/  IADD3 R11, P6, R11, R8, RZ ;  /* 0x000000080b0b7210 */ /* 0x000fe20007fde0ff */
[----:B------:R-:W-:Y:S03]  /*74c40*/  STL [R1+0x1be0], R7 ;  /* 0x001be00701007387 */ /* 0x000fe60000100800 */
[----:B------:R-:W-:Y:S01]  /*74c50*/  IADD3.X R17, R17, R2, RZ, P6, !PT ;  /* 0x0000000211117210 */ /* 0x000fe200037fe4ff */
[----:B------:R1:W-:Y:S02]  /*74c60*/  STL [R1+0x1bdc], R16 ;  /* 0x001bdc1001007387 */ /* 0x0003e40000100800 */
[----:B-1----:R-:W-:Y:S02]  /*74c70*/  IMAD.MOV.U32 R22, RZ, RZ, R7 ;  /* 0x000000ffff167224 */ /* 0x002fe400078e0007 */
[----:B------:R-:W-:Y:S01]  /*74c80*/  IMAD.MOV.U32 R23, RZ, RZ, R16 ;  /* 0x000000ffff177224 */ /* 0x000fe200078e0010 */
[----:B------:R-:W-:Y:S04]  /*74c90*/  STL [R1+0x1be8], R11 ;  /* 0x001be80b01007387 */ /* 0x000fe80000100800 */
[----:B------:R1:W-:Y:S04]  /*74ca0*/  STL [R1+0x1be4], R17 ;  /* 0x001be41101007387 */ /* 0x0003e80000100800 */
[----:B------:R-:W4:Y:S04]  /*74cb0*/  LDL.LU R16, [R1+0x1c08] ;  /* 0x001c080001107983 */ /* 0x000f280000300800 */
        /* <DEDUP_REMOVED lines=42> */
[----:B------:R-:W-:Y:S01]  /*74f60*/  IADD3.X R17, R17, R2, RZ, P2, !PT ;  /* 0x0000000211117210 */ /* 0x000fe200017fe4ff */
[----:B------:R1:W-:Y:S02]  /*74f70*/  STL [R1+0x1c08], R16 ;  /* 0x001c081001007387 */ /* 0x0003e40000100800 */
[----:B------:R-:W-:Y:S02]  /*74f80*/  IMAD.X R11, R11, 0x1, R2, P5 ;  /* 0x000000010b0b7824 */ /* 0x000fe400028e0602 */
        /* <DEDUP_REMOVED lines=49> */
[----:B------:R-:W-:Y:S02]  /*752a0*/  IADD3 R16, P5, R16, R8, RZ ;  /* 0x0000000810107210 */ /* 0x000fe40007fbe0ff */
[----:B------:R-:W-:-:S03]  /*752b0*/  ISETP.NE.U32.AND P2, PT, R10, RZ, PT ;  /* 0x000000ff0a00720c */ /* 0x000fc60003f45070 */
[----:B------:R-:W-:Y:S01]  /*752c0*/  IMAD.X R17, R17, 0x1, R2, P5 ;  /* 0x0000000111117824 */ /* 0x000fe200028e0602 */
[----:B------:R-:W2:Y:S01]  /*752d0*/  LDL.LU R22, [R1+0x1650] ;  /* 0x0016500001167983 */ /* 0x000ea20000300800 */
[----:B------:R-:W-:-:S03]  /*752e0*/  IADD3 R7, P6, R7, R8, RZ ;  /* 0x0000000807077210 */ /* 0x000fc60007fde0ff */
[----:B------:R-:W2:Y:S02]  /*752f0*/  LDL.LU R10, [R1+0x1818] ;  /* 0x00181800010a7983 */ /* 0x000ea40000300800 */
[----:B------:R-:W-:Y:S02]  /*75300*/  IMAD.X R11, R11, 0x1, R2, P6 ;  /* 0x000000010b0b7824 */ /* 0x000fe400030e0602 */
[----:B------:R-:W-:Y:S04]  /*75310*/  STL [R1+0x1630], R16 ;  /* 0x0016301001007387 */ /* 0x000fe80000100800 */
        /* <DEDUP_REMOVED lines=25> */
[----:B------:R-:W-:Y:S01]  /*754b0*/  STL [R1+0x1648], R9 ;  /* 0x0016480901007387 */ /* 0x000fe20000100800 */
[----:B-1----:R-:W-:-:S03]  /*754c0*/  MOV R19, R18 ;  /* 0x0000001200137202 */ /* 0x002fc60000000f00 */
[----:B------:R-:W-:Y:S01]  /*754d0*/  LDGSTS.E [R5+0x4008], desc[UR60][R114.64], P2 ;  /* 0x0400800072057fae */ /* 0x000fe2000912187c */
[----:B------:R-:W-:-:S03]  /*754e0*/  ISETP.GT.AND P2, PT, R3, 0x2c, PT ;  /* 0x0000002c0300780c */ /* 0x000fc60003f44270 */
[----:B------:R1:W-:Y:S04]  /*754f0*/  STL [R1+0x1644], R18 ;  /* 0x0016441201007387 */ /* 0x0003e80000100800 */
[----:B---3--:R-:W3:Y:S01]  /*75500*/  LDL.LU R20, [R1+0x182c] ;  /* 0x00182c0001147983 */ /* 0x008ee20000300800 */
[----:B-1----:R-:W-:Y:S01]  /*75510*/  IMAD.MOV.U32 R18, RZ, RZ, R9 ;  /* 0x000000ffff127224 */ /* 0x002fe200078e0009 */
[----:B------:R-:W-:-:S04]  /*75520*/  SEL R9, RZ, 0x4, !P2 ;  /* 0x00000004ff097807 */ /* 0x000fc80005000000 */
[----:B------:R-:W-:Y:S01]  /*75530*/  LDGSTS.E [R5+0xc], desc[UR60][R18.64], P1 ;  /* 0x0000c00012057fae */ /* 0x000fe2000892187c */
[----:B------:R-:W-:Y:S02]  /*75540*/  SEL R9, R9, RZ, !P0 ;  /* 0x000000ff09097207 */ /* 0x000fe40004000000 */
        /* <DEDUP_REMOVED lines=30> */
[----:B------:R4:W-:Y:S01]  /*75730*/  STL [R1+0x1824], R21 ;  /* 0x0018241501007387 */ /* 0x0009e20000100800 */
[----:B------:R-:W-:-:S03]  /*75740*/  IMAD.MOV.U32 R22, RZ, RZ, R11 ;  /* 0x000000ffff167224 */ /* 0x000fc600078e000b */
[----:B-1----:R-:W4:Y:S04]  /*75750*/  LDL.LU R17, [R1+0x183c] ;  /* 0x00183c0001117983 */ /* 0x002f280000300800 */
        /* <DEDUP_REMOVED lines=12> */
[----:B---3--:R-:W-:Y:S01]  /*75820*/  IADD3.X R20, R20, R2, RZ, P5, !PT ;  /* 0x0000000214147210 */ /* 0x008fe20002ffe4ff */
[----:B------:R-:W-:Y:S01]  /*75830*/  STL [R1+0x1830], R19 ;  /* 0x0018301301007387 */ /* 0x000fe20000100800 */
[----:B----4-:R-:W-:-:S03]  /*75840*/  IADD3 R9, P6, R9, R8, RZ ;  /* 0x0000000809097210 */ /* 0x010fc60007fde0ff */
[----:B------:R1:W-:Y:S01]  /*75850*/  STL [R1+0x182c], R20 ;  /* 0x00182c1401007387 */ /* 0x0003e20000100800 */
[----:B------:R-:W-:Y:S02]  /*75860*/  IMAD.MOV.U32 R21, RZ, RZ, R20 ;  /* 0x000000ffff157224 */ /* 0x000fe400078e0014 */
[----:B------:R-:W-:Y:S01]  /*75870*/  IMAD.X R18, R18, 0x1, R2, P6 ;  /* 0x0000000112127824 */ /* 0x000fe200030e0602 */
[----:B-1----:R-:W-:Y:S01]  /*75880*/  MOV R20, R19 ;  /* 0x0000001300147202 */ /* 0x002fe20000000f00 */
[----:B------:R-:W-:Y:S02]  /*75890*/  STL [R1+0x1838], R9 ;  /* 0x0018380901007387 */ /* 0x000fe40000100800 */
[----:B------:R-:W-:Y:S02]  /*758a0*/  IMAD.MOV.U32 R19, RZ, RZ, R18 ;  /* 0x000000ffff137224 */ /* 0x000fe400078e0012 */
[----:B------:R-:W-:Y:S01]  /*758b0*/  LDGSTS.E [R5+0xc004], desc[UR60][R20.64], P1 ;  /* 0x0c00400014057fae */ /* 0x000fe2000892187c */
[----:B------:R-:W-:-:S03]  /*758c0*/  ISETP.GT.AND P1, PT, R3, 0x2f, PT ;  /* 0x0000002f0300780c */ /* 0x000fc60003f24270 */
[----:B------:R1:W-:Y:S04]  /*758d0*/  STL [R1+0x1834], R18 ;  /* 0x0018341201007387 */ /* 0x0003e80000100800 */
[----:B------:R-:W2:Y:S04]  /*758e0*/  LDL.LU R23, [R1+0x184c] ;  /* 0x00184c0001177983 */ /* 0x000ea80000300800 */
[----:B------:R-:W3:Y:S01]  /*758f0*/  LDL.LU R20, [R1+0x1a14] ;  /* 0x001a140001147983 */ /* 0x000ee20000300800 */
[----:B-1----:R-:W-:Y:S01]  /*75900*/  IMAD.MOV.U32 R18, RZ, RZ, R9 ;  /* 0x000000ffff127224 */ /* 0x002fe200078e0009 */
[----:B------:R-:W-:-:S02]  /*75910*/  SEL R9, RZ, 0x4, !P1 ;  /* 0x00000004ff097807 */ /* 0x000fc40004800000 */
[----:B------:R-:W4:Y:S02]  /*75920*/  LDL.LU R21, [R1+0x1a1c] ;  /* 0x001a1c0001157983 */ /* 0x000f240000300800 */
[----:B------:R-:W-:Y:S02]  /*75930*/  SEL R9, R9, RZ, !P0 ;  /* 0x000000ff09097207 */ /* 0x000fe40004000000 */
[----:B------:R-:W-:Y:S02]  /*75940*/  LDGSTS.E [R5+0x8008], desc[UR60][R18.64], P2 ;  /* 0x0800800012057fae */ /* 0x000fe4000912187c */
[----:B------:R-:W-:Y:S02]  /*75950*/  ISETP.NE.U32.AND P1, PT, R9, RZ, PT ;  /* 0x000000ff0900720c */ /* 0x000fe40003f25070 */
[----:B------:R-:W4:Y:S01]  /*75960*/  LDL.LU R19, [R1+0x1a20] ;  /* 0x001a200001137983 */ /* 0x000f220000300800 */
[----:B------:R-:W-:-:S03]  /*75970*/  IADD3 R16, P5, R16, R8, RZ ;  /* 0x0000000810107210 */ /* 0x000fc60007fbe0ff */
[----:B------:R-:W4:Y:S01]  /*75980*/  LDL.LU R18, [R1+0x1a24] ;  /* 0x001a240001127983 */ /* 0x000f220000300800 */
[----:B------:R-:W-:-:S03]  /*75990*/  IADD3 R10, P6, R10, R8, RZ ;  /* 0x000000080a0a7210 */ /* 0x000fc60007fde0ff */
[----:B------:R-:W4:Y:S04]  /*759a0*/  LDL.LU R9, [R1+0x1a28] ;  /* 0x001a280001097983 */ /* 0x000f280000300800 */
[----:B------:R-:W-:Y:S01]  /*759b0*/  STL [R1+0x1840], R16 ;  /* 0x0018401001007387 */ /* 0x000fe20000100800 */
[----:B------:R-:W-:Y:S01]  /*759c0*/  IADD3.X R17, R17, R2, RZ, P5, !PT ;  /* 0x0000000211117210 */ /* 0x000fe20002ffe4ff */
[----:B------:R-:W-:-:S04]  /*759d0*/  IMAD.X R11, R11, 0x1, R2, P6 ;  /* 0x000000010b0b7824 */ /* 0x000fc800030e0602 */
        /* <DEDUP_REMOVED lines=18> */
[----:B------:R-:W-:Y:S02]  /*75b00*/  ISETP.GT.AND P1, PT, R3, 0x4d, PT ;  /* 0x0000004d0300780c */ /* 0x000fe40003f24270 */
[----:B---3--:R-:W-:Y:S01]  /*75b10*/  IADD3.X R20, R20, R2, RZ, P6, !PT ;  /* 0x0000000214147210 */ /* 0x008fe200037fe4ff */
[----:B------:R2:W-:Y:S04]  /*75b20*/  STL [R1+0x184c], R23 ;  /* 0x00184c1701007387 */ /* 0x0005e80000100800 */
[----:B------:R3:W-:Y:S01]  /*75b30*/  STL [R1+0x1a18], R7 ;  /* 0x001a180701007387 */ /* 0x0007e20000100800 */
[----:B-1----:R-:W-:Y:S02]  /*75b40*/  IMAD.MOV.U32 R22, RZ, RZ, R7 ;  /* 0x000000ffff167224 */ /* 0x002fe400078e0007 */
[----:B--2---:R-:W-:Y:S01]  /*75b50*/  IMAD.MOV.U32 R23, RZ, RZ, R20 ;  /* 0x000000ffff177224 */ /* 0x004fe200078e0014 */
[----:B---3--:R-:W-:-:S02]  /*75b60*/  SEL R7, RZ, 0x4, !P1 ;  /* 0x00000004ff077807 */ /* 0x008fc40004800000 */
[----:B----4-:R-:W-:Y:S01]  /*75b70*/  IADD3 R19, P5, R19, R8, RZ ;  /* 0x0000000813137210 */ /* 0x010fe20007fbe0ff */
[----:B------:R1:W-:Y:S01]  /*75b80*/  STL [R1+0x1a14], R20 ;  /* 0x001a141401007387 */ /* 0x0003e20000100800 */
[----:B------:R-:W-:Y:S02]  /*75b90*/  SEL R7, R7, RZ, !P0 ;  /* 0x000000ff07077207 */ /* 0x000fe40004000000 */
[----:B------:R-:W-:Y:S01]  /*75ba0*/  IADD3.X R21, R21, R2, RZ, P5, !PT ;  /* 0x0000000215157210 */ /* 0x000fe20002ffe4ff */
[----:B------:R2:W-:Y:S01]  /*75bb0*/  LDGSTS.E [R5+0x10000], desc[UR60][R22.64], P2 ;  /* 0x1000000016057fae */ /* 0x0005e2000912187c */
[----:B------:R-:W-:Y:S02]  /*75bc0*/  IADD3 R9, P6, R9, R8, RZ ;  /* 0x0000000809097210 */ /* 0x000fe40007fde0ff */
[----:B------:R-:W-:Y:S01]  /*75bd0*/  ISETP.NE.U32.AND P1, PT, R7, RZ, PT ;  /* 0x000000ff0700720c */ /* 0x000fe20003f25070 */
[----:B-1----:R-:W3:Y:S02]  /*75be0*/  LDL.LU R20, [R1+0x1a40] ;  /* 0x001a400001147983 */ /* 0x002ee40000300800 */
[----:B------:R-:W-:-:S02]  /*75bf0*/  IMAD.X R18, R18, 0x1, R2, P6 ;  /* 0x0000000112127824 */ /* 0x000fc400030e0602 */
[----:B------:R-:W4:Y:S01]  /*75c00*/  LDL.LU R7, [R1+0x1a48] ;  /* 0x001a480001077983 */ /* 0x000f220000300800 */
[----:B--2---:R-:W-:Y:S01]  /*75c10*/  IMAD.MOV.U32 R22, RZ, RZ, R19 ;  /* 0x000000ffff167224 */ /* 0x004fe200078e0013 */
[----:B------:R-:W-:Y:S02]  /*75c20*/  MOV R23, R21 ;  /* 0x0000001500177202 */ /* 0x000fe40000000f00 */
[----:B------:R-:W-:Y:S04]  /*75c30*/  STL [R1+0x1a20], R19 ;  /* 0x001a201301007387 */ /* 0x000fe80000100800 */
[----:B------:R1:W-:Y:S04]  /*75c40*/  STL [R1+0x1a1c], R21 ;  /* 0x001a1c1501007387 */ /* 0x0003e80000100800 */
[----:B------:R2:W-:Y:S04]  /*75c50*/  STL [R1+0x1a28], R9 ;  /* 0x001a280901007387 */ /* 0x0005e80000100800 */
[----:B------:R2:W-:Y:S04]  /*75c60*/  STL [R1+0x1a24], R18 ;  /* 0x001a241201007387 */ /* 0x0005e80000100800 */
[----:B------:R2:W-:Y:S01]  /*75c70*/  LDGSTS.E [R5+0x14000], desc[UR60][R22.64], P2 ;  /* 0x1400000016057fae */ /* 0x0005e2000912187c */
[----:B------:R-:W-:-:S03]  /*75c80*/  ISETP.GT.AND P2, PT, R3, 0x4e, PT ;  /* 0x0000004e0300780c */ /* 0x000fc60003f44270 */
[----:B-1----:R-:W4:Y:S04]  /*75c90*/  LDL.LU R21, [R1+0x1a3c] ;  /* 0x001a3c0001157983 */ /* 0x002f280000300800 */
[----:B------:R-:W4:Y:S01]  /*75ca0*/  LDL.LU R19, [R1+0x1a44] ;  /* 0x001a440001137983 */ /* 0x000f220000300800 */
[----:B--2---:R-:W-:Y:S01]  /*75cb0*/  IMAD.MOV.U32 R22, RZ, RZ, R9 ;  /* 0x000000ffff167224 */ /* 0x004fe200078e0009 */
[----:B------:R-:W-:Y:S01]  /*75cc0*/  SEL R9, RZ, 0x4, !P2 ;  /* 0x00000004ff097807 */ /* 0x000fe20005000000 */
[----:B------:R-:W-:-:S03]  /*75cd0*/  IMAD.MOV.U32 R23, RZ, RZ, R18 ;  /* 0x000000ffff177224 */ /* 0x000fc600078e0012 */
[----:B------:R-:W-:Y:S02]  /*75ce0*/  SEL R9, R9, RZ, !P0 ;  /* 0x000000ff09097207 */ /* 0x000fe40004000000 */
[----:B------:R-:W-:Y:S01]  /*75cf0*/  LDGSTS.E [R5+0x10004], desc[UR60][R22.64], P1 ;  /* 0x1000400016057fae */ /* 0x000fe2000892187c */
[----:B------:R-:W-:Y:S02]  /*75d00*/  IADD3 R16, P5, R16, R8, RZ ;  /* 0x0000000810107210 */ /* 0x000fe40007fbe0ff */
[----:B------:R-:W-:Y:S02]  /*75d10*/  ISETP.NE.U32.AND P2, PT, R9, RZ, PT ;  /* 0x000000ff0900720c */ /* 0x000fe40003f45070 */
[----:B------:R-:W-:Y:S02]  /*75d20*/  IADD3.X R17, R17, R2, RZ, P5, !PT ;  /* 0x0000000211117210 */ /* 0x000fe40002ffe4ff */
[----:B------:R-:W-:Y:S01]  /*75d30*/  IADD3 R10, P6, R10, R8, RZ ;  /* 0x000000080a0a7210 */ /* 0x000fe20007fde0ff */
[----:B------:R-:W2:Y:S04]  /*75d40*/  LDL.LU R22, [R1+0x1a50] ;  /* 0x001a500001167983 */ /* 0x000ea80000300800 */
[----:B------:R-:W-:Y:S01]  /*75d50*/  IMAD.X R11, R11, 0x1, R2, P6 ;  /* 0x000000010b0b7824 */ /* 0x000fe200030e0602 */
[----:B------:R-:W2:Y:S04]  /*75d60*/  LDL.LU R9, [R1+0x1c18] ;  /* 0x001c180001097983 */ /* 0x000ea80000300800 */
[----:B------:R1:W-:Y:S04]  /*75d70*/  STL [R1+0x1a30], R16 ;  /* 0x001a301001007387 */ /* 0x0003e80000100800 */
[----:B------:R-:W-:Y:S04]  /*75d80*/  STL [R1+0x1a2c], R17 ;  /* 0x001a2c1101007387 */ /* 0x000fe80000100800 */
[----:B------:R1:W-:Y:S04]  /*75d90*/  STL [R1+0x1a38], R10 ;  /* 0x001a380a01007387 */ /* 0x0003e80000100800 */
[----:B------:R1:W-:Y:S04]  /*75da0*/  STL [R1+0x1a34], R11 ;  /* 0x001a340b01007387 */ /* 0x0003e80000100800 */
[----:B------:R-:W2:Y:S04]  /*75db0*/  LDL.LU R23, [R1+0x1a4c] ;  /* 0x001a4c0001177983 */ /* 0x000ea80000300800 */
[----:B------:R-:W2:Y:S04]  /*75dc0*/  LDL.LU R18, [R1+0x1c14] ;  /* 0x001c140001127983 */ /* 0x000ea80000300800 */
[----:B------:R-:W-:Y:S01]  /*75dd0*/  LDGSTS.E [R5+0x14004], desc[UR60][R16.64], P1 ;  /* 0x1400400010057fae */ /* 0x000fe2000892187c */
        /* <DEDUP_REMOVED lines=12> */
[----:B------:R-:W-:Y:S01]  /*75ea0*/  IMAD.X R21, R21, 0x1, R2, P5 ;  /* 0x0000000115157824 */ /* 0x000fe200028e0602 */
[----:B------:R-:W-:-:S04]  /*75eb0*/  IADD3.X R19, R19, R2, RZ, P6, !PT ;  /* 0x0000000213137210 */ /* 0x000fc800037fe4ff */
[----:B------:R1:W-:Y:S01]  /*75ec0*/  LDGSTS.E [R5+0x14008], desc[UR60][R20.64], P2 ;  /* 0x1400800014057fae */ /* 0x0003e2000912187c */
[----:B------:R-:W-:-:S03]  /*75ed0*/  ISETP.GT.AND P2, PT, R3, 0x6c, PT ;  /* 0x0000006c0300780c */ /* 0x000fc60003f44270 */
[----:B------:R3:W-:Y:S04]  /*75ee0*/  STL [R1+0x1a3c], R21 ;  /* 0x001a3c1501007387 */ /* 0x0007e80000100800 */
[----:B------:R4:W-:Y:S01]  /*75ef0*/  STL [R1+0x1a48], R7 ;  /* 0x001a480701007387 */ /* 0x0009e20000100800 */
[----:B-1----:R-:W-:Y:S02]  /*75f00*/  IMAD.MOV.U32 R20, RZ, RZ, R7 ;  /* 0x000000ffff147224 */ /* 0x002fe400078e0007 */
        /* <DEDUP_REMOVED lines=12> */
[----:B------:R-:W-:Y:S01]  /*75fd0*/  IADD3.X R23, R23, R2, RZ, P5, !PT ;  /* 0x0000000217177210 */ /* 0x000fe20002ffe4ff */
[----:B------:R-:W-:-:S02]  /*75fe0*/  IMAD.X R18, R18, 0x1, R2, P6 ;  /* 0x0000000112127824 */ /* 0x000fc400030e0602 */
[----:B------:R-:W-:Y:S04]  /*75ff0*/  STL [R1+0x1a50], R22 ;  /* 0x001a501601007387 */ /* 0x000fe80000100800 */
[----:B------:R1:W-:Y:S01]  /*76000*/  LDGSTS.E [R5+0x1400c], desc[UR60][R22.64], P1 ;  /* 0x1400c00016057fae */ /* 0x0003e2000892187c */
[----:B------:R-:W-:-:S03]  /*76010*/  ISETP.GT.AND P1, PT, R3, 0x6d, PT ;  /* 0x0000006d0300780c */ /* 0x000fc60003f24270 */
[----:B------:R1:W-:Y:S04]  /*76020*/  STL [R1+0x1a4c], R23 ;  /* 0x001a4c1701007387 */ /* 0x0003e80000100800 */
[----:B------:R1:W-:Y:S04]  /*76030*/  STL [R1+0x1c18], R9 ;  /* 0x001c180901007387 */ /* 0x0003e80000100800 */
[----:B------:R1:W-:Y:S02]  /*76040*/  STL [R1+0x1c14], R18 ;  /* 0x001c141201007387 */ /* 0x0003e40000100800 */
[----:B-1----:R-:W-:Y:S01]  /*76050*/  MOV R23, R18 ;  /* 0x0000001200177202 */ /* 0x002fe20000000f00 */
[----:B------:R-:W-:-:S02]  /*76060*/  IMAD.MOV.U32 R22, RZ, RZ, R9 ;  /* 0x000000ffff167224 */ /* 0x000fc400078e0009 */
        /* <DEDUP_REMOVED lines=8> */
[--C-:B------:R-:W-:Y:S02]  /*760f0*/  IMAD.X R16, R16, 0x1, R2.reuse, P5 ;  /* 0x0000000110107824 */ /* 0x100fe400028e0602 */
[----:B------:R-:W-:Y:S01]  /*76100*/  IMAD.X R17, R17, 0x1, R2, P6 ;  /* 0x0000000111117824 */ /* 0x000fe200030e0602 */
[----:B------:R-:W-:Y:S01]  /*76110*/  STL [R1+0x1c20], R10 ;  /* 0x001c200a01007387 */ /* 0x000fe20000100800 */
[----:B-1----:R-:W-:Y:S01]  /*76120*/  MOV R22, R10 ;  /* 0x0000000a00167202 */ /* 0x002fe20000000f00 */
[----:B------:R-:W-:Y:S02]  /*76130*/  IMAD.MOV.U32 R23, RZ, RZ, R16 ;  /* 0x000000ffff177224 */ /* 0x000fe400078e0010 */
[----:B------:R1:W-:Y:S04]  /*76140*/  STL [R1+0x1c1c], R16 ;  /* 0x001c1c1001007387 */ /* 0x0003e80000100800 */
[----:B------:R-:W-:Y:S04]  /*76150*/  STL [R1+0x1c28], R11 ;  /* 0x001c280b01007387 */ /* 0x000fe80000100800 */
[----:B------:R1:W-:Y:S04]  /*76160*/  STL [R1+0x1c24], R17 ;  /* 0x001c241101007387 */ /* 0x0003e80000100800 */
[----:B-1----:R-:W4:Y:S04]  /*76170*/  LDL.LU R16, [R1+0x1c48] ;  /* 0x001c480001107983 */ /* 0x002f280000300800 */
[----:B------:R1:W-:Y:S04]  /*76180*/  LDGSTS.E [R5+0x1c000], desc[UR60][R22.64], P2 ;  /* 0x1c00000016057fae */ /* 0x0003e8000912187c */
[----:B------:R-:W4:Y:S01]  /*76190*/  LDL.LU R10, [R1+0x1c50] ;  /* 0x001c5000010a7983 */ /* 0x000f220000300800 */
[----:B-1----:R-:W-:Y:S01]  /*761a0*/  MOV R23, R17 ;  /* 0x0000001100177202 */ /* 0x002fe20000000f00 */
[----:B------:R-:W-:-:S02]  /*761b0*/  IMAD.MOV.U32 R22, RZ, RZ, R11 ;  /* 0x000000ffff167224 */ /* 0x000fc400078e000b */
        /* <DEDUP_REMOVED lines=8> */
[--C-:B--2---:R-:W-:Y:S01]  /*76240*/  IMAD.X R21, R21, 0x1, R2.reuse, P5 ;  /* 0x0000000115157824 */ /* 0x104fe200028e0602 */
[----:B----4-:R-:W-:Y:S01]  /*76250*/  IADD3 R7, P6, R7, R8, RZ ;  /* 0x0000000807077210 */ /* 0x010fe20007fde0ff */
[----:B------:R1:W-:Y:S04]  /*76260*/  STL [R1+0x1c30], R20 ;  /* 0x001c301401007387 */ /* 0x0003e80000100800 */
[----:B------:R-:W-:Y:S01]  /*76270*/  IMAD.X R19, R19, 0x1, R2, P6 ;  /* 0x0000000113137824 */ /* 0x000fe200030e0602 */
[----:B------:R2:W-:Y:S04]  /*76280*/  STL [R1+0x1c2c], R21 ;  /* 0x001c2c1501007387 */ /* 0x0005e80000100800 */
[----:B------:R1:W-:Y:S01]  /*76290*/  LDGSTS.E [R5+0x1c004], desc[UR60][R20.64], P1 ;  /* 0x1c00400014057fae */ /* 0x0003e2000892187c */
[----:B------:R-:W-:-:S03]  /*762a0*/  ISETP.GT.AND P1, PT, R3, 0x6f, PT ;  /* 0x0000006f0300780c */ /* 0x000fc60003f24270 */
[----:B------:R3:W-:Y:S01]  /*762b0*/  STL [R1+0x1c38], R7 ;  /* 0x001c380701007387 */ /* 0x0007e20000100800 */
[----:B-1----:R-:W-:Y:S01]  /*762c0*/  MOV R20, R7 ;  /* 0x0000000700147202 */ /* 0x002fe20000000f00 */
[----:B--2---:R-:W-:Y:S02]  /*762d0*/  IMAD.MOV.U32 R21, RZ, RZ, R19 ;  /* 0x000000ffff157224 */ /* 0x004fe400078e0013 */
[----:B------:R1:W-:Y:S01]  /*762e0*/  STL [R1+0x1c34], R19 ;  /* 0x001c341301007387 */ /* 0x0003e20000100800 */
[----:B------:R-:W-:-:S03]  /*762f0*/  IADD3 R9, P5, R9, R8, RZ ;  /* 0x0000000809097210 */ /* 0x000fc60007fbe0ff */
[----:B------:R2:W-:Y:S04]  /*76300*/  LDGSTS.E [R5+0x18008], desc[UR60][R20.64], P2 ;  /* 0x1800800014057fae */ /* 0x0005e8000912187c */
[----:B---3--:R-:W3:Y:S04]  /*76310*/  LDL.LU R7, [R1+0x1658] ;  /* 0x0016580001077983 */ /* 0x008ee80000300800 */
[----:B-1----:R-:W4:Y:S01]  /*76320*/  LDL.LU R19, [R1+0x1654] ;  /* 0x0016540001137983 */ /* 0x002f220000300800 */
[----:B--2---:R-:W-:Y:S01]  /*76330*/  SEL R20, RZ, 0x4, !P1 ;  /* 0x00000004ff147807 */ /* 0x004fe20004800000 */
[----:B------:R-:W-:-:S03]  /*76340*/  IMAD.X R18, R18, 0x1, R2, P5 ;  /* 0x0000000112127824 */ /* 0x000fc600028e0602 */
[----:B------:R-:W-:Y:S01]  /*76350*/  SEL R20, R20, RZ, !P0 ;  /* 0x000000ff14147207 */ /* 0x000fe20004000000 */
[----:B------:R-:W-:-:S03]  /*76360*/  IMAD.MOV.U32 R21, RZ, RZ, R18 ;  /* 0x000000ffff157224 */ /* 0x000fc600078e0012 */
[----:B------:R-:W-:Y:S02]  /*76370*/  ISETP.NE.U32.AND P1, PT, R20, RZ, PT ;  /* 0x000000ff1400720c */ /* 0x000fe40003f25070 */
[----:B------:R-:W-:Y:S01]  /*76380*/  MOV R20, R9 ;  /* 0x0000000900147202 */ /* 0x000fe20000000f00 */
[----:B------:R-:W-:Y:S04]  /*76390*/  STL [R1+0x1c40], R9 ;  /* 0x001c400901007387 */ /* 0x000fe80000100800 */
[----:B------:R1:W-:Y:S04]  /*763a0*/  STL [R1+0x1c3c], R18 ;  /* 0x001c3c1201007387 */ /* 0x0003e80000100800 */
[----:B------:R-:W-:Y:S04]  /*763b0*/  LDGSTS.E [R5+0x1c008], desc[UR60][R20.64], P2 ;  /* 0x1c00800014057fae */ /* 0x000fe8000912187c */
[----:B------:R-:W2:Y:S04]  /*763c0*/  LDL.LU R20, [R1+0x165c] ;  /* 0x00165c0001147983 */ /* 0x000ea80000300800 */
[----:B-1----:R-:W2:Y:S04]  /*763d0*/  LDL.LU R18, [R1+0x1660] ;  /* 0x0016600001127983 */ /* 0x002ea80000300800 */
[----:B------:R-:W2:Y:S04]  /*763e0*/  LDL.LU R21, [R1+0x1664] ;  /* 0x0016640001157983 */ /* 0x000ea80000300800 */
[----:B------:R-:W2:Y:S01]  /*763f0*/  LDL.LU R9, [R1+0x1668] ;  /* 0x0016680001097983 */ /* 0x000ea20000300800 */
[----:B------:R-:W-:-:S02]  /*76400*/  IADD3 R16, P2, R16, R8, RZ ;  /* 0x0000000810107210 */ /* 0x000fc40007f5e0ff */
[----:B------:R-:W-:-:S03]  /*76410*/  IADD3 R10, P5, R10, R8, RZ ;  /* 0x000000080a0a7210 */ /* 0x000fc60007fbe0ff */
[----:B------:R-:W-:Y:S01]  /*76420*/  IMAD.X R17, R17, 0x1, R2, P2 ;  /* 0x0000000111117824 */ /* 0x000fe200010e0602 */
[----:B------:R-:W-:Y:S01]  /*76430*/  IADD3.X R11, R11, R2, RZ, P5, !PT ;  /* 0x000000020b0b7210 */ /* 0x000fe20002ffe4ff */
[----:B------:R-:W-:Y:S04]  /*76440*/  STL [R1+0x1c48], R16 ;  /* 0x001c481001007387 */ /* 0x000fe80000100800 */
[----:B------:R1:W-:Y:S04]  /*76450*/  STL [R1+0x1c44], R17 ;  /* 0x001c441101007387 */ /* 0x0003e80000100800 */
[----:B------:R-:W-:Y:S04]  /*76460*/  STL [R1+0x1c50], R10 ;  /* 0x001c500a01007387 */ /* 0x000fe80000100800 */
[----:B------:R-:W-:Y:S04]  /*76470*/  LDGSTS.E [R5+0x1800c], desc[UR60][R16.64], P1 ;  /* 0x1800c00010057fae */ /* 0x000fe8000892187c */
[----:B------:R1:W-:Y:S04]  /*76480*/  STL [R1+0x1c4c], R11 ;  /* 0x001c4c0b01007387 */ /* 0x0003e80000100800 */
[----:B------:R1:W-:Y:S04]  /*76490*/  LDGSTS.E [R5+0x1c00c], desc[UR60][R10.64], P1 ;  /* 0x1c00c0000a057fae */ /* 0x0003e8000892187c */
[----:B-1----:R-:W2:Y:S04]  /*764a0*/  LDL.LU R17, [R1+0x166c] ;  /* 0x00166c0001117983 */ /* 0x002ea80000300800 */
[----:B------:R-:W2:Y:S04]  /*764b0*/  LDL.LU R16, [R1+0x1670] ;  /* 0x0016700001107983 */ /* 0x000ea80000300800 */
[----:B------:R-:W2:Y:S04]  /*764c0*/  LDL.LU R11, [R1+0x1674] ;  /* 0x00167400010b7983 */ /* 0x000ea80000300800 */
[----:B------:R-:W2:Y:S01]  /*764d0*/  LDL.LU R10, [R1+0x1678] ;  /* 0x00167800010a7983 */ /* 0x000ea20000300800 */
[----:B------:R-:W-:-:S04]  /*764e0*/  ISETP.GT.AND P1, PT, R3, 0x10, PT ;  /* 0x000000100300780c */ /* 0x000fc80003f24270 */
[----:B------:R-:W-:-:S04]  /*764f0*/  SEL R5, RZ, 0x4, !P1 ;  /* 0x00000004ff057807 */ /* 0x000fc80004800000 */
[----:B------:R-:W-:-:S04]  /*76500*/  SEL R5, R5, RZ, !P0 ;  /* 0x000000ff05057207 */ /* 0x000fc80004000000 */
[----:B------:R-:W-:Y:S02]  /*76510*/  ISETP.NE.U32.AND P2, PT, R5, RZ, PT ;  /* 0x000000ff0500720c */ /* 0x000fe40003f45070 */
[----:B------:R-:W-:-:S04]  /*76520*/  LOP3.LUT R5, R14, 0x40, RZ, 0x3c, !PT ;  /* 0x000000400e057812 */ /* 0x000fc800078e3cff */
[----:B------:R-:W-:Y:S02]  /*76530*/  IADD3 R5, R5, 0x100000, R15 ;  /* 0x0010000005057810 */ /* 0x000fe40007ffe00f */
[----:B---3--:R-:W-:-:S05]  /*76540*/  IADD3 R7, P1, R7, R8, RZ ;  /* 0x0000000807077210 */ /* 0x008fca0007f3e0ff */
[----:B----4-:R-:W-:Y:S01]  /*76550*/  IMAD.X R19, R19, 0x1, R2, P1 ;  /* 0x0000000113137824 */ /* 0x010fe200008e0602 */
[----:B------:R-:W-:Y:S01]  /*76560*/  ISETP.GT.AND P1, PT, R3, 0x11, PT ;  /* 0x000000110300780c */ /* 0x000fe20003f24270 */
[----:B------:R1:W-:Y:S01]  /*76570*/  STL [R1+0x1658], R7 ;  /* 0x0016580701007387 */ /* 0x0003e20000100800 */
[----:B------:R-:W-:Y:S02]  /*76580*/  IMAD.MOV.U32 R22, RZ, RZ, R7 ;  /* 0x000000ffff167224 */ /* 0x000fe400078e0007 */
[----:B------:R-:W-:Y:S01]  /*76590*/  MOV R23, R19 ;  /* 0x0000001300177202 */ /* 0x000fe20000000f00 */
[----:B------:R3:W-:Y:S04]  /*765a0*/  STL [R1+0x1654], R19 ;  /* 0x0016541301007387 */ /* 0x0007e80000100800 */
[----:B------:R4:W-:Y:S01]  /*765b0*/  LDGSTS.E [R5], desc[UR60][R22.64], P2 ;  /* 0x0000000016057fae */ /* 0x0009e2000912187c */
[----:B-1----:R-:W-:-:S04]  /*765c0*/  SEL R7, RZ, 0x4, !P1 ;  /* 0x00000004ff077807 */ /* 0x002fc80004800000 */
[----:B------:R-:W-:Y:S01]  /*765d0*/  SEL R7, R7, RZ, !P0 ;  /* 0x000000ff07077207 */ /* 0x000fe20004000000 */
[----:B---3--:R-:W3:Y:S03]  /*765e0*/  LDL.LU R19, [R1+0x1680] ;  /* 0x0016800001137983 */ /* 0x008ee60000300800 */
[----:B------:R-:W-:Y:S02]  /*765f0*/  ISETP.NE.U32.AND P1, PT, R7, RZ, PT ;  /* 0x000000ff0700720c */ /* 0x000fe40003f25070 */
[----:B------:R-:W3:Y:S01]  /*76600*/  LDL.LU R7, [R1+0x1688] ;  /* 0x0016880001077983 */ /* 0x000ee20000300800 */
[----:B--2---:R-:W-:-:S05]  /*76610*/  IADD3 R18, P5, R18, R8, RZ ;  /* 0x0000000812127210 */ /* 0x004fca0007fbe0ff */
[----:B------:R-:W-:Y:S01]  /*76620*/  IMAD.X R20, R20, 0x1, R2, P5 ;  /* 0x0000000114147824 */ /* 0x000fe200028e0602 */
[----:B------:R-:W-:Y:S01]  /*76630*/  IADD3 R9, P6, R9, R8, RZ ;  /* 0x0000000809097210 */ /* 0x000fe20007fde0ff */
[----:B------:R-:W-:Y:S01]  /*76640*/  STL [R1+0x1660], R18 ;  /* 0x0016601201007387 */ /* 0x000fe20000100800 */
[----:B----4-:R-:W-:Y:S01]  /*76650*/  MOV R22, R18 ;  /* 0x0000001200167202 */ /* 0x010fe20000000f00 */
[----:B------:R-:W-:Y:S02]  /*76660*/  IMAD.MOV.U32 R23, RZ, RZ, R20 ;  /* 0x000000ffff177224 */ /* 0x000fe400078e0014 */
        /* <DEDUP_REMOVED lines=10> */
[----:B------:R-:W-:Y:S02]  /*76710*/  IADD3 R16, P5, R16, R8, RZ ;  /* 0x0000000810107210 */ /* 0x000fe40007fbe0ff */
[----:B------:R-:W-:Y:S02]  /*76720*/  SEL R9, R9, RZ, !P0 ;  /* 0x000000ff09097207 */ /* 0x000fe40004000000 */
[----:B------:R-:W-:Y:S02]  /*76730*/  MOV R23, R21 ;  /* 0x0000001500177202 */ /* 0x000fe40000000f00 */
[----:B------:R-:W-:-:S02]  /*76740*/  ISETP.NE.U32.AND P2, PT, R9, RZ, PT ;  /* 0x000000ff0900720c */ /* 0x000fc40003f45070 */
[----:B------:R-:W-:Y:S01]  /*76750*/  IADD3 R10, P6, R10, R8, RZ ;  /* 0x000000080a0a7210 */ /* 0x000fe20007fde0ff */
[--C-:B------:R-:W-:Y:S01]  /*76760*/  IMAD.X R17, R17, 0x1, R2.reuse, P5 ;  /* 0x0000000111117824 */ /* 0x100fe200028e0602 */
[----:B------:R-:W-:Y:S03]  /*76770*/  LDGSTS.E [R5+0x4], desc[UR60][R22.64], P1 ;  /* 0x0000400016057fae */ /* 0x000fe6000892187c */
[----:B------:R-:W-:Y:S01]  /*76780*/  IMAD.X R11, R11, 0x1, R2, P6 ;  /* 0x000000010b0b7824 */ /* 0x000fe200030e0602 */
[----:B------:R-:W-:Y:S01]  /*76790*/  LDGSTS.E [R5+0x4004], desc[UR60][R16.64], P1 ;  /* 0x0400400010057fae */ /* 0x000fe2000892187c */
[----:B------:R-:W-:-:S04]  /*767a0*/  ISETP.GT.AND P1, PT, R3, 0x13, PT ;  /* 0x000000130300780c */ /* 0x000fc80003f24270 */
[----:B------:R1:W-:Y:S04]  /*767b0*/  LDGSTS.E [R5+0x8], desc[UR60][R10.64], P2 ;  /* 0x000080000a057fae */ /* 0x0003e8000912187c */
[----:B------:R-:W2:Y:S04]  /*767c0*/  LDL.LU R22, [R1+0x1690] ;  /* 0x0016900001167983 */ /* 0x000ea80000300800 */
[----:B------:R-:W2:Y:S04]  /*767d0*/  LDL.LU R9, [R1+0x1858] ;  /* 0x0018580001097983 */ /* 0x000ea80000300800 */
[----:B------:R-:W-:Y:S04]  /*767e0*/  STL [R1+0x1670], R16 ;  /* 0x0016701001007387 */ /* 0x000fe80000100800 */
[----:B------:R-:W-:Y:S04]  /*767f0*/  STL [R1+0x166c], R17 ;  /* 0x00166c1101007387 */ /* 0x000fe80000100800 */
[----:B------:R1:W-:Y:S04]  /*76800*/  STL [R1+0x1678], R10 ;  /* 0x0016780a01007387 */ /* 0x0003e80000100800 */
[----:B------:R1:W-:Y:S04]  /*76810*/  STL [R1+0x1674], R11 ;  /* 0x0016740b01007387 */ /* 0x0003e80000100800 */
[----:B------:R-:W2:Y:S01]  /*76820*/  LDL.LU R23, [R1+0x168c] ;  /* 0x00168c0001177983 */ /* 0x000ea20000300800 */
[----:B-1----:R-:W-:-:S03]  /*76830*/  SEL R10, RZ, 0x4, !P1 ;  /* 0x00000004ff0a7807 */ /* 0x002fc60004800000 */
[----:B------:R-:W2:Y:S01]  /*76840*/  LDL.LU R16, [R1+0x1854] ;  /* 0x0018540001107983 */ /* 0x000ea20000300800 */
[----:B------:R-:W-:-:S03]  /*76850*/  SEL R10, R10, RZ, !P0 ;  /* 0x000000ff0a0a7207 */ /* 0x000fc60004000000 */
[----:B------:R-:W2:Y:S01]  /*76860*/  LDL.LU R17, [R1+0x185c] ;  /* 0x00185c0001117983 */ /* 0x000ea20000300800 */
[----:B------:R-:W-:-:S03]  /*76870*/  ISETP.NE.U32.AND P1, PT, R10, RZ, PT ;  /* 0x000000ff0a00720c */ /* 0x000fc60003f25070 */
[----:B------:R-:W2:Y:S04]  /*76880*/  LDL.LU R11, [R1+0x1860] ;  /* 0x00186000010b7983 */ /* 0x000ea80000300800 */
[----:B------:R-:W2:Y:S04]  /*76890*/  LDL.LU R21, [R1+0x1864] ;  /* 0x0018640001157983 */ /* 0x000ea80000300800 */
[----:B------:R-:W2:Y:S01]  /*768a0*/  LDL.LU R10, [R1+0x1868] ;  /* 0x00186800010a7983 */ /* 0x000ea20000300800 */
[-C--:B---3--:R-:W-:Y:S02]  /*768b0*/  IADD3 R19, P5, R19, R8.reuse, RZ ;  /* 0x0000000813137210 */ /* 0x088fe40007fbe0ff */
[----:B------:R-:W-:-:S03]  /*768c0*/  IADD3 R7, P6, R7, R8, RZ ;  /* 0x0000000807077210 */ /* 0x000fc60007fde0ff */
[----:B------:R-:W-:Y:S01]  /*768d0*/  IMAD.MOV.U32 R114, RZ, RZ, R19 ;  /* 0x000000ffff727224 */ /* 0x000fe200078e0013 */
[----:B------:R1:W-:Y:S01]  /*768e0*/  STL [R1+0x1680], R19 ;  /* 0x0016801301007387 */ /* 0x0003e20000100800 */
[----:B----4-:R-:W-:-:S04]  /*768f0*/  IADD3.X R20, R20, R2, RZ, P5, !PT ;  /* 0x0000000214147210 */ /* 0x010fc80002ffe4ff */
[----:B------:R-:W-:Y:S01]  /*76900*/  MOV R115, R20 ;  /* 0x0000001400737202 */ /* 0x000fe20000000f00 */
[----:B------:R3:W-:Y:S01]  /*76910*/  STL [R1+0x167c], R20 ;  /* 0x00167c1401007387 */ /* 0x0007e20000100800 */
[----:B------:R-:W-:-:S03]  /*76920*/  IMAD.X R18, R18, 0x1, R2, P6 ;  /* 0x0000000112127824 */ /* 0x000fc600030e0602 */
[----:B------:R-:W-:Y:S01]  /*76930*/  LDGSTS.E [R5+0x4008], desc[UR60][R114.64], P2 ;  /* 0x0400800072057fae */ /* 0x000fe2000912187c */
[----:B------:R-:W-:Y:S01]  /*76940*/  ISETP.GT.AND P2, PT, R3, 0x30, PT ;  /* 0x000000300300780c */ /* 0x000fe20003f44270 */
[----:B-1----:R-:W-:Y:S02]  /*76950*/  IMAD.MOV.U32 R19, RZ, RZ, R18 ;  /* 0x000000ffff137224 */ /* 0x002fe400078e0012 */
[----:B------:R-:W-:Y:S04]  /*76960*/  STL [R1+0x1688], R7 ;  /* 0x0016880701007387 */ /* 0x000fe80000100800 */
[----:B------:R1:W-:Y:S04]  /*76970*/  STL [R1+0x1684], R18 ;  /* 0x0016841201007387 */ /* 0x0003e80000100800 */
[----:B---3--:R-:W3:Y:S01]  /*76980*/  LDL.LU R20, [R1+0x186c] ;  /* 0x00186c0001147983 */ /* 0x008ee20000300800 */
[----:B-1----:R-:W-:Y:S01]  /*76990*/  IMAD.MOV.U32 R18, RZ, RZ, R7 ;  /* 0x000000ffff127224 */ /* 0x002fe200078e0007 */
[----:B------:R-:W-:-:S04]  /*769a0*/  SEL R7, RZ, 0x4, !P2 ;  /* 0x00000004ff077807 */ /* 0x000fc80005000000 */
[----:B------:R-:W-:Y:S01]  /*769b0*/  LDGSTS.E [R5+0xc], desc[UR60][R18.64], P1 ;  /* 0x0000c00012057fae */ /* 0x000fe2000892187c */
[----:B------:R-:W-:-:S04]  /*769c0*/  SEL R7, R7, RZ, !P0 ;  /* 0x000000ff07077207 */ /* 0x000fc80004000000 */
[----:B------:R-:W-:Y:S02]  /*769d0*/  ISETP.NE.U32.AND P2, PT, R7, RZ, PT ;  /* 0x000000ff0700720c */ /* 0x000fe40003f45070 */
[-C--:B--2---:R-:W-:Y:S01]  /*769e0*/  IADD3 R22, P5, R22, R8.reuse, RZ ;  /* 0x0000000816167210 */ /* 0x084fe20007fbe0ff */
[----:B------:R-:W2:Y:S04]  /*769f0*/  LDL.LU R19, [R1+0x1870] ;  /* 0x0018700001137983 */ /* 0x000ea80000300800 */
[----:B------:R-:W4:Y:S04]  /*76a00*/  LDL.LU R18, [R1+0x1874] ;  /* 0x0018740001127983 */ /* 0x000f280000300800 */
[----:B------:R-:W4:Y:S01]  /*76a10*/  LDL.LU R7, [R1+0x1878] ;  /* 0x0018780001077983 */ /* 0x000f220000300800 */
[----:B------:R-:W-:-:S03]  /*76a20*/  IADD3 R9, P6, R9, R8, RZ ;  /* 0x0000000809097210 */ /* 0x000fc60007fde0ff */
[----:B------:R1:W-:Y:S01]  /*76a30*/  STL [R1+0x1690], R22 ;  /* 0x0016901601007387 */ /* 0x0003e20000100800 */
[----:B------:R-:W-:-:S05]  /*76a40*/  IADD3.X R23, R23, R2, RZ, P5, !PT ;  /* 0x0000000217177210 */ /* 0x000fca0002ffe4ff */
[----:B------:R1:W-:Y:S01]  /*76a50*/  LDGSTS.E [R5+0x400c], desc[UR60][R22.64], P1 ;  /* 0x0400c00016057fae */ /* 0x0003e2000892187c */
[----:B------:R-:W-:-:S03]  /*76a60*/  ISETP.GT.AND P1, PT, R3, 0x31, PT ;  /* 0x000000310300780c */ /* 0x000fc60003f24270 */
[----:B------:R-:W-:Y:S04]  /*76a70*/  STL [R1+0x168c], R23 ;  /* 0x00168c1701007387 */ /* 0x000fe80000100800 */
[----:B------:R1:W-:Y:S01]  /*76a80*/  STL [R1+0x1858], R9 ;  /* 0x0018580901007387 */ /* 0x0003e20000100800 */
[-C--:B------:R-:W-:Y:S01]  /*76a90*/  IADD3 R11, P5, R11, R8.reuse, RZ ;  /* 0x000000080b0b7210 */ /* 0x080fe20007fbe0ff */
[----:B-1----:R-:W-:Y:S02]  /*76aa0*/  IMAD.MOV.U32 R22, RZ, RZ, R9 ;  /* 0x000000ffff167224 */ /* 0x002fe400078e0009 */
[----:B------:R-:W-:Y:S01]  /*76ab0*/  IMAD.X R16, R16, 0x1, R2, P6 ;  /* 0x0000000110107824 */ /* 0x000fe200030e0602 */
[----:B------:R-:W-:Y:S02]  /*76ac0*/  SEL R9, RZ, 0x4, !P1 ;  /* 0x00000004ff097807 */ /* 0x000fe40004800000 */
[----:B------:R-:W-:-:S02]  /*76ad0*/  IADD3 R10, P6, R10, R8, RZ ;  /* 0x000000080a0a7210 */ /* 0x000fc40007fde0ff */
[----:B------:R-:W-:Y:S01]  /*76ae0*/  SEL R9, R9, RZ, !P0 ;  /* 0x000000ff09097207 */ /* 0x000fe20004000000 */
[--C-:B------:R-:W-:Y:S01]  /*76af0*/  IMAD.X R17, R17, 0x1, R2.reuse, P5 ;  /* 0x0000000111117824 */ /* 0x100fe200028e0602 */
[----:B------:R1:W-:Y:S01]  /*76b00*/  STL [R1+0x1854], R16 ;  /* 0x0018541001007387 */ /* 0x0003e20000100800 */
[----:B------:R-:W-:Y:S01]  /*76b10*/  MOV R23, R16 ;  /* 0x0000001000177202 */ /* 0x000fe20000000f00 */
[----:B------:R-:W-:Y:S01]  /*76b20*/  IMAD.X R21, R21, 0x1, R2, P6 ;  /* 0x0000000115157824 */ /* 0x000fe200030e0602 */
[----:B------:R-:W-:-:S03]  /*76b30*/  ISETP.NE.U32.AND P1, PT, R9, RZ, PT ;  /* 0x000000ff0900720c */ /* 0x000fc60003f25070 */
[----:B------:R1:W-:Y:S04]  /*76b40*/  LDGSTS.E [R5+0x8000], desc[UR60][R22.64], P2 ;  /* 0x0800000016057fae */ /* 0x0003e8000912187c */
[----:B-1----:R-:W4:Y:S04]  /*76b50*/  LDL.LU R16, [R1+0x1880] ;  /* 0x0018800001107983 */ /* 0x002f280000300800 */
[----:B------:R-:W4:Y:S04]  /*76b60*/  LDL.LU R9, [R1+0x1888] ;  /* 0x0018880001097983 */ /* 0x000f280000300800 */
[----:B------:R-:W-:Y:S01]  /*76b70*/  STL [R1+0x1860], R11 ;  /* 0x0018600b01007387 */ /* 0x000fe20000100800 */
[----:B------:R-:W-:-:S03]  /*76b80*/  IMAD.MOV.U32 R23, RZ, RZ, R17 ;  /* 0x000000ffff177224 */ /* 0x000fc600078e0011 */
[----:B------:R1:W-:Y:S04]  /*76b90*/  STL [R1+0x185c], R17 ;  /* 0x00185c1101007387 */ /* 0x0003e80000100800 */
[----:B------:R1:W-:Y:S04]  /*76ba0*/  STL [R1+0x1868], R10 ;  /* 0x0018680a01007387 */ /* 0x0003e80000100800 */
[----:B------:R4:W-:Y:S04]  /*76bb0*/  STL [R1+0x1864], R21 ;  /* 0x0018641501007387 */ /* 0x0009e80000100800 */
[----:B-1----:R-:W4:Y:S01]  /*76bc0*/  LDL.LU R17, [R1+0x187c] ;  /* 0x00187c0001117983 */ /* 0x002f220000300800 */
[----:B------:R-:W-:-:S03]  /*76bd0*/  MOV R22, R11 ;  /* 0x0000000b00167202 */ /* 0x000fc60000000f00 */
[----:B------:R-:W4:Y:S04]  /*76be0*/  LDL.LU R11, [R1+0x1884] ;  /* 0x00188400010b7983 */ /* 0x000f280000300800 */
[----:B------:R1:W-:Y:S01]  /*76bf0*/  LDGSTS.E [R5+0xc000], desc[UR60][R22.64], P2 ;  /* 0x0c00000016057fae */ /* 0x0003e2000912187c */
[----:B------:R-:W-:Y:S01]  /*76c00*/  ISETP.GT.AND P2, PT, R3, 0x32, PT ;  /* 0x000000320300780c */ /* 0x000fe20003f44270 */
[----:B-1----:R-:W-:-:S03]  /*76c10*/  IMAD.MOV.U32 R22, RZ, RZ, R10 ;  /* 0x000000ffff167224 */ /* 0x002fc600078e000a */
[----:B------:R-:W-:Y:S02]  /*76c20*/  SEL R10, RZ, 0x4, !P2 ;  /* 0x00000004ff0a7807 */ /* 0x000fe40005000000 */
[----:B------:R-:W-:Y:S02]  /*76c30*/  MOV R23, R21 ;  /* 0x0000001500177202 */ /* 0x000fe40000000f00 */
[----:B------:R-:W-:-:S03]  /*76c40*/  SEL R10, R10, RZ, !P0 ;  /* 0x000000ff0a0a7207 */ /* 0x000fc60004000000 */
[----:B------:R-:W-:Y:S01]  /*76c50*/  LDGSTS.E [R5+0x8004], desc[UR60][R22.64], P1 ;  /* 0x0800400016057fae */ /* 0x000fe2000892187c */
[----:B------:R-:W-:-:S03]  /*76c60*/  ISETP.NE.U32.AND P2, PT, R10, RZ, PT ;  /* 0x000000ff0a00720c */ /* 0x000fc60003f45070 */
[----:B------:R-:W4:Y:S04]  /*76c70*/  LDL.LU R22, [R1+0x1890] ;  /* 0x0018900001167983 */ /* 0x000f280000300800 */
[----:B------:R-:W4:Y:S01]  /*76c80*/  LDL.LU R10, [R1+0x1a58] ;  /* 0x001a5800010a7983 */ /* 0x000f220000300800 */
[----:B--2---:R-:W-:-:S05]  /*76c90*/  IADD3 R19, P5, R19, R8, RZ ;  /* 0x0000000813137210 */ /* 0x004fca0007fbe0ff */
[--C-:B---3--:R-:W-:Y:S01]  /*76ca0*/  IMAD.X R20, R20, 0x1, R2.reuse, P5 ;  /* 0x0000000114147824 */ /* 0x108fe200028e0602 */
[----:B----4-:R-:W-:Y:S01]  /*76cb0*/  IADD3 R7, P6, R7, R8, RZ ;  /* 0x0000000807077210 */ /* 0x010fe20007fde0ff */
[----:B------:R-:W-:Y:S03]  /*76cc0*/  STL [R1+0x1870], R19 ;  /* 0x0018701301007387 */ /* 0x000fe60000100800 */
[----:B------:R-:W-:Y:S01]  /*76cd0*/  MOV R21, R20 ;  /* 0x0000001400157202 */ /* 0x000fe20000000f00 */
[----:B------:R1:W-:Y:S01]  /*76ce0*/  STL [R1+0x186c], R20 ;  /* 0x00186c1401007387 */ /* 0x0003e20000100800 */
[----:B------:R-:W-:-:S03]  /*76cf0*/  IMAD.X R18, R18, 0x1, R2, P6 ;  /* 0x0000000112127824 */ /* 0x000fc600030e0602 */
[----:B------:R-:W-:Y:S01]  /*76d00*/  STL [R1+0x1878], R7 ;  /* 0x0018780701007387 */ /* 0x000fe20000100800 */
[----:B-1----:R-:W-:-:S03]  /*76d10*/  IMAD.MOV.U32 R20, RZ, RZ, R19 ;  /* 0x000000ffff147224 */ /* 0x002fc600078e0013 */
[----:B------:R1:W-:Y:S01]  /*76d20*/  STL [R1+0x1874], R18 ;  /* 0x0018741201007387 */ /* 0x0003e20000100800 */
[----:B------:R-:W-:-:S03]  /*76d30*/  IMAD.MOV.U32 R19, RZ, RZ, R18 ;  /* 0x000000ffff137224 */ /* 0x000fc600078e0012 */
[----:B------:R-:W-:Y:S01]  /*76d40*/  LDGSTS.E [R5+0xc004], desc[UR60][R20.64], P1 ;  /* 0x0c00400014057fae */ /* 0x000fe2000892187c */
[----:B------:R-:W-:-:S03]  /*76d50*/  ISETP.GT.AND P1, PT, R3, 0x33, PT ;  /* 0x000000330300780c */ /* 0x000fc60003f24270 */
[----:B------:R-:W2:Y:S01]  /*76d60*/  LDL.LU R23, [R1+0x188c] ;  /* 0x00188c0001177983 */ /* 0x000ea20000300800 */
[----:B-1----:R-:W-:Y:S02]  /*76d70*/  MOV R18, R7 ;  /* 0x0000000700127202 */ /* 0x002fe40000000f00 */
[----:B------:R-:W-:-:S03]  /*76d80*/  SEL R7, RZ, 0x4, !P1 ;  /* 0x00000004ff077807 */ /* 0x000fc60004800000 */
[----:B------:R-:W-:Y:S01]  /*76d90*/  LDGSTS.E [R5+0x8008], desc[UR60][R18.64], P2 ;  /* 0x0800800012057fae */ /* 0x000fe2000912187c */
[----:B------:R-:W-:-:S03]  /*76da0*/  SEL R7, R7, RZ, !P0 ;  /* 0x000000ff07077207 */ /* 0x000fc60004000000 */
[----:B------:R-:W3:Y:S01]  /*76db0*/  LDL.LU R20, [R1+0x1a54] ;  /* 0x001a540001147983 */ /* 0x000ee20000300800 */
[----:B------:R-:W-:-:S03]  /*76dc0*/  ISETP.NE.U32.AND P1, PT, R7, RZ, PT ;  /* 0x000000ff0700720c */ /* 0x000fc60003f25070 */
[----:B------:R-:W4:Y:S04]  /*76dd0*/  LDL.LU R21, [R1+0x1a5c] ;  /* 0x001a5c0001157983 */ /* 0x000f280000300800 */
[----:B------:R-:W4:Y:S04]  /*76de0*/  LDL.LU R19, [R1+0x1a60] ;  /* 0x001a600001137983 */ /* 0x000f280000300800 */
[----:B------:R-:W4:Y:S04]  /*76df0*/  LDL.LU R18, [R1+0x1a64] ;  /* 0x001a640001127983 */ /* 0x000f280000300800 */
[----:B------:R-:W4:Y:S01]  /*76e00*/  LDL.LU R7, [R1+0x1a68] ;  /* 0x001a680001077983 */ /* 0x000f220000300800 */
[----:B------:R-:W-:-:S02]  /*76e10*/  IADD3 R16, P5, R16, R8, RZ ;  /* 0x0000000810107210 */ /* 0x000fc40007fbe0ff */
[----:B------:R-:W-:-:S03]  /*76e20*/  IADD3 R9, P6, R9, R8, RZ ;  /* 0x0000000809097210 */ /* 0x000fc60007fde0ff */
[----:B------:R1:W-:Y:S01]  /*76e30*/  STL [R1+0x1880], R16 ;  /* 0x0018801001007387 */ /* 0x0003e20000100800 */
[----:B------:R-:W-:-:S05]  /*76e40*/  IMAD.X R17, R17, 0x1, R2, P5 ;  /* 0x0000000111117824 */ /* 0x000fca00028e0602 */
[----:B------:R1:W-:Y:S01]  /*76e50*/  LDGSTS.E [R5+0xc008], desc[UR60][R16.64], P2 ;  /* 0x0c00800010057fae */ /* 0x0003e2000912187c */
[----:B------:R-:W-:Y:S01]  /*76e60*/  ISETP.GT.AND P2, PT, R3, 0x50, PT ;  /* 0x000000500300780c */ /* 0x000fe20003f44270 */
[----:B------:R-:W-:Y:S02]  /*76e70*/  IMAD.X R11, R11, 0x1, R2, P6 ;  /* 0x000000010b0b7824 */ /* 0x000fe400030e0602 */
[----:B------:R1:W-:Y:S04]  /*76e80*/  STL [R1+0x187c], R17 ;  /* 0x00187c1101007387 */ /* 0x0003e80000100800 */
[----:B------:R1:W-:Y:S02]  /*76e90*/  STL [R1+0x1888], R9 ;  /* 0x0018880901007387 */ /* 0x0003e40000100800 */
[----:B-1----:R-:W-:Y:S01]  /*76ea0*/  MOV R16, R9 ;  /* 0x0000000900107202 */ /* 0x002fe20000000f00 */
[----:B------:R-:W-:Y:S01]  /*76eb0*/  IMAD.MOV.U32 R17, RZ, RZ, R11 ;  /* 0x000000ffff117224 */ /* 0x000fe200078e000b */
        /* <DEDUP_REMOVED lines=15> */
[----:B------:R-:W-:Y:S01]  /*76fb0*/  STL [R1+0x188c], R23 ;  /* 0x00188c1701007387 */ /* 0x000fe20000100800 */
[----:B---3--:R-:W-:-:S03]  /*76fc0*/  IADD3.X R20, R20, R2, RZ, P6, !PT ;  /* 0x0000000214147210 */ /* 0x008fc600037fe4ff */
[----:B------:R2:W-:Y:S01]  /*76fd0*/  STL [R1+0x1a58], R10 ;  /* 0x001a580a01007387 */ /* 0x0005e20000100800 */
[----:B-1----:R-:W-:Y:S01]  /*76fe0*/  IMAD.MOV.U32 R22, RZ, RZ, R10 ;  /* 0x000000ffff167224 */ /* 0x002fe200078e000a */
[----:B----4-:R-:W-:Y:S02]  /*76ff0*/  IADD3 R19, P5, R19, R8, RZ ;  /* 0x0000000813137210 */ /* 0x010fe40007fbe0ff */
[----:B--2---:R-:W-:Y:S01]  /*77000*/  SEL R10, RZ, 0x4, !P1 ;  /* 0x00000004ff0a7807 */ /* 0x004fe20004800000 */
[----:B------:R-:W-:Y:S01]  /*77010*/  IMAD.MOV.U32 R23, RZ, RZ, R20 ;  /* 0x000000ffff177224 */ /* 0x000fe200078e0014 */
[----:B------:R-:W-:Y:S02]  /*77020*/  IADD3.X R21, R21, R2, RZ, P5, !PT ;  /* 0x0000000215157210 */ /* 0x000fe40002ffe4ff */
[----:B------:R-:W-:Y:S02]  /*77030*/  SEL R10, R10, RZ, !P0 ;  /* 0x000000ff0a0a7207 */ /* 0x000fe40004000000 */
[----:B------:R-:W-:Y:S01]  /*77040*/  IADD3 R7, P6, R7, R8, RZ ;  /* 0x0000000807077210 */ /* 0x000fe20007fde0ff */
[----:B------:R1:W-:Y:S01]  /*77050*/  STL [R1+0x1a54], R20 ;  /* 0x001a541401007387 */ /* 0x0003e20000100800 */
[----:B------:R-:W-:-:S03]  /*77060*/  ISETP.NE.U32.AND P1, PT, R10, RZ, PT ;  /* 0x000000ff0a00720c */ /* 0x000fc60003f25070 */
[----:B------:R2:W-:Y:S01]  /*77070*/  LDGSTS.E [R5+0x10000], desc[UR60][R22.64], P2 ;  /* 0x1000000016057fae */ /* 0x0005e2000912187c */
[----:B------:R-:W-:-:S03]  /*77080*/  IMAD.X R18, R18, 0x1, R2, P6 ;  /* 0x0000000112127824 */ /* 0x000fc600030e0602 */
[----:B-1----:R-:W3:Y:S04]  /*77090*/  LDL.LU R20, [R1+0x1a80] ;  /* 0x001a800001147983 */ /* 0x002ee80000300800 */
        /* <DEDUP_REMOVED lines=15> */
[----:B------:R-:W-:Y:S02]  /*77190*/  LDGSTS.E [R5+0x10004], desc[UR60][R22.64], P1 ;  /* 0x1000400016057fae */ /* 0x000fe4000892187c */
[----:B------:R-:W-:Y:S02]  /*771a0*/  ISETP.NE.U32.AND P2, PT, R7, RZ, PT ;  /* 0x000000ff0700720c */ /* 0x000fe40003f45070 */
[----:B------:R-:W2:Y:S01]  /*771b0*/  LDL.LU R22, [R1+0x1a90] ;  /* 0x001a900001167983 */ /* 0x000ea20000300800 */
[----:B------:R-:W-:-:S03]  /*771c0*/  IADD3 R16, P5, R16, R8, RZ ;  /* 0x0000000810107210 */ /* 0x000fc60007fbe0ff */
[----:B------:R-:W2:Y:S01]  /*771d0*/  LDL.LU R7, [R1+0x1c58] ;  /* 0x001c580001077983 */ /* 0x000ea20000300800 */
[----:B------:R-:W-:Y:S02]  /*771e0*/  IADD3.X R17, R17, R2, RZ, P5, !PT ;  /* 0x0000000211117210 */ /* 0x000fe40002ffe4ff */
[----:B------:R-:W-:Y:S01]  /*771f0*/  IADD3 R9, P6, R9, R8, RZ ;  /* 0x0000000809097210 */ /* 0x000fe20007fde0ff */
[----:B------:R1:W-:Y:S04]  /*77200*/  STL [R1+0x1a70], R16 ;  /* 0x001a701001007387 */ /* 0x0003e80000100800 */
[----:B------:R-:W-:Y:S01]  /*77210*/  IMAD.X R11, R11, 0x1, R2, P6 ;  /* 0x000000010b0b7824 */ /* 0x000fe200030e0602 */
        /* <DEDUP_REMOVED lines=13> */
[----:B------:R-:W2:Y:S04]  /*772f0*/  LDL.LU R16, [R1+0x1c5c] ;  /* 0x001c5c0001107983 */ /* 0x000ea80000300800 */
        /* <DEDUP_REMOVED lines=25> */
[----:B------:R-:W-:-:S03]  /*77490*/  IMAD.X R23, R23, 0x1, R2, P5 ;  /* 0x0000000117177824 */ /* 0x000fc600028e0602 */
[----:B------:R-:W-:Y:S01]  /*774a0*/  STL [R1+0x1a90], R22 ;  /* 0x001a901601007387 */ /* 0x000fe20000100800 */
[----:B------:R-:W-:-:S03]  /*774b0*/  IADD3.X R18, R18, R2, RZ, P6, !PT ;  /* 0x0000000212127210 */ /* 0x000fc600037fe4ff */
[----:B------:R1:W-:Y:S01]  /*774c0*/  LDGSTS.E [R5+0x1400c], desc[UR60][R22.64], P1 ;  /* 0x1400c00016057fae */ /* 0x0003e2000892187c */
[----:B------:R-:W-:-:S03]  /*774d0*/  ISETP.GT.AND P1, PT, R3, 0x71, PT ;  /* 0x000000710300780c */ /* 0x000fc60003f24270 */
        /* <DEDUP_REMOVED lines=11> */
[----:B------:R-:W-:-:S04]  /*77590*/  IADD3 R9, P5, R9, R8, RZ ;  /* 0x0000000809097210 */ /* 0x000fc80007fbe0ff */
[----:B------:R-:W-:Y:S02]  /*775a0*/  IADD3.X R16, R16, R2, RZ, P5, !PT ;  /* 0x0000000210107210 */ /* 0x000fe40002ffe4ff */
[----:B------:R-:W-:Y:S01]  /*775b0*/  IADD3 R11, P6, R11, R8, RZ ;  /* 0x000000080b0b7210 */ /* 0x000fe20007fde0ff */
[----:B------:R-:W-:Y:S04]  /*775c0*/  STL [R1+0x1c60], R9 ;  /* 0x001c600901007387 */ /* 0x000fe80000100800 */
[----:B------:R-:W-:Y:S01]  /*775d0*/  IMAD.X R17, R17, 0x1, R2, P6 ;  /* 0x0000000111117824 */ /* 0x000fe200030e0602 */
[----:B------:R1:W-:Y:S02]  /*775e0*/  STL [R1+0x1c5c], R16 ;  /* 0x001c5c1001007387 */ /* 0x0003e40000100800 */
[----:B-1----:R-:W-:Y:S01]  /*775f0*/  IMAD.MOV.U32 R22, RZ, RZ, R9 ;  /* 0x000000ffff167224 */ /* 0x002fe200078e0009 */
[----:B------:R-:W-:Y:S01]  /*77600*/  MOV R23, R16 ;  /* 0x0000001000177202 */ /* 0x000fe20000000f00 */
[----:B------:R-:W-:Y:S04]  /*77610*/  STL [R1+0x1c68], R11 ;  /* 0x001c680b01007387 */ /* 0x000fe80000100800 */
[----:B------:R1:W-:Y:S04]  /*77620*/  STL [R1+0x1c64], R17 ;  /* 0x001c641101007387 */ /* 0x0003e80000100800 */
[----:B------:R-:W4:Y:S04]  /*77630*/  LDL.LU R16, [R1+0x1c88] ;  /* 0x001c880001107983 */ /* 0x000f280000300800 */
        /* <DEDUP_REMOVED lines=13> */
[----:B----4-:R-:W-:Y:S01]  /*77710*/  IADD3 R10, P6, R10, R8, RZ ;  /* 0x000000080a0a7210 */ /* 0x010fe20007fde0ff */
[----:B------:R1:W-:Y:S04]  /*77720*/  STL [R1+0x1c70], R20 ;  /* 0x001c701401007387 */ /* 0x0003e80000100800 */
[----:B------:R-:W-:Y:S01]  /*77730*/  IMAD.X R19, R19, 0x1, R2, P6 ;  /* 0x0000000113137824 */ /* 0x000fe200030e0602 */
[----:B------:R2:W-:Y:S04]  /*77740*/  STL [R1+0x1c6c], R21 ;  /* 0x001c6c1501007387 */ /* 0x0005e80000100800 */
[----:B------:R1:W-:Y:S01]  /*77750*/  LDGSTS.E [R5+0x1c004], desc[UR60][R20.64], P1 ;  /* 0x1c00400014057fae */ /* 0x0003e2000892187c */
[----:B------:R-:W-:-:S03]  /*77760*/  ISETP.GT.AND P1, PT, R3, 0x73, PT ;  /* 0x000000730300780c */ /* 0x000fc60003f24270 */
[----:B------:R3:W-:Y:S01]  /*77770*/  STL [R1+0x1c78], R10 ;  /* 0x001c780a01007387 */ /* 0x0007e20000100800 */
[----:B-1----:R-:W-:Y:S01]  /*77780*/  IMAD.MOV.U32 R20, RZ, RZ, R10 ;  /* 0x000000ffff147224 */ /* 0x002fe200078e000a */
[----:B--2---:R-:W-:Y:S02]  /*77790*/  MOV R21, R19 ;  /* 0x0000001300157202 */ /* 0x004fe40000000f00 */
[----:B------:R-:W-:-:S03]  /*777a0*/  IADD3 R7, P5, R7, R8, RZ ;  /* 0x0000000807077210 */ /* 0x000fc60007fbe0ff */
[----:B------:R1:W-:Y:S04]  /*777b0*/  LDGSTS.E [R5+0x18008], desc[UR60][R20.64], P2 ;  /* 0x1800800014057fae */ /* 0x0003e8000912187c */
[----:B------:R2:W-:Y:S04]  /*777c0*/  STL [R1+0x1c74], R19 ;  /* 0x001c741301007387 */ /* 0x0005e80000100800 */
[----:B---3--:R-:W3:Y:S01]  /*777d0*/  LDL.LU R10, [R1+0x1698] ;  /* 0x00169800010a7983 */ /* 0x008ee20000300800 */
[----:B-1----:R-:W-:Y:S01]  /*777e0*/  SEL R20, RZ, 0x4, !P1 ;  /* 0x00000004ff147807 */ /* 0x002fe20004800000 */
[----:B------:R-:W-:-:S02]  /*777f0*/  IMAD.X R18, R18, 0x1, R2, P5 ;  /* 0x0000000112127824 */ /* 0x000fc400028e0602 */
[----:B--2---:R-:W2:Y:S01]  /*77800*/  LDL.LU R19, [R1+0x1694] ;  /* 0x0016940001137983 */ /* 0x004ea20000300800 */
[----:B------:R-:W-:Y:S02]  /*77810*/  SEL R20, R20, RZ, !P0 ;  /* 0x000000ff14147207 */ /* 0x000fe40004000000 */
[----:B------:R-:W-:Y:S02]  /*77820*/  MOV R21, R18 ;  /* 0x0000001200157202 */ /* 0x000fe40000000f00 */
[----:B------:R-:W-:Y:S01]  /*77830*/  ISETP.NE.U32.AND P1, PT, R20, RZ, PT ;  /* 0x000000ff1400720c */ /* 0x000fe20003f25070 */
[----:B------:R-:W-:Y:S01]  /*77840*/  IMAD.MOV.U32 R20, RZ, RZ, R7 ;  /* 0x000000ffff147224 */ /* 0x000fe200078e0007 */
[----:B------:R-:W-:Y:S04]  /*77850*/  STL [R1+0x1c80], R7 ;  /* 0x001c800701007387 */ /* 0x000fe80000100800 */
[----:B------:R1:W-:Y:S04]  /*77860*/  STL [R1+0x1c7c], R18 ;  /* 0x001c7c1201007387 */ /* 0x0003e80000100800 */
[----:B------:R-:W-:Y:S04]  /*77870*/  LDGSTS.E [R5+0x1c008], desc[UR60][R20.64], P2 ;  /* 0x1c00800014057fae */ /* 0x000fe8000912187c */
[----:B------:R-:W4:Y:S04]  /*77880*/  LDL.LU R20, [R1+0x169c] ;  /* 0x00169c0001147983 */ /* 0x000f280000300800 */
[----:B-1----:R-:W4:Y:S04]  /*77890*/  LDL.LU R18, [R1+0x16a0] ;  /* 0x0016a00001127983 */ /* 0x002f280000300800 */
[----:B------:R-:W4:Y:S01]  /*778a0*/  LDL.LU R21, [R1+0x16a4] ;  /* 0x0016a40001157983 */ /* 0x000f220000300800 */
[----:B------:R-:W-:-:S03]  /*778b0*/  IADD3 R16, P2, R16, R8, RZ ;  /* 0x0000000810107210 */ /* 0x000fc60007f5e0ff */
[----:B------:R-:W4:Y:S01]  /*778c0*/  LDL.LU R7, [R1+0x16a8] ;  /* 0x0016a80001077983 */ /* 0x000f220000300800 */
[----:B------:R-:W-:-:S03]  /*778d0*/  IADD3 R9, P5, R9, R8, RZ ;  /* 0x0000000809097210 */ /* 0x000fc60007fbe0ff */
[----:B------:R1:W-:Y:S01]  /*778e0*/  STL [R1+0x1c88], R16 ;  /* 0x001c881001007387 */ /* 0x0003e20000100800 */
[--C-:B------:R-:W-:Y:S02]  /*778f0*/  IMAD.X R17, R17, 0x1, R2.reuse, P2 ;  /* 0x0000000111117824 */ /* 0x100fe400010e0602 */
[----:B------:R-:W-:-:S03]  /*77900*/  IMAD.X R11, R11, 0x1, R2, P5 ;  /* 0x000000010b0b7824 */ /* 0x000fc600028e0602 */
[----:B------:R1:W-:Y:S04]  /*77910*/  STL [R1+0x1c84], R17 ;  /* 0x001c841101007387 */ /* 0x0003e80000100800 */
[----:B------:R1:W-:Y:S04]  /*77920*/  LDGSTS.E [R5+0x1800c], desc[UR60][R16.64], P1 ;  /* 0x1800c00010057fae */ /* 0x0003e8000892187c */
[----:B------:R-:W-:Y:S01]  /*77930*/  STL [R1+0x1c90], R9 ;  /* 0x001c900901007387 */ /* 0x000fe20000100800 */
[----:B-1----:R-:W-:Y:S01]  /*77940*/  MOV R16, R9 ;  /* 0x0000000900107202 */ /* 0x002fe20000000f00 */
[----:B------:R-:W-:-:S02]  /*77950*/  IMAD.MOV.U32 R17, RZ, RZ, R11 ;  /* 0x000000ffff117224 */ /* 0x000fc400078e000b */
        /* <DEDUP_REMOVED lines=16> */
[----:B------:R-:W-:Y:S01]  /*77a60*/  MOV R22, R10 ;  /* 0x0000000a00167202 */ /* 0x000fe20000000f00 */
[----:B------:R-:W-:Y:S02]  /*77a70*/  IMAD.MOV.U32 R23, RZ, RZ, R19 ;  /* 0x000000ffff177224 */ /* 0x000fe400078e0013 */
[----:B------:R2:W-:Y:S04]  /*77a80*/  STL [R1+0x1694], R19 ;  /* 0x0016941301007387 */ /* 0x0005e80000100800 */
[----:B------:R3:W-:Y:S01]  /*77a90*/  LDGSTS.E [R5], desc[UR60][R22.64], P2 ;  /* 0x0000000016057fae */ /* 0x0007e2000912187c */
[----:B-1----:R-:W-:-:S04]  /*77aa0*/  SEL R10, RZ, 0x4, !P1 ;  /* 0x00000004ff0a7807 */ /* 0x002fc80004800000 */
[----:B------:R-:W-:Y:S01]  /*77ab0*/  SEL R10, R10, RZ, !P0 ;  /* 0x000000ff0a0a7207 */ /* 0x000fe20004000000 */
[----:B--2---:R-:W2:Y:S03]  /*77ac0*/  LDL.LU R19, [R1+0x16c0] ;  /* 0x0016c00001137983 */ /* 0x004ea60000300800 */
[----:B------:R-:W-:Y:S02]  /*77ad0*/  ISETP.NE.U32.AND P1, PT, R10, RZ, PT ;  /* 0x000000ff0a00720c */ /* 0x000fe40003f25070 */
[----:B------:R-:W2:Y:S01]  /*77ae0*/  LDL.LU R10, [R1+0x16c8] ;  /* 0x0016c800010a7983 */ /* 0x000ea20000300800 */
[----:B----4-:R-:W-:-:S05]  /*77af0*/  IADD3 R18, P5, R18, R8, RZ ;  /* 0x0000000812127210 */ /* 0x010fca0007fbe0ff */
[----:B------:R-:W-:Y:S01]  /*77b00*/  IMAD.X R20, R20, 0x1, R2, P5 ;  /* 0x0000000114147824 */ /* 0x000fe200028e0602 */
[----:B------:R-:W-:Y:S01]  /*77b10*/  IADD3 R7, P6, R7, R8, RZ ;  /* 0x0000000807077210 */ /* 0x000fe20007fde0ff */
[----:B------:R-:W-:Y:S03]  /*77b20*/  STL [R1+0x16a0], R18 ;  /* 0x0016a01201007387 */ /* 0x000fe60000100800 */
[----:B------:R-:W-:Y:S01]  /*77b30*/  IADD3.X R21, R21, R2, RZ, P6, !PT ;  /* 0x0000000215157210 */ /* 0x000fe200037fe4ff */
[----:B------:R1:W-:Y:S01]  /*77b40*/  STL [R1+0x169c], R20 ;  /* 0x00169c1401007387 */ /* 0x0003e20000100800 */
[----:B---3--:R-:W-:Y:S02]  /*77b50*/  IMAD.MOV.U32 R22, RZ, RZ, R18 ;  /* 0x000000ffff167224 */ /* 0x008fe400078e0012 */
[----:B------:R-:W-:Y:S01]  /*77b60*/  IMAD.MOV.U32 R23, RZ, RZ, R20 ;  /* 0x000000ffff177224 */ /* 0x000fe200078e0014 */
[----:B------:R3:W-:Y:S04]  /*77b70*/  STL [R1+0x16a8], R7 ;  /* 0x0016a80701007387 */ /* 0x0007e80000100800 */
[----:B------:R-:W-:Y:S04]  /*77b80*/  STL [R1+0x16a4], R21 ;  /* 0x0016a41501007387 */ /* 0x000fe80000100800 */
[----:B-1----:R-:W4:Y:S04]  /*77b90*/  LDL.LU R20, [R1+0x16bc] ;  /* 0x0016bc0001147983 */ /* 0x002f280000300800 */
[----:B------:R1:W-:Y:S01]  /*77ba0*/  LDGSTS.E [R5+0x4000], desc[UR60][R22.64], P2 ;  /* 0x0400000016057fae */ /* 0x0003e2000912187c */
[----:B------:R-:W-:-:S03]  /*77bb0*/  ISETP.GT.AND P2, PT, R3, 0x16, PT ;  /* 0x000000160300780c */ /* 0x000fc60003f44270 */
[----:B------:R-:W4:Y:S01]  /*77bc0*/  LDL.LU R18, [R1+0x16c4] ;  /* 0x0016c40001127983 */ /* 0x000f220000300800 */
[----:B-1----:R-:W-:Y:S02]  /*77bd0*/  MOV R22, R7 ;  /* 0x0000000700167202 */ /* 0x002fe40000000f00 */
[----:B---3--:R-:W-:Y:S01]  /*77be0*/  SEL R7, RZ, 0x4, !P2 ;  /* 0x00000004ff077807 */ /* 0x008fe20005000000 */
[----:B------:R-:W-:-:S03]  /*77bf0*/  IMAD.MOV.U32 R23, RZ, RZ, R21 ;  /* 0x000000ffff177224 */ /* 0x000fc600078e0015 */
[----:B------:R-:W-:Y:S02]  /*77c00*/  SEL R7, R7, RZ, !P0 ;  /* 0x000000ff07077207 */ /* 0x000fe40004000000 */
[----:B------:R-:W-:Y:S02]  /*77c10*/  LDGSTS.E [R5+0x4], desc[UR60][R22.64], P1 ;  /* 0x0000400016057fae */ /* 0x000fe4000892187c */
[----:B------:R-:W-:Y:S02]  /*77c20*/  ISETP.NE.U32.AND P2, PT, R7, RZ, PT ;  /* 0x000000ff0700720c */ /* 0x000fe40003f45070 */
[----:B------:R-:W3:Y:S01]  /*77c30*/  LDL.LU R22, [R1+0x16d0] ;  /* 0x0016d00001167983 */ /* 0x000ee20000300800 */
[----:B------:R-:W-:-:S03]  /*77c40*/  IADD3 R16, P5, R16, R8, RZ ;  /* 0x0000000810107210 */ /* 0x000fc60007fbe0ff */
[----:B------:R-:W3:Y:S02]  /*77c50*/  LDL.LU R7, [R1+0x1898] ;  /* 0x0018980001077983 */ /* 0x000ee40000300800 */
[----:B------:R-:W-:Y:S01]  /*77c60*/  IMAD.X R17, R17, 0x1, R2, P5 ;  /* 0x0000000111117824 */ /* 0x000fe200028e0602 */
[----:B------:R-:W-:Y:S01]  /*77c70*/  IADD3 R9, P6, R9, R8, RZ ;  /* 0x0000000809097210 */ /* 0x000fe20007fde0ff */
[----:B------:R-:W-:Y:S03]  /*77c80*/  STL [R1+0x16b0], R16 ;  /* 0x0016b01001007387 */ /* 0x000fe60000100800 */
[----:B------:R-:W-:Y:S01]  /*77c90*/  IADD3.X R11, R11, R2, RZ, P6, !PT ;  /* 0x000000020b0b7210 */ /* 0x000fe200037fe4ff */
[----:B------:R-:W-:Y:S04]  /*77ca0*/  STL [R1+0x16ac], R17 ;  /* 0x0016ac1101007387 */ /* 0x000fe80000100800 */
[----:B------:R1:W-:Y:S04]  /*77cb0*/  STL [R1+0x16b8], R9 ;  /* 0x0016b80901007387 */ /* 0x0003e80000100800 */
[----:B------:R-:W-:Y:S01]  /*77cc0*/  LDGSTS.E [R5+0x4004], desc[UR60][R16.64], P1 ;  /* 0x0400400010057fae */ /* 0x000fe2000892187c */
[----:B------:R-:W-:-:S03]  /*77cd0*/  ISETP.GT.AND P1, PT, R3, 0x17, PT ;  /* 0x000000170300780c */ /* 0x000fc60003f24270 */
[----:B------:R1:W-:Y:S01]  /*77ce0*/  STL [R1+0x16b4], R11 ;  /* 0x0016b40b01007387 */ /* 0x0003e20000100800 */
[----:B------:R-:W-:-:S03]  /*77cf0*/  IMAD.MOV.U32 R114, RZ, RZ, R9 ;  /* 0x000000ffff727224 */ /* 0x000fc600078e0009 */
[----:B------:R-:W3:Y:S01]  /*77d00*/  LDL.LU R23, [R1+0x16cc] ;  /* 0x0016cc0001177983 */ /* 0x000ee20000300800 */
[----:B-1----:R-:W-:Y:S01]  /*77d10*/  SEL R9, RZ, 0x4, !P1 ;  /* 0x00000004ff097807 */ /* 0x002fe20004800000 */
[----:B------:R-:W-:Y:S02]  /*77d20*/  IMAD.MOV.U32 R115, RZ, RZ, R11 ;  /* 0x000000ffff737224 */ /* 0x000fe400078e000b */
[----:B------:R-:W3:Y:S01]  /*77d30*/  LDL.LU R16, [R1+0x1894] ;  /* 0x0018940001107983 */ /* 0x000ee20000300800 */
[----:B------:R-:W-:-:S03]  /*77d40*/  SEL R9, R9, RZ, !P0 ;  /* 0x000000ff09097207 */ /* 0x000fc60004000000 */
[----:B------:R-:W3:Y:S01]  /*77d50*/  LDL.LU R17, [R1+0x189c] ;  /* 0x00189c0001117983 */ /* 0x000ee20000300800 */
[----:B------:R-:W-:-:S03]  /*77d60*/  ISETP.NE.U32.AND P1, PT, R9, RZ, PT ;  /* 0x000000ff0900720c */ /* 0x000fc60003f25070 */
[----:B------:R-:W3:Y:S04]  /*77d70*/  LDL.LU R11, [R1+0x18a0] ;  /* 0x0018a000010b7983 */ /* 0x000ee80000300800 */
[----:B------:R-:W3:Y:S04]  /*77d80*/  LDL.LU R21, [R1+0x18a4] ;  /* 0x0018a40001157983 */ /* 0x000ee80000300800 */
[----:B------:R-:W3:Y:S04]  /*77d90*/  LDL.LU R9, [R1+0x18a8] ;  /* 0x0018a80001097983 */ /* 0x000ee80000300800 */
[----:B------:R1:W-:Y:S01]  /*77da0*/  LDGSTS.E [R5+0x8], desc[UR60][R114.64], P2 ;  /* 0x0000800072057fae */ /* 0x0003e2000912187c */
[----:B--2---:R-:W-:-:S02]  /*77db0*/  IADD3 R19, P5, R19, R8, RZ ;  /* 0x0000000813137210 */ /* 0x004fc40007fbe0ff */
[----:B------:R-:W-:-:S03]  /*77dc0*/  IADD3 R10, P6, R10, R8, RZ ;  /* 0x000000080a0a7210 */ /* 0x000fc60007fde0ff */
[----:B-1----:R-:W-:Y:S01]  /*77dd0*/  IMAD.MOV.U32 R114, RZ, RZ, R19 ;  /* 0x000000ffff727224 */ /* 0x002fe200078e0013 */
        /* <DEDUP_REMOVED lines=10> */
[----:B--2---:R-:W2:Y:S01]  /*77e80*/  LDL.LU R20, [R1+0x18ac] ;  /* 0x0018ac0001147983 */ /* 0x004ea20000300800 */
[----:B-1----:R-:W-:Y:S01]  /*77e90*/  IMAD.MOV.U32 R18, RZ, RZ, R10 ;  /* 0x000000ffff127224 */ /* 0x002fe200078e000a */
[----:B------:R-:W-:-:S04]  /*77ea0*/  SEL R10, RZ, 0x4, !P2 ;  /* 0x00000004ff0a7807 */ /* 0x000fc80005000000 */
[----:B------:R-:W-:Y:S01]  /*77eb0*/  LDGSTS.E [R5+0xc], desc[UR60][R18.64], P1 ;  /* 0x0000c00012057fae */ /* 0x000fe2000892187c */
[----:B------:R-:W-:Y:S02]  /*77ec0*/  SEL R10, R10, RZ, !P0 ;  /* 0x000000ff0a0a7207 */ /* 0x000fe40004000000 */
[-C--:B---3--:R-:W-:Y:S02]  /*77ed0*/  IADD3 R22, P5, R22, R8.reuse, RZ ;  /* 0x0000000816167210 */ /* 0x088fe40007fbe0ff */
[----:B------:R-:W-:Y:S01]  /*77ee0*/  ISETP.NE.U32.AND P2, PT, R10, RZ, PT ;  /* 0x000000ff0a00720c */ /* 0x000fe20003f45070 */
[----:B------:R-:W3:Y:S04]  /*77ef0*/  LDL.LU R19, [R1+0x18b0] ;  /* 0x0018b00001137983 */ /* 0x000ee80000300800 */
        /* <DEDUP_REMOVED lines=41> */
[----:B---3--:R-:W-:-:S05]  /*78190*/  IADD3 R19, P5, R19, R8, RZ ;  /* 0x0000000813137210 */ /* 0x008fca0007fbe0ff */
[--C-:B--2---:R-:W-:Y:S01]  /*781a0*/  IMAD.X R20, R20, 0x1, R2.reuse, P5 ;  /* 0x0000000114147824 */ /* 0x104fe200028e0602 */
        /* <DEDUP_REMOVED lines=175> */
[----:B------:R1:W-:Y:S04]  /*78ca0*/  STL [R1+0x1cb4], R19 ;  /* 0x001cb41301007387 */ /* 0x0003e80000100800 */
[----:B------:R2:W-:Y:S01]  /*78cb0*/  LDGSTS.E [R5+0x18008], desc[UR60][R20.64], P2 ;  /* 0x1800800014057fae */ /* 0x0005e2000912187c */
[----:B------:R-:W-:-:S03]  /*78cc0*/  IADD3 R10, P5, R10, R8, RZ ;  /* 0x000000080a0a7210 */ /* 0x000fc60007fbe0ff */
[----:B---3--:R-:W3:Y:S04]  /*78cd0*/  LDL.LU R9, [R1+0x16d8] ;  /* 0x0016d80001097983 */ /* 0x008ee80000300800 */
[----:B-1----:R-:W4:Y:S01]  /*78ce0*/  LDL.LU R19, [R1+0x16d4] ;  /* 0x0016d40001137983 */ /* 0x002f220000300800 */
[----:B--2---:R-:W-:Y:S01]  /*78cf0*/  SEL R20, RZ, 0x4, !P1 ;  /* 0x00000004ff147807 */ /* 0x004fe20004800000 */
[----:B------:R-:W-:-:S03]  /*78d00*/  IMAD.X R18, R18, 0x1, R2, P5 ;  /* 0x0000000112127824 */ /* 0x000fc600028e0602 */
[----:B------:R-:W-:Y:S02]  /*78d10*/  SEL R20, R20, RZ, !P0 ;  /* 0x000000ff14147207 */ /* 0x000fe40004000000 */
[----:B------:R-:W-:Y:S02]  /*78d20*/  MOV R21, R18 ;  /* 0x0000001200157202 */ /* 0x000fe40000000f00 */
[----:B------:R-:W-:Y:S01]  /*78d30*/  ISETP.NE.U32.AND P1, PT, R20, RZ, PT ;  /* 0x000000ff1400720c */ /* 0x000fe20003f25070 */
[----:B------:R-:W-:Y:S01]  /*78d40*/  IMAD.MOV.U32 R20, RZ, RZ, R10 ;  /* 0x000000ffff147224 */ /* 0x000fe200078e000a */
[----:B------:R-:W-:Y:S04]  /*78d50*/  STL [R1+0x1cc0], R10 ;  /* 0x001cc00a01007387 */ /* 0x000fe80000100800 */
[----:B------:R1:W-:Y:S04]  /*78d60*/  STL [R1+0x1cbc], R18 ;  /* 0x001cbc1201007387 */ /* 0x0003e80000100800 */
[----:B------:R-:W-:Y:S04]  /*78d70*/  LDGSTS.E [R5+0x1c008], desc[UR60][R20.64], P2 ;  /* 0x1c00800014057fae */ /* 0x000fe8000912187c */
[----:B------:R-:W2:Y:S04]  /*78d80*/  LDL.LU R20, [R1+0x16dc] ;  /* 0x0016dc0001147983 */ /* 0x000ea80000300800 */
[----:B-1----:R-:W2:Y:S01]  /*78d90*/  LDL.LU R18, [R1+0x16e0] ;  /* 0x0016e00001127983 */ /* 0x002ea20000300800 */
[----:B------:R-:W-:-:S03]  /*78da0*/  IADD3 R16, P2, R16, R8, RZ ;  /* 0x0000000810107210 */ /* 0x000fc60007f5e0ff */
[----:B------:R-:W2:Y:S04]  /*78db0*/  LDL.LU R21, [R1+0x16e4] ;  /* 0x0016e40001157983 */ /* 0x000ea80000300800 */
[----:B------:R-:W2:Y:S01]  /*78dc0*/  LDL.LU R10, [R1+0x16e8] ;  /* 0x0016e800010a7983 */ /* 0x000ea20000300800 */
        /* <DEDUP_REMOVED lines=11> */
[----:B------:R-:W2:Y:S04]  /*78e80*/  LDL.LU R17, [R1+0x16ec] ;  /* 0x0016ec0001117983 */ /* 0x000ea80000300800 */
[----:B------:R-:W2:Y:S04]  /*78e90*/  LDL.LU R16, [R1+0x16f0] ;  /* 0x0016f00001107983 */ /* 0x000ea80000300800 */
[----:B-1----:R-:W2:Y:S04]  /*78ea0*/  LDL.LU R11, [R1+0x16f4] ;  /* 0x0016f400010b7983 */ /* 0x002ea80000300800 */
        /* <DEDUP_REMOVED lines=23> */
[----:B------:R-:W-:Y:S03]  /*79020*/  STL [R1+0x16e0], R18 ;  /* 0x0016e01201007387 */ /* 0x000fe60000100800 */
[----:B------:R-:W-:Y:S01]  /*79030*/  IADD3.X R21, R21, R2, RZ, P6, !PT ;  /* 0x0000000215157210 */ /* 0x000fe200037fe4ff */
[----:B------:R1:W-:Y:S01]  /*79040*/  STL [R1+0x16dc], R20 ;  /* 0x0016dc1401007387 */ /* 0x0003e20000100800 */
[----:B----4-:R-:W-:Y:S02]  /*79050*/  IMAD.MOV.U32 R22, RZ, RZ, R18 ;  /* 0x000000ffff167224 */ /* 0x010fe400078e0012 */
        /* <DEDUP_REMOVED lines=8> */
[----:B--2---:R-:W-:Y:S01]  /*790e0*/  SEL R10, RZ, 0x4, !P2 ;  /* 0x00000004ff0a7807 */ /* 0x004fe20005000000 */
        /* <DEDUP_REMOVED lines=29> */
[----:B------:R-:W-:-:S03]  /*792c0*/  IADD3 R9, P6, R9, R8, RZ ;  /* 0x0000000809097210 */ /* 0x000fc60007fde0ff */
[----:B-1----:R-:W-:Y:S01]  /*792d0*/  IMAD.MOV.U32 R114, RZ, RZ, R19 ;  /* 0x000000ffff727224 */ /* 0x002fe200078e0013 */
[----:B------:R1:W-:Y:S01]  /*792e0*/  STL [R1+0x1700], R19 ;  /* 0x0017001301007387 */ /* 0x0003e20000100800 */
[----:B----4-:R-:W-:-:S04]  /*792f0*/  IADD3.X R20, R20, R2, RZ, P5, !PT ;  /* 0x0000000214147210 */ /* 0x010fc80002ffe4ff */
[----:B------:R-:W-:Y:S01]  /*79300*/  MOV R115, R20 ;  /* 0x0000001400737202 */ /* 0x000fe20000000f00 */
[----:B------:R3:W-:Y:S01]  /*79310*/  STL [R1+0x16fc], R20 ;  /* 0x0016fc1401007387 */ /* 0x0007e20000100800 */
[----:B------:R-:W-:-:S03]  /*79320*/  IMAD.X R18, R18, 0x1, R2, P6 ;  /* 0x0000000112127824 */ /* 0x000fc600030e0602 */
[----:B------:R-:W-:Y:S01]  /*79330*/  STL [R1+0x1708], R9 ;  /* 0x0017080901007387 */ /* 0x000fe20000100800 */
[----:B-1----:R-:W-:-:S03]  /*79340*/  IMAD.MOV.U32 R19, RZ, RZ, R18 ;  /* 0x000000ffff137224 */ /* 0x002fc600078e0012 */
[----:B------:R1:W-:Y:S04]  /*79350*/  STL [R1+0x1704], R18 ;  /* 0x0017041201007387 */ /* 0x0003e80000100800 */
[----:B------:R-:W-:Y:S01]  /*79360*/  LDGSTS.E [R5+0x4008], desc[UR60][R114.64], P2 ;  /* 0x0400800072057fae */ /* 0x000fe2000912187c */
[----:B------:R-:W-:-:S03]  /*79370*/  ISETP.GT.AND P2, PT, R3, 0x38, PT ;  /* 0x000000380300780c */ /* 0x000fc60003f44270 */
[----:B---3--:R-:W3:Y:S01]  /*79380*/  LDL.LU R20, [R1+0x18ec] ;  /* 0x0018ec0001147983 */ /* 0x008ee20000300800 */
[----:B-1----:R-:W-:Y:S01]  /*79390*/  IMAD.MOV.U32 R18, RZ, RZ, R9 ;  /* 0x000000ffff127224 */ /* 0x002fe200078e0009 */
[----:B------:R-:W-:-:S04]  /*793a0*/  SEL R9, RZ, 0x4, !P2 ;  /* 0x00000004ff097807 */ /* 0x000fc80005000000 */
[----:B------:R-:W-:Y:S01]  /*793b0*/  LDGSTS.E [R5+0xc], desc[UR60][R18.64], P1 ;  /* 0x0000c00012057fae */ /* 0x000fe2000892187c */
[----:B------:R-:W-:Y:S02]  /*793c0*/  SEL R9, R9, RZ, !P0 ;  /* 0x000000ff09097207 */ /* 0x000fe40004000000 */
[----:B--2---:R-:W-:Y:S01]  /*793d0*/  IADD3 R22, P5, R22, R8, RZ ;  /* 0x0000000816167210 */ /* 0x004fe20007fbe0ff */
[----:B------:R-:W2:Y:S01]  /*793e0*/  LDL.LU R19, [R1+0x18f0] ;  /* 0x0018f00001137983 */ /* 0x000ea20000300800 */
[----:B------:R-:W-:-:S03]  /*793f0*/  ISETP.NE.U32.AND P2, PT, R9, RZ, PT ;  /* 0x000000ff0900720c */ /* 0x000fc60003f45070 */
[----:B------:R-:W4:Y:S01]  /*79400*/  LDL.LU R18, [R1+0x18f4] ;  /* 0x0018f40001127983 */ /* 0x000f220000300800 */
[----:B------:R-:W-:-:S03]  /*79410*/  IADD3 R10, P6, R10, R8, RZ ;  /* 0x000000080a0a7210 */ /* 0x000fc60007fde0ff */
[----:B------:R-:W4:Y:S04]  /*79420*/  LDL.LU R9, [R1+0x18f8] ;  /* 0x0018f80001097983 */ /* 0x000f280000300800 */
        /* <DEDUP_REMOVED lines=25> */
[----:B------:R-:W-:-:S03]  /*795c0*/  MOV R22, R11 ;  /* 0x0000000b00167202 */ /* 0x000fc60000000f00 */
[----:B-1----:R-:W4:Y:S04]  /*795d0*/  LDL.LU R17, [R1+0x18fc] ;  /* 0x0018fc0001117983 */ /* 0x002f280000300800 */
        /* <DEDUP_REMOVED lines=12> */
[----:B---3--:R-:W-:Y:S01]  /*796a0*/  IMAD.X R20, R20, 0x1, R2, P5 ;  /* 0x0000000114147824 */ /* 0x008fe200028e0602 */
[----:B------:R-:W-:Y:S01]  /*796b0*/  STL [R1+0x18f0], R19 ;  /* 0x0018f01301007387 */ /* 0x000fe20000100800 */
[----:B----4-:R-:W-:-:S03]  /*796c0*/  IADD3 R9, P6, R9, R8, RZ ;  /* 0x0000000809097210 */ /* 0x010fc60007fde0ff */
[----:B------:R1:W-:Y:S01]  /*796d0*/  STL [R1+0x18ec], R20 ;  /* 0x0018ec1401007387 */ /* 0x0003e20000100800 */
[----:B------:R-:W-:Y:S01]  /*796e0*/  MOV R21, R20 ;  /* 0x0000001400157202 */ /* 0x000fe20000000f00 */
[----:B------:R-:W-:Y:S02]  /*796f0*/  IMAD.X R18, R18, 0x1, R2, P6 ;  /* 0x0000000112127824 */ /* 0x000fe400030e0602 */
[----:B-1----:R-:W-:Y:S01]  /*79700*/  IMAD.MOV.U32 R20, RZ, RZ, R19 ;  /* 0x000000ffff147224 */ /* 0x002fe200078e0013 */
[----:B------:R-:W-:Y:S01]  /*79710*/  STL [R1+0x18f8], R9 ;  /* 0x0018f80901007387 */ /* 0x000fe20000100800 */
[----:B------:R-:W-:-:S03]  /*79720*/  IMAD.MOV.U32 R19, RZ, RZ, R18 ;  /* 0x000000ffff137224 */ /* 0x000fc600078e0012 */
[----:B------:R-:W-:Y:S01]  /*79730*/  LDGSTS.E [R5+0xc004], desc[UR60][R20.64], P1 ;  /* 0x0c00400014057fae */ /* 0x000fe2000892187c */
[----:B------:R-:W-:-:S03]  /*79740*/  ISETP.GT.AND P1, PT, R3, 0x3b, PT ;  /* 0x0000003b0300780c */ /* 0x000fc60003f24270 */
[----:B------:R1:W-:Y:S04]  /*79750*/  STL [R1+0x18f4], R18 ;  /* 0x0018f41201007387 */ /* 0x0003e80000100800 */
[----:B------:R-:W2:Y:S04]  /*79760*/  LDL.LU R23, [R1+0x190c] ;  /* 0x00190c0001177983 */ /* 0x000ea80000300800 */
[----:B------:R-:W3:Y:S01]  /*79770*/  LDL.LU R20, [R1+0x1ad4] ;  /* 0x001ad40001147983 */ /* 0x000ee20000300800 */
[----:B-1----:R-:W-:Y:S02]  /*79780*/  MOV R18, R9 ;  /* 0x0000000900127202 */ /* 0x002fe40000000f00 */
[----:B------:R-:W-:Y:S01]  /*79790*/  SEL R9, RZ, 0x4, !P1 ;  /* 0x00000004ff097807 */ /* 0x000fe20004800000 */
[----:B------:R-:W4:Y:S03]  /*797a0*/  LDL.LU R21, [R1+0x1adc] ;  /* 0x001adc0001157983 */ /* 0x000f260000300800 */
[----:B------:R-:W-:Y:S01]  /*797b0*/  SEL R9, R9, RZ, !P0 ;  /* 0x000000ff09097207 */ /* 0x000fe20004000000 */
[----:B------:R-:W-:Y:S03]  /*797c0*/  LDGSTS.E [R5+0x8008], desc[UR60][R18.64], P2 ;  /* 0x0800800012057fae */ /* 0x000fe6000912187c */
[----:B------:R-:W-:Y:S01]  /*797d0*/  ISETP.NE.U32.AND P1, PT, R9, RZ, PT ;  /* 0x000000ff0900720c */ /* 0x000fe20003f25070 */
[----:B------:R-:W4:Y:S04]  /*797e0*/  LDL.LU R19, [R1+0x1ae0] ;  /* 0x001ae00001137983 */ /* 0x000f280000300800 */
[----:B------:R-:W4:Y:S04]  /*797f0*/  LDL.LU R18, [R1+0x1ae4] ;  /* 0x001ae40001127983 */ /* 0x000f280000300800 */
[----:B------:R-:W4:Y:S01]  /*79800*/  LDL.LU R9, [R1+0x1ae8] ;  /* 0x001ae80001097983 */ /* 0x000f220000300800 */
[----:B------:R-:W-:-:S02]  /*79810*/  IADD3 R16, P5, R16, R8, RZ ;  /* 0x0000000810107210 */ /* 0x000fc40007fbe0ff */
[----:B------:R-:W-:-:S03]  /*79820*/  IADD3 R10, P6, R10, R8, RZ ;  /* 0x000000080a0a7210 */ /* 0x000fc60007fde0ff */
[----:B------:R-:W-:Y:S01]  /*79830*/  STL [R1+0x1900], R16 ;  /* 0x0019001001007387 */ /* 0x000fe20000100800 */
[--C-:B------:R-:W-:Y:S02]  /*79840*/  IMAD.X R17, R17, 0x1, R2.reuse, P5 ;  /* 0x0000000111117824 */ /* 0x100fe400028e0602 */
[----:B------:R-:W-:-:S03]  /*79850*/  IMAD.X R11, R11, 0x1, R2, P6 ;  /* 0x000000010b0b7824 */ /* 0x000fc600030e0602 */
        /* <DEDUP_REMOVED lines=16> */
[----:B--2---:R-:W-:-:S05]  /*79960*/  IADD3.X R23, R23, R2, RZ, P5, !PT ;  /* 0x0000000217177210 */ /* 0x004fca0002ffe4ff */
[----:B------:R1:W-:Y:S01]  /*79970*/  LDGSTS.E [R5+0xc00c], desc[UR60][R22.64], P1 ;  /* 0x0c00c00016057fae */ /* 0x0003e2000892187c */
[----:B------:R-:W-:Y:S01]  /*79980*/  ISETP.GT.AND P1, PT, R3, 0x59, PT ;  /* 0x000000590300780c */ /* 0x000fe20003f24270 */
[----:B---3--:R-:W-:Y:S02]  /*79990*/  IMAD.X R20, R20, 0x1, R2, P6 ;  /* 0x0000000114147824 */ /* 0x008fe400030e0602 */
[----:B------:R2:W-:Y:S04]  /*799a0*/  STL [R1+0x190c], R23 ;  /* 0x00190c1701007387 */ /* 0x0005e80000100800 */
[----:B------:R3:W-:Y:S01]  /*799b0*/  STL [R1+0x1ad8], R7 ;  /* 0x001ad80701007387 */ /* 0x0007e20000100800 */
[----:B-1----:R-:W-:Y:S01]  /*799c0*/  IMAD.MOV.U32 R22, RZ, RZ, R7 ;  /* 0x000000ffff167224 */ /* 0x002fe200078e0007 */
[----:B--2---:R-:W-:-:S02]  /*799d0*/  MOV R23, R20 ;  /* 0x0000001400177202 */ /* 0x004fc40000000f00 */
[----:B---3--:R-:W-:Y:S02]  /*799e0*/  SEL R7, RZ, 0x4, !P1 ;  /* 0x00000004ff077807 */ /* 0x008fe40004800000 */
[----:B----4-:R-:W-:Y:S01]  /*799f0*/  IADD3 R19, P5, R19, R8, RZ ;  /* 0x0000000813137210 */ /* 0x010fe20007fbe0ff */
[----:B------:R1:W-:Y:S01]  /*79a00*/  STL [R1+0x1ad4], R20 ;  /* 0x001ad41401007387 */ /* 0x0003e20000100800 */
[----:B------:R-:W-:-:S03]  /*79a10*/  SEL R7, R7, RZ, !P0 ;  /* 0x000000ff07077207 */ /* 0x000fc60004000000 */
[--C-:B------:R-:W-:Y:S01]  /*79a20*/  IMAD.X R21, R21, 0x1, R2.reuse, P5 ;  /* 0x0000000115157824 */ /* 0x100fe200028e0602 */
[----:B------:R2:W-:Y:S01]  /*79a30*/  LDGSTS.E [R5+0x10000], desc[UR60][R22.64], P2 ;  /* 0x1000000016057fae */ /* 0x0005e2000912187c */
[----:B------:R-:W-:Y:S02]  /*79a40*/  IADD3 R9, P6, R9, R8, RZ ;  /* 0x0000000809097210 */ /* 0x000fe40007fde0ff */
[----:B------:R-:W-:Y:S01]  /*79a50*/  ISETP.NE.U32.AND P1, PT, R7, RZ, PT ;  /* 0x000000ff0700720c */ /* 0x000fe20003f25070 */
[----:B-1----:R-:W3:Y:S02]  /*79a60*/  LDL.LU R20, [R1+0x1b00] ;  /* 0x001b000001147983 */ /* 0x002ee40000300800 */
[----:B------:R-:W-:Y:S02]  /*79a70*/  IMAD.X R18, R18, 0x1, R2, P6 ;  /* 0x0000000112127824 */ /* 0x000fe400030e0602 */
[----:B------:R-:W4:Y:S01]  /*79a80*/  LDL.LU R7, [R1+0x1b08] ;  /* 0x001b080001077983 */ /* 0x000f220000300800 */
[----:B--2---:R-:W-:Y:S01]  /*79a90*/  MOV R22, R19 ;  /* 0x0000001300167202 */ /* 0x004fe20000000f00 */
[----:B------:R-:W-:-:S02]  /*79aa0*/  IMAD.MOV.U32 R23, RZ, RZ, R21 ;  /* 0x000000ffff177224 */ /* 0x000fc400078e0015 */
[----:B------:R-:W-:Y:S04]  /*79ab0*/  STL [R1+0x1ae0], R19 ;  /* 0x001ae01301007387 */ /* 0x000fe80000100800 */
[----:B------:R1:W-:Y:S04]  /*79ac0*/  STL [R1+0x1adc], R21 ;  /* 0x001adc1501007387 */ /* 0x0003e80000100800 */
[----:B------:R2:W-:Y:S04]  /*79ad0*/  STL [R1+0x1ae8], R9 ;  /* 0x001ae80901007387 */ /* 0x0005e80000100800 */
[----:B------:R2:W-:Y:S01]  /*79ae0*/  LDGSTS.E [R5+0x14000], desc[UR60][R22.64], P2 ;  /* 0x1400000016057fae */ /* 0x0005e2000912187c */
[----:B------:R-:W-:-:S03]  /*79af0*/  ISETP.GT.AND P2, PT, R3, 0x5a, PT ;  /* 0x0000005a0300780c */ /* 0x000fc60003f44270 */
[----:B------:R-:W-:Y:S04]  /*79b00*/  STL [R1+0x1ae4], R18 ;  /* 0x001ae41201007387 */ /* 0x000fe80000100800 */
[----:B-1----:R-:W4:Y:S01]  /*79b10*/  LDL.LU R21, [R1+0x1afc] ;  /* 0x001afc0001157983 */ /* 0x002f220000300800 */
[----:B--2---:R-:W-:Y:S01]  /*79b20*/  IMAD.MOV.U32 R22, RZ, RZ, R9 ;  /* 0x000000ffff167224 */ /* 0x004fe200078e0009 */
[----:B------:R-:W-:Y:S02]  /*79b30*/  SEL R9, RZ, 0x4, !P2 ;  /* 0x00000004ff097807 */ /* 0x000fe40005000000 */
[----:B------:R-:W2:Y:S01]  /*79b40*/  LDL.LU R19, [R1+0x1b04] ;  /* 0x001b040001137983 */ /* 0x000ea20000300800 */
        /* <DEDUP_REMOVED lines=11> */
[----:B------:R1:W-:Y:S04]  /*79c00*/  STL [R1+0x1aec], R17 ;  /* 0x001aec1101007387 */ /* 0x0003e80000100800 */
[----:B------:R1:W-:Y:S04]  /*79c10*/  STL [R1+0x1af8], R10 ;  /* 0x001af80a01007387 */ /* 0x0003e80000100800 */
[----:B------:R1:W-:Y:S04]  /*79c20*/  STL [R1+0x1af4], R11 ;  /* 0x001af40b01007387 */ /* 0x0003e80000100800 */
[----:B------:R-:W2:Y:S04]  /*79c30*/  LDL.LU R23, [R1+0x1b0c] ;  /* 0x001b0c0001177983 */ /* 0x000ea80000300800 */
[----:B------:R-:W-:Y:S04]  /*79c40*/  LDGSTS.E [R5+0x14004], desc[UR60][R16.64], P1 ;  /* 0x1400400010057fae */ /* 0x000fe8000892187c */
[----:B-1----:R-:W2:Y:S01]  /*79c50*/  LDL.LU R17, [R1+0x1cd4] ;  /* 0x001cd40001117983 */ /* 0x002ea20000300800 */
[----:B------:R-:W-:-:S03]  /*79c60*/  ISETP.GT.AND P1, PT, R3, 0x5b, PT ;  /* 0x0000005b0300780c */ /* 0x000fc60003f24270 */
[----:B------:R1:W-:Y:S04]  /*79c70*/  LDGSTS.E [R5+0x10008], desc[UR60][R10.64], P2 ;  /* 0x100080000a057fae */ /* 0x0003e8000912187c */
[----:B------:R-:W2:Y:S01]  /*79c80*/  LDL.LU R16, [R1+0x1cdc] ;  /* 0x001cdc0001107983 */ /* 0x000ea20000300800 */
[----:B-1----:R-:W-:-:S04]  /*79c90*/  SEL R10, RZ, 0x4, !P1 ;  /* 0x00000004ff0a7807 */ /* 0x002fc80004800000 */
        /* <DEDUP_REMOVED lines=27> */
[----:B------:R-:W4:Y:S04]  /*79e50*/  LDL.LU R7, [R1+0x1cf8] ;  /* 0x001cf80001077983 */ /* 0x000f280000300800 */
[----:B------:R1:W-:Y:S01]  /*79e60*/  LDGSTS.E [R5+0x1400c], desc[UR60][R22.64], P1 ;  /* 0x1400c00016057fae */ /* 0x0003e2000892187c */
[----:B------:R-:W-:-:S03]  /*79e70*/  ISETP.GT.AND P1, PT, R3, 0x79, PT ;  /* 0x000000790300780c */ /* 0x000fc60003f24270 */
[----:B------:R-:W-:Y:S01]  /*79e80*/  STL [R1+0x1b10], R22 ;  /* 0x001b101601007387 */ /* 0x000fe20000100800 */
[----:B------:R-:W-:-:S03]  /*79e90*/  IMAD.X R17, R17, 0x1, R2, P6 ;  /* 0x0000000111117824 */ /* 0x000fc600030e0602 */
        /* <DEDUP_REMOVED lines=22> */
[----:B------:R1:W-:Y:S04]  /*7a000*/  LDGSTS.E [R5+0x1c000], desc[UR60][R22.64], P2 ;  /* 0x1c00000016057fae */ /* 0x0003e8000912187c */
[----:B------:R-:W4:Y:S01]  /*7a010*/  LDL.LU R10, [R1+0x1d10] ;  /* 0x001d1000010a7983 */ /* 0x000f220000300800 */
[----:B-1----:R-:W-:-:S03]  /*7a020*/  IMAD.MOV.U32 R23, RZ, RZ, R18 ;  /* 0x000000ffff177224 */ /* 0x002fc600078e0012 */
[----:B------:R-:W4:Y:S01]  /*7a030*/  LDL.LU R18, [R1+0x1d04] ;  /* 0x001d040001127983 */ /* 0x000f220000300800 */
[----:B------:R-:W-:-:S03]  /*7a040*/  MOV R22, R11 ;  /* 0x0000000b00167202 */ /* 0x000fc60000000f00 */
        /* <DEDUP_REMOVED lines=13> */
[----:B------:R-:W-:Y:S01]  /*7a120*/  ISETP.GT.AND P1, PT, R3, 0x7b, PT ;  /* 0x0000007b0300780c */ /* 0x000fe20003f24270 */
[----:B-1----:R-:W-:-:S02]  /*7a130*/  IMAD.MOV.U32 R20, RZ, RZ, R7 ;  /* 0x000000ffff147224 */ /* 0x002fc400078e0007 */
[----:B--2---:R-:W-:-:S05]  /*7a140*/  IMAD.MOV.U32 R21, RZ, RZ, R19 ;  /* 0x000000ffff157224 */ /* 0x004fca00078e0013 */
[----:B------:R1:W-:Y:S01]  /*7a150*/  LDGSTS.E [R5+0x18008], desc[UR60][R20.64], P2 ;  /* 0x1800800014057fae */ /* 0x0003e2000912187c */
[----:B------:R-:W-:Y:S02]  /*7a160*/  IADD3 R9, P5, R9, R8, RZ ;  /* 0x0000000809097210 */ /* 0x000fe40007fbe0ff */
[----:B-1----:R-:W-:Y:S02]  /*7a170*/  SEL R20, RZ, 0x4, !P1 ;  /* 0x00000004ff147807 */ /* 0x002fe40004800000 */
[----:B------:R-:W-:Y:S02]  /*7a180*/  IADD3.X R17, R17, R2, RZ, P5, !PT ;  /* 0x0000000211117210 */ /* 0x000fe40002ffe4ff */
[----:B------:R-:W-:Y:S01]  /*7a190*/  SEL R20, R20, RZ, !P0 ;  /* 0x000000ff14147207 */ /* 0x000fe20004000000 */
[----:B------:R1:W-:Y:S02]  /*7a1a0*/  STL [R1+0x1cf8], R7 ;  /* 0x001cf80701007387 */ /* 0x0003e40000100800 */
[----:B------:R-:W-:Y:S01]  /*7a1b0*/  IMAD.MOV.U32 R21, RZ, RZ, R17 ;  /* 0x000000ffff157224 */ /* 0x000fe200078e0011 */
[----:B------:R-:W-:Y:S01]  /*7a1c0*/  ISETP.NE.U32.AND P1, PT, R20, RZ, PT ;  /* 0x000000ff1400720c */ /* 0x000fe20003f25070 */
[----:B------:R-:W-:Y:S01]  /*7a1d0*/  IMAD.MOV.U32 R20, RZ, RZ, R9 ;  /* 0x000000ffff147224 */ /* 0x000fe200078e0009 */
[----:B------:R2:W-:Y:S04]  /*7a1e0*/  STL [R1+0x1cf4], R19 ;  /* 0x001cf41301007387 */ /* 0x0005e80000100800 */
[----:B------:R-:W-:Y:S04]  /*7a1f0*/  LDGSTS.E [R5+0x1c008], desc[UR60][R20.64], P2 ;  /* 0x1c00800014057fae */ /* 0x000fe8000912187c */
[----:B-1----:R-:W3:Y:S04]  /*7a200*/  LDL.LU R7, [R1+0x1718] ;  /* 0x0017180001077983 */ /* 0x002ee80000300800 */
[----:B--2---:R-:W2:Y:S04]  /*7a210*/  LDL.LU R19, [R1+0x1714] ;  /* 0x0017140001137983 */ /* 0x004ea80000300800 */
[----:B------:R-:W-:Y:S04]  /*7a220*/  STL [R1+0x1d00], R9 ;  /* 0x001d000901007387 */ /* 0x000fe80000100800 */
[----:B------:R1:W-:Y:S04]  /*7a230*/  STL [R1+0x1cfc], R17 ;  /* 0x001cfc1101007387 */ /* 0x0003e80000100800 */
[----:B------:R-:W4:Y:S04]  /*7a240*/  LDL.LU R20, [R1+0x171c] ;  /* 0x00171c0001147983 */ /* 0x000f280000300800 */
[----:B-1----:R-:W4:Y:S04]  /*7a250*/  LDL.LU R17, [R1+0x1720] ;  /* 0x0017200001117983 */ /* 0x002f280000300800 */
[----:B------:R-:W4:Y:S04]  /*7a260*/  LDL.LU R21, [R1+0x1724] ;  /* 0x0017240001157983 */ /* 0x000f280000300800 */
[----:B------:R-:W4:Y:S01]  /*7a270*/  LDL.LU R9, [R1+0x1728] ;  /* 0x0017280001097983 */ /* 0x000f220000300800 */
[----:B------:R-:W-:-:S02]  /*7a280*/  IADD3 R16, P2, R16, R8, RZ ;  /* 0x0000000810107210 */ /* 0x000fc40007f5e0ff */
[----:B------:R-:W-:Y:S02]  /*7a290*/  IADD3 R10, P5, R10, R8, RZ ;  /* 0x000000080a0a7210 */ /* 0x000fe40007fbe0ff */
[----:B------:R-:W-:Y:S01]  /*7a2a0*/  IADD3.X R18, R18, R2, RZ, P2, !PT ;  /* 0x0000000212127210 */ /* 0x000fe200017fe4ff */
[----:B------:R-:W-:Y:S02]  /*7a2b0*/  IMAD.MOV.U32 R22, RZ, RZ, R16 ;  /* 0x000000ffff167224 */ /* 0x000fe400078e0010 */
[----:B------:R-:W-:Y:S01]  /*7a2c0*/  IMAD.X R11, R11, 0x1, R2, P5 ;  /* 0x000000010b0b7824 */ /* 0x000fe200028e0602 */
[----:B------:R-:W-:Y:S01]  /*7a2d0*/  MOV R23, R18 ;  /* 0x0000001200177202 */ /* 0x000fe20000000f00 */
[----:B------:R-:W-:Y:S04]  /*7a2e0*/  STL [R1+0x1d08], R16 ;  /* 0x001d081001007387 */ /* 0x000fe80000100800 */
[----:B------:R1:W-:Y:S04]  /*7a2f0*/  STL [R1+0x1d04], R18 ;  /* 0x001d041201007387 */ /* 0x0003e80000100800 */
[----:B------:R-:W-:Y:S04]  /*7a300*/  STL [R1+0x1d10], R10 ;  /* 0x001d100a01007387 */ /* 0x000fe80000100800 */
[----:B------:R-:W-:Y:S04]  /*7a310*/  LDGSTS.E [R5+0x1800c], desc[UR60][R22.64], P1 ;  /* 0x1800c00016057fae */ /* 0x000fe8000892187c */
[----:B------:R1:W-:Y:S04]  /*7a320*/  STL [R1+0x1d0c], R11 ;  /* 0x001d0c0b01007387 */ /* 0x0003e80000100800 */
[----:B------:R1:W-:Y:S04]  /*7a330*/  LDGSTS.E [R5+0x1c00c], desc[UR60][R10.64], P1 ;  /* 0x1c00c0000a057fae */ /* 0x0003e8000892187c */
[----:B-1----:R-:W4:Y:S04]  /*7a340*/  LDL.LU R18, [R1+0x172c] ;  /* 0x00172c0001127983 */ /* 0x002f280000300800 */
[----:B------:R-:W4:Y:S04]  /*7a350*/  LDL.LU R11, [R1+0x1730] ;  /* 0x00173000010b7983 */ /* 0x000f280000300800 */
[----:B------:R-:W4:Y:S04]  /*7a360*/  LDL.LU R16, [R1+0x1734] ;  /* 0x0017340001107983 */ /* 0x000f280000300800 */
        /* <DEDUP_REMOVED lines=9> */
[----:B------:R-:W-:Y:S01]  /*7a400*/  STL [R1+0x1718], R7 ;  /* 0x0017180701007387 */ /* 0x000fe20000100800 */
[----:B------:R-:W-:-:S03]  /*7a410*/  IMAD.MOV.U32 R22, RZ, RZ, R7 ;  /* 0x000000ffff167224 */ /* 0x000fc600078e0007 */
[----:B------:R1:W-:Y:S01]  /*7a420*/  STL [R1+0x1714], R19 ;  /* 0x0017141301007387 */ /* 0x0003e20000100800 */
[----:B------:R-:W-:-:S05]  /*7a430*/  MOV R23, R19 ;  /* 0x0000001300177202 */ /* 0x000fca0000000f00 */
        /* <DEDUP_REMOVED lines=9> */
[----:B--2---:R-:W-:-:S03]  /*7a4d0*/  IMAD.MOV.U32 R23, RZ, RZ, R20 ;  /* 0x000000ffff177224 */ /* 0x004fc600078e0014 */
[----:B------:R2:W-:Y:S01]  /*7a4e0*/  STL [R1+0x1728], R9 ;  /* 0x0017280901007387 */ /* 0x0005e20000100800 */
[----:B------:R-:W-:-:S03]  /*7a4f0*/  MOV R22, R17 ;  /* 0x0000001100167202 */ /* 0x000fc60000000f00 */
[----:B------:R-:W-:Y:S01]  /*7a500*/  STL [R1+0x1724], R21 ;  /* 0x0017241501007387 */ /* 0x000fe20000100800 */
[----:B------:R-:W-:-:S03]  /*7a510*/  ISETP.GT.AND P1, PT, R3, 0x1d, PT ;  /* 0x0000001d0300780c */ /* 0x000fc60003f24270 */
[----:B-1----:R-:W4:Y:S04]  /*7a520*/  LDL.LU R20, [R1+0x173c] ;  /* 0x00173c0001147983 */ /* 0x002f280000300800 */
[----:B------:R-:W4:Y:S01]  /*7a530*/  LDL.LU R17, [R1+0x1744] ;  /* 0x0017440001117983 */ /* 0x000f220000300800 */
[----:B------:R-:W-:-:S03]  /*7a540*/  SEL R15, RZ, 0x4, !P1 ;  /* 0x00000004ff0f7807 */ /* 0x000fc60004800000 */
[----:B------:R1:W-:Y:S01]  /*7a550*/  LDGSTS.E [R5+0x4000], desc[UR60][R22.64], P2 ;  /* 0x0400000016057fae */ /* 0x0003e2000912187c */
[----:B------:R-:W-:-:S04]  /*7a560*/  SEL R15, R15, RZ, !P0 ;  /* 0x000000ff0f0f7207 */ /* 0x000fc80004000000 */
[----:B------:R-:W-:Y:S01]  /*7a570*/  ISETP.NE.U32.AND P1, PT, R15, RZ, PT ;  /* 0x000000ff0f00720c */ /* 0x000fe20003f25070 */
[----:B-1----:R-:W-:Y:S01]  /*7a580*/  IMAD.MOV.U32 R22, RZ, RZ, R9 ;  /* 0x000000ffff167224 */ /* 0x002fe200078e0009 */
[----:B------:R-:W-:Y:S02]  /*7a590*/  MOV R23, R21 ;  /* 0x0000001500177202 */ /* 0x000fe40000000f00 */
[----:B------:R-:W-:-:S09]  /*7a5a0*/  IADD3 R11, P5, R11, R8, RZ ;  /* 0x000000080b0b7210 */ /* 0x000fd20007fbe0ff */
[----:B------:R-:W-:Y:S01]  /*7a5b0*/  LDGSTS.E [R5+0x4], desc[UR60][R22.64], P1 ;  /* 0x0000400016057fae */ /* 0x000fe2000892187c */
[----:B------:R-:W-:Y:S01]  /*7a5c0*/  IMAD.X R18, R18, 0x1, R2, P5 ;  /* 0x0000000112127824 */ /* 0x000fe200028e0602 */
[----:B------:R-:W-:-:S03]  /*7a5d0*/  IADD3 R10, P6, R10, R8, RZ ;  /* 0x000000080a0a7210 */ /* 0x000fc60007fde0ff */
[----:B------:R-:W-:Y:S01]  /*7a5e0*/  IMAD.MOV.U32 R115, RZ, RZ, R18 ;  /* 0x000000ffff737224 */ /* 0x000fe200078e0012 */
[----:B------:R-:W-:Y:S01]  /*7a5f0*/  MOV R114, R11 ;  /* 0x0000000b00727202 */ /* 0x000fe20000000f00 */
[----:B------:R-:W-:Y:S01]  /*7a600*/  IMAD.X R16, R16, 0x1, R2, P6 ;  /* 0x0000000110107824 */ /* 0x000fe200030e0602 */
[----:B------:R-:W4:Y:S04]  /*7a610*/  LDL.LU R22, [R1+0x1750] ;  /* 0x0017500001167983 */ /* 0x000f280000300800 */
[----:B--2---:R-:W2:Y:S04]  /*7a620*/  LDL.LU R9, [R1+0x1918] ;  /* 0x0019180001097983 */ /* 0x004ea80000300800 */
[----:B------:R1:W-:Y:S04]  /*7a630*/  STL [R1+0x1730], R11 ;  /* 0x0017300b01007387 */ /* 0x0003e80000100800 */
[----:B------:R-:W-:Y:S04]  /*7a640*/  STL [R1+0x172c], R18 ;  /* 0x00172c1201007387 */ /* 0x000fe80000100800 */
[----:B------:R-:W-:Y:S04]  /*7a650*/  STL [R1+0x1738], R10 ;  /* 0x0017380a01007387 */ /* 0x000fe80000100800 */
[----:B------:R1:W-:Y:S04]  /*7a660*/  STL [R1+0x1734], R16 ;  /* 0x0017341001007387 */ /* 0x0003e80000100800 */
[----:B------:R1:W-:Y:S04]  /*7a670*/  LDGSTS.E [R5+0x4004], desc[UR60][R114.64], P1 ;  /* 0x0400400072057fae */ /* 0x0003e8000892187c */
[----:B------:R-:W2:Y:S04]  /*7a680*/  LDL.LU R23, [R1+0x174c] ;  /* 0x00174c0001177983 */ /* 0x000ea80000300800 */
[----:B-1----:R-:W2:Y:S01]  /*7a690*/  LDL.LU R11, [R1+0x1914] ;  /* 0x00191400010b7983 */ /* 0x002ea20000300800 */
[----:B------:R-:W-:Y:S01]  /*7a6a0*/  MOV R115, R16 ;  /* 0x0000001000737202 */ /* 0x000fe20000000f00 */
[----:B------:R-:W-:-:S02]  /*7a6b0*/  IMAD.MOV.U32 R114, RZ, RZ, R10 ;  /* 0x000000ffff727224 */ /* 0x000fc400078e000a */
[----:B------:R-:W2:Y:S04]  /*7a6c0*/  LDL.LU R16, [R1+0x191c] ;  /* 0x00191c0001107983 */ /* 0x000ea80000300800 */
[----:B------:R-:W2:Y:S04]  /*7a6d0*/  LDL.LU R10, [R1+0x1920] ;  /* 0x00192000010a7983 */ /* 0x000ea80000300800 */
[----:B------:R-:W2:Y:S04]  /*7a6e0*/  LDL.LU R21, [R1+0x1924] ;  /* 0x0019240001157983 */ /* 0x000ea80000300800 */
[----:B------:R-:W2:Y:S01]  /*7a6f0*/  LDL.LU R18, [R1+0x1928] ;  /* 0x0019280001127983 */ /* 0x000ea20000300800 */
[----:B------:R-:W-:-:S04]  /*7a700*/  ISETP.GT.AND P2, PT, R3, 0x1e, PT ;  /* 0x0000001e0300780c */ /* 0x000fc80003f44270 */
[----:B------:R-:W-:-:S04]  /*7a710*/  SEL R15, RZ, 0x4, !P2 ;  /* 0x00000004ff0f7807 */ /* 0x000fc80005000000 */
[----:B------:R-:W-:-:S04]  /*7a720*/  SEL R15, R15, RZ, !P0 ;  /* 0x000000ff0f0f7207 */ /* 0x000fc80004000000 */
[----:B------:R-:W-:Y:S02]  /*7a730*/  ISETP.NE.U32.AND P2, PT, R15, RZ, PT ;  /* 0x000000ff0f00720c */ /* 0x000fe40003f45070 */
[----:B------:R-:W-:-:S11]  /*7a740*/  ISETP.GT.AND P1, PT, R3, 0x1f, PT ;  /* 0x0000001f0300780c */ /* 0x000fd60003f24270 */
[----:B------:R1:W-:Y:S01]  /*7a750*/  LDGSTS.E [R5+0x8], desc[UR60][R114.64], P2 ;  /* 0x0000800072057fae */ /* 0x0003e2000912187c */
[----:B------:R-:W-:-:S04]  /*7a760*/  SEL R15, RZ, 0x4, !P1 ;  /* 0x00000004ff0f7807 */ /* 0x000fc80004800000 */
[----:B------:R-:W-:-:S04]  /*7a770*/  SEL R15, R15, RZ, !P0 ;  /* 0x000000ff0f0f7207 */ /* 0x000fc80004000000 */
[----:B------:R-:W-:Y:S02]  /*7a780*/  ISETP.NE.U32.AND P1, PT, R15, RZ, PT ;  /* 0x000000ff0f00720c */ /* 0x000fe40003f25070 */
[-C--:B---3--:R-:W-:Y:S02]  /*7a790*/  IADD3 R19, P5, R19, R8.reuse, RZ ;  /* 0x0000000813137210 */ /* 0x088fe40007fbe0ff */
[----:B----4-:R-:W-:-:S03]  /*7a7a0*/  IADD3 R7, P6, R7, R8, RZ ;  /* 0x0000000807077210 */ /* 0x010fc60007fde0ff */
[----:B------:R-:W-:Y:S01]  /*7a7b0*/  STL [R1+0x1740], R19 ;  /* 0x0017401301007387 */ /* 0x000fe20000100800 */
[----:B-1----:R-:W-:Y:S01]  /*7a7c0*/  MOV R114, R19 ;  /* 0x0000001300727202 */ /* 0x002fe20000000f00 */
[--C-:B------:R-:W-:Y:S02]  /*7a7d0*/  IMAD.X R20, R20, 0x1, R2.reuse, P5 ;  /* 0x0000000114147824 */ /* 0x100fe400028e0602 */
[----:B------:R-:W-:-:S03]  /*7a7e0*/  IMAD.X R17, R17, 0x1, R2, P6 ;  /* 0x0000000111117824 */ /* 0x000fc600030e0602 */
[----:B------:R1:W-:Y:S01]  /*7a7f0*/  STL [R1+0x173c], R20 ;  /* 0x00173c1401007387 */ /* 0x0003e20000100800 */
[----:B------:R-:W-:-:S03]  /*7a800*/  IMAD.MOV.U32 R115, RZ, RZ, R20 ;  /* 0x000000ffff737224 */ /* 0x000fc600078e0014 */
[----:B------:R-:W-:Y:S04]  /*7a810*/  STL [R1+0x1748], R7 ;  /* 0x0017480701007387 */ /* 0x000fe80000100800 */
[----:B------:R3:W-:Y:S04]  /*7a820*/  STL [R1+0x1744], R17 ;  /* 0x0017441101007387 */ /* 0x0007e80000100800 */
[----:B-1----:R-:W4:Y:S04]  /*7a830*/  LDL.LU R20, [R1+0x192c] ;  /* 0x00192c0001147983 */ /* 0x002f280000300800 */
[----:B------:R-:W4:Y:S04]  /*7a840*/  LDL.LU R19, [R1+0x1930] ;  /* 0x0019300001137983 */ /* 0x000f280000300800 */
[----:B------:R1:W-:Y:S01]  /*7a850*/  LDGSTS.E [R5+0x4008], desc[UR60][R114.64], P2 ;  /* 0x0400800072057fae */ /* 0x0003e2000912187c */
[----:B------:R-:W-:-:S02]  /*7a860*/  ISETP.GT.AND P2, PT, R3, 0x3c, PT ;  /* 0x0000003c0300780c */ /* 0x000fc40003f44270 */
[----:B-1----:R-:W-:Y:S01]  /*7a870*/  MOV R115, R17 ;  /* 0x0000001100737202 */ /* 0x002fe20000000f00 */
[----:B------:R-:W-:Y:S01]  /*7a880*/  IMAD.MOV.U32 R114, RZ, RZ, R7 ;  /* 0x000000ffff727224 */ /* 0x000fe200078e0007 */
[----:B---3--:R-:W3:Y:S04]  /*7a890*/  LDL.LU R17, [R1+0x1934] ;  /* 0x0019340001117983 */ /* 0x008ee80000300800 */
[----:B------:R-:W3:Y:S01]  /*7a8a0*/  LDL.LU R7, [R1+0x1938] ;  /* 0x0019380001077983 */ /* 0x000ee20000300800 */
[----:B------:R-:W-:Y:S02]  /*7a8b0*/  SEL R15, RZ, 0x4, !P2 ;  /* 0x00000004ff0f7807 */ /* 0x000fe40005000000 */
[----:B------:R-:W-:Y:S01]  /*7a8c0*/  IADD3 R22, P5, R22, R8, RZ ;  /* 0x0000000816167210 */ /* 0x000fe20007fbe0ff */
[----:B------:R-:W-:Y:S01]  /*7a8d0*/  LDGSTS.E [R5+0xc], desc[UR60][R114.64], P1 ;  /* 0x0000c00072057fae */ /* 0x000fe2000892187c */
[----:B------:R-:W-:-:S02]  /*7a8e0*/  SEL R15, R15, RZ, !P0 ;  /* 0x000000ff0f0f7207 */ /* 0x000fc40004000000 */
[----:B--2---:R-:W-:Y:S02]  /*7a8f0*/  IADD3 R9, P6, R9, R8, RZ ;  /* 0x0000000809097210 */ /* 0x004fe40007fde0ff */
[----:B------:R-:W-:Y:S01]  /*7a900*/  ISETP.NE.U32.AND P2, PT, R15, RZ, PT ;  /* 0x000000ff0f00720c */ /* 0x000fe20003f45070 */
[----:B------:R1:W-:Y:S01]  /*7a910*/  STL [R1+0x1750], R22 ;  /* 0x0017501601007387 */ /* 0x0003e20000100800 */
[--C-:B------:R-:W-:Y:S02]  /*7a920*/  IMAD.X R23, R23, 0x1, R2.reuse, P5 ;  /* 0x0000000117177824 */ /* 0x100fe400028e0602 */
[----:B------:R-:W-:-:S03]  /*7a930*/  IMAD.X R11, R11, 0x1, R2, P6 ;  /* 0x000000010b0b7824 */ /* 0x000fc600030e0602 */
[----:B------:R2:W-:Y:S04]  /*7a940*/  STL [R1+0x174c], R23 ;  /* 0x00174c1701007387 */ /* 0x0005e80000100800 */
[----:B------:R-:W-:Y:S04]  /*7a950*/  STL [R1+0x1918], R9 ;  /* 0x0019180901007387 */ /* 0x000fe80000100800 */
[----:B------:R1:W-:Y:S01]  /*7a960*/  LDGSTS.E [R5+0x400c], desc[UR60][R22.64], P1 ;  /* 0x0400c00016057fae */ /* 0x0003e2000892187c */
[----:B------:R-:W-:-:S03]  /*7a970*/  IADD3 R10, P5, R10, R8, RZ ;  /* 0x000000080a0a7210 */ /* 0x000fc60007fbe0ff */
[----:B------:R2:W-:Y:S02]  /*7a980*/  STL [R1+0x1914], R11 ;  /* 0x0019140b01007387 */ /* 0x0005e40000100800 */
[----:B------:R-:W-:Y:S01]  /*7a990*/  IMAD.X R16, R16, 0x1, R2, P5 ;  /* 0x0000000110107824 */ /* 0x000fe200028e0602 */
[----:B------:R-:W-:Y:S02]  /*7a9a0*/  IADD3 R18, P6, R18, R8, RZ ;  /* 0x0000000812127210 */ /* 0x000fe40007fde0ff */
[----:B-1----:R-:W-:Y:S01]  /*7a9b0*/  MOV R22, R9 ;  /* 0x0000000900167202 */ /* 0x002fe20000000f00 */
[----:B--2---:R-:W-:Y:S01]  /*7a9c0*/  IMAD.MOV.U32 R23, RZ, RZ, R11 ;  /* 0x000000ffff177224 */ /* 0x004fe200078e000b */
[----:B------:R-:W-:Y:S01]  /*7a9d0*/  IADD3.X R21, R21, R2, RZ, P6, !PT ;  /* 0x0000000215157210 */ /* 0x000fe200037fe4ff */
[----:B------:R-:W2:Y:S04]  /*7a9e0*/  LDL.LU R11, [R1+0x1940] ;  /* 0x00194000010b7983 */ /* 0x000ea80000300800 */
[----:B------:R-:W2:Y:S04]  /*7a9f0*/  LDL.LU R9, [R1+0x1948] ;  /* 0x0019480001097983 */ /* 0x000ea80000300800 */
[----:B------:R-:W-:Y:S04]  /*7aa00*/  STL [R1+0x1920], R10 ;  /* 0x0019200a01007387 */ /* 0x000fe80000100800 */
[----:B------:R1:W-:Y:S04]  /*7aa10*/  STL [R1+0x191c], R16 ;  /* 0x00191c1001007387 */ /* 0x0003e80000100800 */
[----:B------:R1:W-:Y:S04]  /*7aa20*/  LDGSTS.E [R5+0x8000], desc[UR60][R22.64], P2 ;  /* 0x0800000016057fae */ /* 0x0003e8000912187c */
[----:B------:R1:W-:Y:S04]  /*7aa30*/  STL [R1+0x1928], R18 ;  /* 0x0019281201007387 */ /* 0x0003e80000100800 */
[----:B------:R4:W-:Y:S01]  /*7aa40*/  STL [R1+0x1924], R21 ;  /* 0x0019241501007387 */ /* 0x0009e20000100800 */
[----:B-1----:R-:W-:-:S03]  /*7aa50*/  IMAD.MOV.U32 R23, RZ, RZ, R16 ;  /* 0x000000ffff177224 */ /* 0x002fc600078e0010 */
[----:B------:R-:W2:Y:S01]  /*7aa60*/  LDL.LU R16, [R1+0x193c] ;  /* 0x00193c0001107983 */ /* 0x000ea20000300800 */
[----:B------:R-:W-:-:S03]  /*7aa70*/  IMAD.MOV.U32 R22, RZ, RZ, R10 ;  /* 0x000000ffff167224 */ /* 0x000fc600078e000a */
[----:B------:R-:W2:Y:S01]  /*7aa80*/  LDL.LU R10, [R1+0x1944] ;  /* 0x00194400010a7983 */ /* 0x000ea20000300800 */
[----:B------:R-:W-:-:S03]  /*7aa90*/  ISETP.GT.AND P1, PT, R3, 0x3d, PT ;  /* 0x0000003d0300780c */ /* 0x000fc60003f24270 */
[----:B------:R1:W-:Y:S01]  /*7aaa0*/  LDGSTS.E [R5+0xc000], desc[UR60][R22.64], P2 ;  /* 0x0c00000016057fae */ /* 0x0003e2000912187c */
[----:B------:R-:W-:-:S04]  /*7aab0*/  SEL R15, RZ, 0x4, !P1 ;  /* 0x00000004ff0f7807 */ /* 0x000fc80004800000 */
[----:B------:R-:W-:-:S04]  /*7aac0*/  SEL R15, R15, RZ, !P0 ;  /* 0x000000ff0f0f7207 */ /* 0x000fc80004000000 */
[----:B------:R-:W-:Y:S02]  /*7aad0*/  ISETP.NE.U32.AND P1, PT, R15, RZ, PT ;  /* 0x000000ff0f00720c */ /* 0x000fe40003f25070 */
[----:B-1----:R-:W-:Y:S01]  /*7aae0*/  MOV R22, R18 ;  /* 0x0000001200167202 */ /* 0x002fe20000000f00 */
[----:B------:R-:W-:-:S10]  /*7aaf0*/  IMAD.MOV.U32 R23, RZ, RZ, R21 ;  /* 0x000000ffff177224 */ /* 0x000fd400078e0015 */
[----:B------:R-:W-:Y:S04]  /*7ab00*/  LDGSTS.E [R5+0x8004], desc[UR60][R22.64], P1 ;  /* 0x0800400016057fae */ /* 0x000fe8000892187c */
[----:B------:R-:W2:Y:S04]  /*7ab10*/  LDL.LU R22, [R1+0x1950] ;  /* 0x0019500001167983 */ /* 0x000ea80000300800 */
[----:B------:R-:W2:Y:S01]  /*7ab20*/  LDL.LU R18, [R1+0x1b18] ;  /* 0x001b180001127983 */ /* 0x000ea20000300800 */
[----:B------:R-:W-:-:S04]  /*7ab30*/  ISETP.GT.AND P2, PT, R3, 0x3e, PT ;  /* 0x0000003e0300780c */ /* 0x000fc80003f44270 */
[----:B------:R-:W-:-:S04]  /*7ab40*/  SEL R15, RZ, 0x4, !P2 ;  /* 0x00000004ff0f7807 */ /* 0x000fc80005000000 */
[----:B------:R-:W-:-:S04]  /*7ab50*/  SEL R15, R15, RZ, !P0 ;  /* 0x000000ff0f0f7207 */ /* 0x000fc80004000000 */
[----:B------:R-:W-:Y:S02]  /*7ab60*/  ISETP.NE.U32.AND P2, PT, R15, RZ, PT ;  /* 0x000000ff0f00720c */ /* 0x000fe40003f45070 */
[----:B----4-:R-:W-:-:S05]  /*7ab70*/  IADD3 R19, P5, R19, R8, RZ ;  /* 0x0000000813137210 */ /* 0x010fca0007fbe0ff */
[----:B------:R-:W-:Y:S01]  /*7ab80*/  IMAD.X R20, R20, 0x1, R2, P5 ;  /* 0x0000000114147824 */ /* 0x000fe200028e0602 */
[----:B------:R-:W-:Y:S03]  /*7ab90*/  STL [R1+0x1930], R19 ;  /* 0x0019301301007387 */ /* 0x000fe60000100800 */
[----:B------:R-:W-:Y:S01]  /*7aba0*/  IMAD.MOV.U32 R21, RZ, RZ, R20 ;  /* 0x000000ffff157224 */ /* 0x000fe200078e0014 */
[----:B------:R1:W-:Y:S01]  /*7abb0*/  STL [R1+0x192c], R20 ;  /* 0x00192c1401007387 */ /* 0x0003e20000100800 */
[----:B---3--:R-:W-:Y:S01]  /*7abc0*/  IADD3 R7, P6, R7, R8, RZ ;  /* 0x0000000807077210 */ /* 0x008fe20007fde0ff */
[----:B-1----:R-:W-:-:S03]  /*7abd0*/  IMAD.MOV.U32 R20, RZ, RZ, R19 ;  /* 0x000000ffff147224 */ /* 0x002fc600078e0013 */
[----:B------:R-:W-:Y:S01]  /*7abe0*/  IADD3.X R17, R17, R2, RZ, P6, !PT ;  /* 0x0000000211117210 */ /* 0x000fe200037fe4ff */
[----:B------:R-:W-:Y:S04]  /*7abf0*/  STL [R1+0x1938], R7 ;  /* 0x0019380701007387 */ /* 0x000fe80000100800 */
[----:B------:R1:W-:Y:S01]  /*7ac00*/  STL [R1+0x1934], R17 ;  /* 0x0019341101007387 */ /* 0x0003e20000100800 */
[----:B------:R-:W-:-:S03]  /*7ac10*/  IMAD.MOV.U32 R115, RZ, RZ, R17 ;  /* 0x000000ffff737224 */ /* 0x000fc600078e0011 */
[----:B------:R-:W-:Y:S04]  /*7ac20*/  LDGSTS.E [R5+0xc004], desc[UR60][R20.64], P1 ;  /* 0x0c00400014057fae */ /* 0x000fe8000892187c */
[----:B------:R-:W3:Y:S01]  /*7ac30*/  LDL.LU R23, [R1+0x194c] ;  /* 0x00194c0001177983 */ /* 0x000ee20000300800 */
[----:B------:R-:W-:Y:S02]  /*7ac40*/  MOV R114, R7 ;  /* 0x0000000700727202 */ /* 0x000fe40000000f00 */
[----:B------:R-:W-:-:S03]  /*7ac50*/  ISETP.GT.AND P1, PT, R3, 0x3f, PT ;  /* 0x0000003f0300780c */ /* 0x000fc60003f24270 */
[----:B------:R4:W-:Y:S04]  /*7ac60*/  LDGSTS.E [R5+0x8008], desc[UR60][R114.64], P2 ;  /* 0x0800800072057fae */ /* 0x0009e8000912187c */
[----:B------:R-:W3:Y:S04]  /*7ac70*/  LDL.LU R20, [R1+0x1b14] ;  /* 0x001b140001147983 */ /* 0x000ee80000300800 */
[----:B------:R-:W3:Y:S04]  /*7ac80*/  LDL.LU R21, [R1+0x1b1c] ;  /* 0x001b1c0001157983 */ /* 0x000ee80000300800 */
[----:B------:R-:W3:Y:S04]  /*7ac90*/  LDL.LU R19, [R1+0x1b20] ;  /* 0x001b200001137983 */ /* 0x000ee80000300800 */
[----:B-1----:R-:W3:Y:S04]  /*7aca0*/  LDL.LU R17, [R1+0x1b24] ;  /* 0x001b240001117983 */ /* 0x002ee80000300800 */
[----:B------:R-:W3:Y:S01]  /*7acb0*/  LDL.LU R7, [R1+0x1b28] ;  /* 0x001b280001077983 */ /* 0x000ee20000300800 */
[----:B------:R-:W-:-:S04]  /*7acc0*/  SEL R15, RZ, 0x4, !P1 ;  /* 0x00000004ff0f7807 */ /* 0x000fc80004800000 */
[----:B------:R-:W-:Y:S02]  /*7acd0*/  SEL R15, R15, RZ, !P0 ;  /* 0x000000ff0f0f7207 */ /* 0x000fe40004000000 */
[-C--:B--2---:R-:W-:Y:S02]  /*7ace0*/  IADD3 R11, P5, R11, R8.reuse, RZ ;  /* 0x000000080b0b7210 */ /* 0x084fe40007fbe0ff */
[----:B------:R-:W-:Y:S02]  /*7acf0*/  ISETP.NE.U32.AND P1, PT, R15, RZ, PT ;  /* 0x000000ff0f00720c */ /* 0x000fe40003f25070 */
[----:B------:R-:W-:Y:S01]  /*7ad00*/  IADD3 R9, P6, R9, R8, RZ ;  /* 0x0000000809097210 */ /* 0x000fe20007fde0ff */
[----:B------:R1:W-:Y:S01]  /*7ad10*/  STL [R1+0x1940], R11 ;  /* 0x0019400b01007387 */ /* 0x0003e20000100800 */
[----:B----4-:R-:W-:Y:S02]  /*7ad20*/  IMAD.MOV.U32 R114, RZ, RZ, R11 ;  /* 0x000000ffff727224 */ /* 0x010fe400078e000b */
[----:B------:R-:W-:Y:S01]  /*7ad30*/  IMAD.X R16, R16, 0x1, R2, P5 ;  /* 0x0000000110107824 */ /* 0x000fe200028e0602 */
[----:B------:R-:W-:-:S04]  /*7ad40*/  IADD3.X R10, R10, R2, RZ, P6, !PT ;  /* 0x000000020a0a7210 */ /* 0x000fc800037fe4ff */
[----:B------:R2:W-:Y:S01]  /*7ad50*/  STL [R1+0x193c], R16 ;  /* 0x00193c1001007387 */ /* 0x0005e20000100800 */
[----:B------:R-:W-:Y:S01]  /*7ad60*/  IMAD.MOV.U32 R115, RZ, RZ, R16 ;  /* 0x000000ffff737224 */ /* 0x000fe200078e0010 */
[----:B-1----:R-:W-:Y:S02]  /*7ad70*/  MOV R11, R10 ;  /* 0x0000000a000b7202 */ /* 0x002fe40000000f00 */
[----:B------:R-:W-:Y:S04]  /*7ad80*/  STL [R1+0x1948], R9 ;  /* 0x0019480901007387 */ /* 0x000fe80000100800 */
[----:B------:R1:W-:Y:S04]  /*7ad90*/  STL [R1+0x1944], R10 ;  /* 0x0019440a01007387 */ /* 0x0003e80000100800 */
[----:B------:R-:W-:Y:S04]  /*7ada0*/  LDGSTS.E [R5+0xc008], desc[UR60][R114.64], P2 ;  /* 0x0c00800072057fae */ /* 0x000fe8000912187c */
[----:B--2---:R-:W2:Y:S01]  /*7adb0*/  LDL.LU R16, [R1+0x1b2c] ;  /* 0x001b2c0001107983 */ /* 0x004ea20000300800 */
[----:B-1----:R-:W-:-:S05]  /*7adc0*/  IMAD.MOV.U32 R10, RZ, RZ, R9 ;  /* 0x000000ffff0a7224 */ /* 0x002fca00078e0009 */
[----:B------:R-:W-:Y:S04]  /*7add0*/  LDGSTS.E [R5+0x800c], desc[UR60][R10.64], P1 ;  /* 0x0800c0000a057fae */ /* 0x000fe8000892187c */
[----:B------:R-:W4:Y:S04]  /*7ade0*/  LDL.LU R11, [R1+0x1b30] ;  /* 0x001b3000010b7983 */ /* 0x000f280000300800 */
[----:B------:R-:W2:Y:S04]  /*7adf0*/  LDL.LU R10, [R1+0x1b34] ;  /* 0x001b3400010a7983 */ /* 0x000ea80000300800 */
[----:B------:R-:W2:Y:S01]  /*7ae00*/  LDL.LU R9, [R1+0x1b38] ;  /* 0x001b380001097983 */ /* 0x000ea20000300800 */
[----:B------:R-:W-:-:S04]  /*7ae10*/  ISETP.GT.AND P2, PT, R3, 0x5c, PT ;  /* 0x0000005c0300780c */ /* 0x000fc80003f44270 */
[----:B------:R-:W-:Y:S02]  /*7ae20*/  SEL R15, RZ, 0x4, !P2 ;  /* 0x00000004ff0f7807 */ /* 0x000fe40005000000 */
[-C--:B------:R-:W-:Y:S02]  /*7ae30*/  IADD3 R22, P5, R22, R8.reuse, RZ ;  /* 0x0000000816167210 */ /* 0x080fe40007fbe0ff */
[----:B------:R-:W-:Y:S02]  /*7ae40*/  SEL R15, R15, RZ, !P0 ;  /* 0x000000ff0f0f7207 */ /* 0x000fe40004000000 */
[----:B------:R-:W-:Y:S02]  /*7ae50*/  IADD3 R18, P6, R18, R8, RZ ;  /* 0x0000000812127210 */ /* 0x000fe40007fde0ff */
[----:B------:R-:W-:Y:S01]  /*7ae60*/  ISETP.NE.U32.AND P2, PT, R15, RZ, PT ;  /* 0x000000ff0f00720c */ /* 0x000fe20003f45070 */
[----:B------:R1:W-:Y:S01]  /*7ae70*/  STL [R1+0x1950], R22 ;  /* 0x0019501601007387 */ /* 0x0003e20000100800 */
[----:B---3--:R-:W-:-:S05]  /*7ae80*/  IMAD.X R23, R23, 0x1, R2, P5 ;  /* 0x0000000117177824 */ /* 0x008fca00028e0602 */
[----:B------:R3:W-:Y:S01]  /*7ae90*/  STL [R1+0x194c], R23 ;  /* 0x00194c1701007387 */ /* 0x0007e20000100800 */
[----:B------:R-:W-:-:S03]  /*7aea0*/  IADD3.X R20, R20, R2, RZ, P6, !PT ;  /* 0x0000000214147210 */ /* 0x000fc600037fe4ff */
[----:B------:R-:W-:Y:S04]  /*7aeb0*/  STL [R1+0x1b18], R18 ;  /* 0x001b181201007387 */ /* 0x000fe80000100800 */
[----:B------:R1:W-:Y:S01]  /*7aec0*/  LDGSTS.E [R5+0xc00c], desc[UR60][R22.64], P1 ;  /* 0x0c00c00016057fae */ /* 0x0003e2000892187c */
[----:B------:R-:W-:-:S03]  /*7aed0*/  IADD3 R19, P5, R19, R8, RZ ;  /* 0x0000000813137210 */ /* 0x000fc60007fbe0ff */
[----:B------:R3:W-:Y:S01]  /*7aee0*/  STL [R1+0x1b14], R20 ;  /* 0x001b141401007387 */ /* 0x0007e20000100800 */
[----:B------:R-:W-:Y:S02]  /*7aef0*/  IADD3.X R21, R21, R2, RZ, P5, !PT ;  /* 0x0000000215157210 */ /* 0x000fe40002ffe4ff */
[----:B------:R-:W-:Y:S01]  /*7af00*/  IADD3 R7, P6, R7, R8, RZ ;  /* 0x0000000807077210 */ /* 0x000fe20007fde0ff */
[----:B-1----:R-:W-:Y:S02]  /*7af10*/  IMAD.MOV.U32 R22, RZ, RZ, R18 ;  /* 0x000000ffff167224 */ /* 0x002fe400078e0012 */
[----:B---3--:R-:W-:Y:S02]  /*7af20*/  IMAD.MOV.U32 R23, RZ, RZ, R20 ;  /* 0x000000ffff177224 */ /* 0x008fe400078e0014 */
[----:B------:R-:W3:Y:S01]  /*7af30*/  LDL.LU R20, [R1+0x1b40] ;  /* 0x001b400001147983 */ /* 0x000ee20000300800 */
[----:B------:R-:W-:-:S03]  /*7af40*/  IMAD.X R17, R17, 0x1, R2, P6 ;  /* 0x0000000111117824 */ /* 0x000fc600030e0602 */
[----:B------:R-:W3:Y:S04]  /*7af50*/  LDL.LU R18, [R1+0x1b48] ;  /* 0x001b480001127983 */ /* 0x000ee80000300800 */
[----:B------:R-:W-:Y:S04]  /*7af60*/  STL [R1+0x1b20], R19 ;  /* 0x001b201301007387 */ /* 0x000fe80000100800 */
[----:B------:R1:W-:Y:S04]  /*7af70*/  STL [R1+0x1b1c], R21 ;  /* 0x001b1c1501007387 */ /* 0x0003e80000100800 */
[----:B------:R1:W-:Y:S04]  /*7af80*/  LDGSTS.E [R5+0x10000], desc[UR60][R22.64], P2 ;  /* 0x1000000016057fae */ /* 0x0003e8000912187c */
[----:B------:R4:W-:Y:S04]  /*7af90*/  STL [R1+0x1b28], R7 ;  /* 0x001b280701007387 */ /* 0x0009e80000100800 */
[----:B------:R2:W-:Y:S01]  /*7afa0*/  STL [R1+0x1b24], R17 ;  /* 0x001b241101007387 */ /* 0x0005e20000100800 */
[----:B-1----:R-:W-:Y:S01]  /*7afb0*/  MOV R23, R21 ;  /* 0x0000001500177202 */ /* 0x002fe20000000f00 */
[----:B------:R-:W-:-:S02]  /*7afc0*/  IMAD.MOV.U32 R22, RZ, RZ, R19 ;  /* 0x000000ffff167224 */ /* 0x000fc400078e0013 */
[----:B------:R-:W3:Y:S01]  /*7afd0*/  LDL.LU R21, [R1+0x1b3c] ;  /* 0x001b3c0001157983 */ /* 0x000ee20000300800 */
[----:B------:R-:W-:-:S03]  /*7afe0*/  ISETP.GT.AND P1, PT, R3, 0x5d, PT ;  /* 0x0000005d0300780c */ /* 0x000fc60003f24270 */
[----:B------:R-:W3:Y:S01]  /*7aff0*/  LDL.LU R19, [R1+0x1b44] ;  /* 0x001b440001137983 */ /* 0x000ee20000300800 */
[----:B------:R-:W-:-:S03]  /*7b000*/  SEL R15, RZ, 0x4, !P1 ;  /* 0x00000004ff0f7807 */ /* 0x000fc60004800000 */
[----:B------:R1:W-:Y:S01]  /*7b010*/  LDGSTS.E [R5+0x14000], desc[UR60][R22.64], P2 ;  /* 0x1400000016057fae */ /* 0x0003e2000912187c */
[----:B------:R-:W-:-:S04]  /*7b020*/  SEL R15, R15, RZ, !P0 ;  /* 0x000000ff0f0f7207 */ /* 0x000fc80004000000 */
[----:B------:R-:W-:Y:S02]  /*7b030*/  ISETP.NE.U32.AND P1, PT, R15, RZ, PT ;  /* 0x000000ff0f00720c */ /* 0x000fe40003f25070 */
[----:B------:R-:W-:Y:S01]  /*7b040*/  ISETP.GT.AND P2, PT, R3, 0x5e, PT ;  /* 0x0000005e0300780c */ /* 0x000fe20003f44270 */
[----:B-1----:R-:W-:Y:S02]  /*7b050*/  IMAD.MOV.U32 R22, RZ, RZ, R7 ;  /* 0x000000ffff167224 */ /* 0x002fe400078e0007 */
[----:B------:R-:W-:Y:S01]  /*7b060*/  IMAD.MOV.U32 R23, RZ, RZ, R17 ;  /* 0x000000ffff177224 */ /* 0x000fe200078e0011 */
[----:B------:R-:W-:-:S07]  /*7b070*/  SEL R15, RZ, 0x4, !P2 ;  /* 0x00000004ff0f7807 */ /* 0x000fce0005000000 */
[----:B------:R1:W-:Y:S01]  /*7b080*/  LDGSTS.E [R5+0x10004], desc[UR60][R22.64], P1 ;  /* 0x1000400016057fae */ /* 0x0003e2000892187c */
[----:B------:R-:W-:-:S04]  /*7b090*/  SEL R15, R15, RZ, !P0 ;  /* 0x000000ff0f0f7207 */ /* 0x000fc80004000000 */
[----:B------:R-:W-:Y:S01]  /*7b0a0*/  ISETP.NE.U32.AND P2, PT, R15, RZ, PT ;  /* 0x000000ff0f00720c */ /* 0x000fe20003f45070 */
[----:B------:R-:W1:Y:S01]  /*7b0b0*/  LDL.LU R22, [R1+0x1b50] ;  /* 0x001b500001167983 */ /* 0x000e620000300800 */
[----:B----4-:R-:W-:-:S03]  /*7b0c0*/  IADD3 R11, P5, R11, R8, RZ ;  /* 0x000000080b0b7210 */ /* 0x010fc60007fbe0ff */
[----:B------:R-:W4:Y:S01]  /*7b0d0*/  LDL.LU R7, [R1+0x1d18] ;  /* 0x001d180001077983 */ /* 0x000f220000300800 */
[----:B--2---:R-:W-:Y:S02]  /*7b0e0*/  IADD3.X R16, R16, R2, RZ, P5, !PT ;  /* 0x0000000210107210 */ /* 0x004fe40002ffe4ff */
[----:B------:R-:W-:Y:S01]  /*7b0f0*/  IADD3 R9, P6, R9, R8, RZ ;  /* 0x0000000809097210 */ /* 0x000fe20007fde0ff */
[----:B------:R-:W-:Y:S02]  /*7b100*/  STL [R1+0x1b30], R11 ;  /* 0x001b300b01007387 */ /* 0x000fe40000100800 */
[----:B------:R-:W-:Y:S02]  /*7b110*/  IMAD.MOV.U32 R17, RZ, RZ, R16 ;  /* 0x000000ffff117224 */ /* 0x000fe400078e0010 */
[----:B------:R-:W-:Y:S01]  /*7b120*/  IMAD.X R10, R10, 0x1, R2, P6 ;  /* 0x000000010a0a7824 */ /* 0x000fe200030e0602 */
[----:B------:R2:W-:Y:S04]  /*7b130*/  STL [R1+0x1b2c], R16 ;  /* 0x001b2c1001007387 */ /* 0x0005e80000100800 */
[----:B------:R-:W-:Y:S01]  /*7b140*/  STL [R1+0x1b38], R9 ;  /* 0x001b380901007387 */ /* 0x000fe20000100800 */
[----:B--2---:R-:W-:-:S03]  /*7b150*/  MOV R16, R11 ;  /* 0x0000000b00107202 */ /* 0x004fc60000000f00 */
[----:B------:R2:W-:Y:S01]  /*7b160*/  STL [R1+0x1b34], R10 ;  /* 0x001b340a01007387 */ /* 0x0005e20000100800 */
[----:B------:R-:W-:-:S03]  /*7b170*/  IMAD.MOV.U32 R11, RZ, RZ, R10 ;  /* 0x000000ffff0b7224 */ /* 0x000fc600078e000a */
[----:B------:R-:W4:Y:S04]  /*7b180*/  LDL.LU R23, [R1+0x1b4c] ;  /* 0x001b4c0001177983 */ /* 0x000f280000300800 */
[----:B------:R4:W-:Y:S01]  /*7b190*/  LDGSTS.E [R5+0x14004], desc[UR60][R16.64], P1 ;  /* 0x1400400010057fae */ /* 0x0009e2000892187c */
[----:B--2---:R-:W-:-:S05]  /*7b1a0*/  IMAD.MOV.U32 R10, RZ, RZ, R9 ;  /* 0x000000ffff0a7224 */ /* 0x004fca00078e0009 */
[----:B------:R-:W-:Y:S04]  /*7b1b0*/  LDGSTS.E [R5+0x10008], desc[UR60][R10.64], P2 ;  /* 0x100080000a057fae */ /* 0x000fe8000912187c */
[----:B------:R-:W2:Y:S04]  /*7b1c0*/  LDL.LU R16, [R1+0x1d14] ;  /* 0x001d140001107983 */ /* 0x000ea80000300800 */
        /* <DEDUP_REMOVED lines=8> */
[-C--:B---3--:R-:W-:Y:S02]  /*7b250*/  IADD3 R20, P5, R20, R8.reuse, RZ ;  /* 0x0000000814147210 */ /* 0x088fe40007fbe0ff */
[----:B------:R-:W-:-:S03]  /*7b260*/  IADD3 R18, P6, R18, R8, RZ ;  /* 0x0000000812127210 */ /* 0x000fc60007fde0ff */
[----:B------:R-:W-:Y:S01]  /*7b270*/  STL [R1+0x1b40], R20 ;  /* 0x001b401401007387 */ /* 0x000fe20000100800 */
[----:B------:R-:W-:Y:S01]  /*7b280*/  IADD3.X R21, R21, R2, RZ, P5, !PT ;  /* 0x0000000215157210 */ /* 0x000fe20002ffe4ff */
[----:B------:R-:W-:-:S04]  /*7b290*/  IMAD.X R19, R19, 0x1, R2, P6 ;  /* 0x0000000113137824 */ /* 0x000fc800030e0602 */
[----:B------:R3:W-:Y:S04]  /*7b2a0*/  STL [R1+0x1b3c], R21 ;  /* 0x001b3c1501007387 */ /* 0x0007e80000100800 */
[----:B------:R-:W-:Y:S04]  /*7b2b0*/  STL [R1+0x1b48], R18 ;  /* 0x001b481201007387 */ /* 0x000fe80000100800 */
[----:B------:R-:W-:Y:S04]  /*7b2c0*/  LDGSTS.E [R5+0x14008], desc[UR60][R20.64], P2 ;  /* 0x1400800014057fae */ /* 0x000fe8000912187c */
[----:B------:R3:W-:Y:S04]  /*7b2d0*/  STL [R1+0x1b44], R19 ;  /* 0x001b441301007387 */ /* 0x0007e80000100800 */
[----:B------:R-:W-:Y:S04]  /*7b2e0*/  LDGSTS.E [R5+0x1000c], desc[UR60][R18.64], P1 ;  /* 0x1000c00012057fae */ /* 0x000fe8000892187c */
[----:B---3--:R-:W3:Y:S04]  /*7b2f0*/  LDL.LU R21, [R1+0x1d2c] ;  /* 0x001d2c0001157983 */ /* 0x008ee80000300800 */
[----:B------:R-:W3:Y:S04]  /*7b300*/  LDL.LU R20, [R1+0x1d30] ;  /* 0x001d300001147983 */ /* 0x000ee80000300800 */
[----:B------:R-:W3:Y:S04]  /*7b310*/  LDL.LU R19, [R1+0x1d34] ;  /* 0x001d340001137983 */ /* 0x000ee80000300800 */
[----:B------:R-:W3:Y:S01]  /*7b320*/  LDL.LU R18, [R1+0x1d38] ;  /* 0x001d380001127983 */ /* 0x000ee20000300800 */
[----:B------:R-:W-:-:S02]  /*7b330*/  ISETP.GT.AND P2, PT, R3, 0x7c, PT ;  /* 0x0000007c0300780c */ /* 0x000fc40003f44270 */
[-C--:B-1----:R-:W-:Y:S02]  /*7b340*/  IADD3 R22, P5, R22, R8.reuse, RZ ;  /* 0x0000000816167210 */ /* 0x082fe40007fbe0ff */
[----:B------:R-:W-:Y:S02]  /*7b350*/  SEL R15, RZ, 0x4, !P2 ;  /* 0x00000004ff0f7807 */ /* 0x000fe40005000000 */
[----:B----4-:R-:W-:Y:S01]  /*7b360*/  IADD3 R7, P6, R7, R8, RZ ;  /* 0x0000000807077210 */ /* 0x010fe20007fde0ff */
[----:B------:R-:W-:Y:S01]  /*7b370*/  STL [R1+0x1b50], R22 ;  /* 0x001b501601007387 */ /* 0x000fe20000100800 */
[----:B------:R-:W-:-:S04]  /*7b380*/  SEL R15, R15, RZ, !P0 ;  /* 0x000000ff0f0f7207 */ /* 0x000fc80004000000 */
[----:B------:R-:W-:Y:S01]  /*7b390*/  ISETP.NE.U32.AND P2, PT, R15, RZ, PT ;  /* 0x000000ff0f00720c */ /* 0x000fe20003f45070 */
[----:B------:R-:W-:-:S05]  /*7b3a0*/  IMAD.X R23, R23, 0x1, R2, P5 ;  /* 0x0000000117177824 */ /* 0x000fca00028e0602 */
[----:B------:R1:W-:Y:S04]  /*7b3b0*/  STL [R1+0x1b4c], R23 ;  /* 0x001b4c1701007387 */ /* 0x0003e80000100800 */
[----:B------:R-:W-:Y:S04]  /*7b3c0*/  STL [R1+0x1d18], R7 ;  /* 0x001d180701007387 */ /* 0x000fe80000100800 */
[----:B------:R1:W-:Y:S01]  /*7b3d0*/  LDGSTS.E [R5+0x1400c], desc[UR60][R22.64], P1 ;  /* 0x1400c00016057fae */ /* 0x0003e2000892187c */
[----:B--2---:R-:W-:-:S05]  /*7b3e0*/  IADD3.X R16, R16, R2, RZ, P6, !PT ;  /* 0x0000000210107210 */ /* 0x004fca00037fe4ff */
[----:B------:R2:W-:Y:S01]  /*7b3f0*/  STL [R1+0x1d14], R16 ;  /* 0x001d141001007387 */ /* 0x0005e20000100800 */
[----:B-1----:R-:W-:Y:S02]  /*7b400*/  IMAD.MOV.U32 R23, RZ, RZ, R16 ;  /* 0x000000ffff177224 */ /* 0x002fe400078e0010 */
[----:B------:R-:W-:Y:S01]  /*7b410*/  IMAD.MOV.U32 R22, RZ, RZ, R7 ;  /* 0x000000ffff167224 */ /* 0x000fe200078e0007 */
[----:B--2---:R-:W2:Y:S01]  /*7b420*/  LDL.LU R16, [R1+0x1d3c] ;  /* 0x001d3c0001107983 */ /* 0x004ea20000300800 */
[----:B------:R-:W-:-:S03]  /*7b430*/  IADD3 R9, P5, R9, R8, RZ ;  /* 0x0000000809097210 */ /* 0x000fc60007fbe0ff */
[----:B------:R-:W4:Y:S01]  /*7b440*/  LDL.LU R7, [R1+0x1d40] ;  /* 0x001d400001077983 */ /* 0x000f220000300800 */
[----:B------:R-:W-:Y:S02]  /*7b450*/  IADD3 R11, P6, R11, R8, RZ ;  /* 0x000000080b0b7210 */ /* 0x000fe40007fde0ff */
[----:B------:R-:W-:Y:S01]  /*7b460*/  IADD3.X R10, R10, R2, RZ, P5, !PT ;  /* 0x000000020a0a7210 */ /* 0x000fe20002ffe4ff */
[----:B------:R1:W-:Y:S02]  /*7b470*/  STL [R1+0x1d20], R9 ;  /* 0x001d200901007387 */ /* 0x0003e40000100800 */
[----:B------:R-:W-:Y:S02]  /*7b480*/  IMAD.X R17, R17, 0x1, R2, P6 ;  /* 0x0000000111117824 */ /* 0x000fe400030e0602 */
[----:B------:R1:W-:Y:S04]  /*7b490*/  LDGSTS.E [R5+0x18000], desc[UR60][R22.64], P2 ;  /* 0x1800000016057fae */ /* 0x0003e8000912187c */
[----:B------:R1:W-:Y:S04]  /*7b4a0*/  STL [R1+0x1d1c], R10 ;  /* 0x001d1c0a01007387 */ /* 0x0003e80000100800 */
[----:B------:R1:W-:Y:S02]  /*7b4b0*/  STL [R1+0x1d28], R11 ;  /* 0x001d280b01007387 */ /* 0x0003e40000100800 */
[----:B-1----:R-:W-:Y:S01]  /*7b4c0*/  IMAD.MOV.U32 R22, RZ, RZ, R9 ;  /* 0x000000ffff167224 */ /* 0x002fe200078e0009 */
[----:B------:R-:W-:Y:S01]  /*7b4d0*/  MOV R23, R10 ;  /* 0x0000000a00177202 */ /* 0x000fe20000000f00 */
[----:B------:R1:W-:Y:S04]  /*7b4e0*/  STL [R1+0x1d24], R17 ;  /* 0x001d241101007387 */ /* 0x0003e80000100800 */
[----:B------:R-:W2:Y:S04]  /*7b4f0*/  LDL.LU R9, [R1+0x1d48] ;  /* 0x001d480001097983 */ /* 0x000ea80000300800 */
[----:B------:R1:W-:Y:S04]  /*7b500*/  LDGSTS.E [R5+0x1c000], desc[UR60][R22.64], P2 ;  /* 0x1c00000016057fae */ /* 0x0003e8000912187c */
[----:B------:R-:W2:Y:S01]  /*7b510*/  LDL.LU R10, [R1+0x1d50] ;  /* 0x001d5000010a7983 */ /* 0x000ea20000300800 */
[----:B-1----:R-:W-:-:S03]  /*7b520*/  IMAD.MOV.U32 R22, RZ, RZ, R11 ;  /* 0x000000ffff167224 */ /* 0x002fc600078e000b */
[----:B------:R-:W2:Y:S01]  /*7b530*/  LDL.LU R11, [R1+0x1d44] ;  /* 0x001d4400010b7983 */ /* 0x000ea20000300800 */
[----:B------:R-:W-:-:S03]  /*7b540*/  IMAD.MOV.U32 R23, RZ, RZ, R17 ;  /* 0x000000ffff177224 */ /* 0x000fc600078e0011 */
[----:B------:R-:W2:Y:S01]  /*7b550*/  LDL.LU R17, [R1+0x1d4c] ;  /* 0x001d4c0001117983 */ /* 0x000ea20000300800 */
[----:B------:R-:W-:-:S04]  /*7b560*/  ISETP.GT.AND P1, PT, R3, 0x7d, PT ;  /* 0x0000007d0300780c */ /* 0x000fc80003f24270 */
[----:B------:R-:W-:Y:S02]  /*7b570*/  SEL R15, RZ, 0x4, !P1 ;  /* 0x00000004ff0f7807 */ /* 0x000fe40004800000 */
[----:B------:R-:W-:Y:S02]  /*7b580*/  ISETP.GT.AND P2, PT, R3, 0x7e, PT ;  /* 0x0000007e0300780c */ /* 0x000fe40003f44270 */
[----:B------:R-:W-:-:S04]  /*7b590*/  SEL R15, R15, RZ, !P0 ;  /* 0x000000ff0f0f7207 */ /* 0x000fc80004000000 */
[----:B------:R-:W-:Y:S02]  /*7b5a0*/  ISETP.NE.U32.AND P1, PT, R15, RZ, PT ;  /* 0x000000ff0f00720c */ /* 0x000fe40003f25070 */
[----:B------:R-:W-:-:S04]  /*7b5b0*/  SEL R15, RZ, 0x4, !P2 ;  /* 0x00000004ff0f7807 */ /* 0x000fc80005000000 */
[----:B------:R-:W-:-:S04]  /*7b5c0*/  SEL R15, R15, RZ, !P0 ;  /* 0x000000ff0f0f7207 */ /* 0x000fc80004000000 */
[----:B------:R-:W-:-:S03]  /*7b5d0*/  ISETP.NE.U32.AND P2, PT, R15, RZ, PT ;  /* 0x000000ff0f00720c */ /* 0x000fc60003f45070 */
[----:B------:R-:W-:Y:S01]  /*7b5e0*/  LDGSTS.E [R5+0x18004], desc[UR60][R22.64], P1 ;  /* 0x1800400016057fae */ /* 0x000fe2000892187c */
[----:B---3--:R-:W-:-:S04]  /*7b5f0*/  IADD3 R20, P5, R20, R8, RZ ;  /* 0x0000000814147210 */ /* 0x008fc80007fbe0ff */
[----:B------:R-:W-:Y:S02]  /*7b600*/  IADD3.X R21, R21, R2, RZ, P5, !PT ;  /* 0x0000000215157210 */ /* 0x000fe40002ffe4ff */
[-C--:B------:R-:W-:Y:S01]  /*7b610*/  IADD3 R18, P6, R18, R8.reuse, RZ ;  /* 0x0000000812127210 */ /* 0x080fe20007fde0ff */
[----:B------:R-:W-:Y:S04]  /*7b620*/  STL [R1+0x1d30], R20 ;  /* 0x001d301401007387 */ /* 0x000fe80000100800 */
[----:B------:R-:W-:Y:S01]  /*7b630*/  IMAD.X R19, R19, 0x1, R2, P6 ;  /* 0x0000000113137824 */ /* 0x000fe200030e0602 */
[----:B------:R-:W-:Y:S04]  /*7b640*/  STL [R1+0x1d2c], R21 ;  /* 0x001d2c1501007387 */ /* 0x000fe80000100800 */
[----:B------:R-:W-:Y:S04]  /*7b650*/  STL [R1+0x1d38], R18 ;  /* 0x001d381201007387 */ /* 0x000fe80000100800 */
[----:B------:R-:W-:Y:S04]  /*7b660*/  LDGSTS.E [R5+0x1c004], desc[UR60][R20.64], P1 ;  /* 0x1c00400014057fae */ /* 0x000fe8000892187c */
[----:B------:R1:W-:Y:S04]  /*7b670*/  STL [R1+0x1d34], R19 ;  /* 0x001d341301007387 */ /* 0x0003e80000100800 */
[----:B------:R-:W-:Y:S04]  /*7b680*/  LDGSTS.E [R5+0x18008], desc[UR60][R18.64], P2 ;  /* 0x1800800012057fae */ /* 0x000fe8000912187c */
[----:B-1----:R-:W3:Y:S04]  /*7b690*/  LDL.LU R19, [R1+0x1d54] ;  /* 0x001d540001137983 */ /* 0x002ee80000300800 */
[----:B------:R-:W3:Y:S04]  /*7b6a0*/  LDL.LU R18, [R1+0x1d58] ;  /* 0x001d580001127983 */ /* 0x000ee80000300800 */
[----:B------:R-:W3:Y:S04]  /*7b6b0*/  LDL.LU R22, [R1+0x1d94] ;  /* 0x001d940001167983 */ /* 0x000ee80000300800 */
[----:B------:R-:W3:Y:S01]  /*7b6c0*/  LDL.LU R21, [R1+0x1d98] ;  /* 0x001d980001157983 */ /* 0x000ee20000300800 */
[----:B----4-:R-:W-:-:S05]  /*7b6d0*/  IADD3 R7, P5, R7, R8, RZ ;  /* 0x0000000807077210 */ /* 0x010fca0007fbe0ff */
[----:B--2---:R-:W-:Y:S01]  /*7b6e0*/  IMAD.X R16, R16, 0x1, R2, P5 ;  /* 0x0000000110107824 */ /* 0x004fe200028e0602 */
[----:B------:R-:W-:-:S03]  /*7b6f0*/  MOV R114, R7 ;  /* 0x0000000700727202 */ /* 0x000fc60000000f00 */
[----:B------:R-:W-:-:S05]  /*7b700*/  IMAD.MOV.U32 R115, RZ, RZ, R16 ;  /* 0x000000ffff737224 */ /* 0x000fca00078e0010 */
[----:B------:R1:W-:Y:S04]  /*7b710*/  LDGSTS.E [R5+0x1c008], desc[UR60][R114.64], P2 ;  /* 0x1c00800072057fae */ /* 0x0003e8000912187c */
[----:B------:R2:W-:Y:S01]  /*7b720*/  STL [R1+0x1d40], R7 ;  /* 0x001d400701007387 */ /* 0x0005e20000100800 */
[----:B------:R-:W-:-:S03]  /*7b730*/  IADD3 R9, P2, R9, R8, RZ ;  /* 0x0000000809097210 */ /* 0x000fc60007f5e0ff */
[----:B------:R4:W-:Y:S04]  /*7b740*/  STL [R1+0x1d3c], R16 ;  /* 0x001d3c1001007387 */ /* 0x0009e80000100800 */
[----:B--2---:R-:W2:Y:S01]  /*7b750*/  LDL.LU R7, [R1+0x1dd8] ;  /* 0x001dd80001077983 */ /* 0x004ea20000300800 */
[----:B------:R-:W-:-:S03]  /*7b760*/  IADD3 R10, P5, R10, R8, RZ ;  /* 0x000000080a0a7210 */ /* 0x000fc60007fbe0ff */
[----:B----4-:R-:W4:Y:S01]  /*7b770*/  LDL.LU R16, [R1+0x1e18] ;  /* 0x001e180001107983 */ /* 0x010f220000300800 */
[----:B------:R-:W-:-:S03]  /*7b780*/  IMAD.X R11, R11, 0x1, R2, P2 ;  /* 0x000000010b0b7824 */ /* 0x000fc600010e0602 */
[----:B------:R-:W-:Y:S01]  /*7b790*/  STL [R1+0x1d48], R9 ;  /* 0x001d480901007387 */ /* 0x000fe20000100800 */
[----:B------:R-:W-:-:S03]  /*7b7a0*/  IADD3.X R17, R17, R2, RZ, P5, !PT ;  /* 0x0000000211117210 */ /* 0x000fc60002ffe4ff */
[----:B------:R1:W-:Y:S02]  /*7b7b0*/  STL [R1+0x1d44], R11 ;  /* 0x001d440b01007387 */ /* 0x0003e40000100800 */
[----:B-1----:R-:W-:Y:S02]  /*7b7c0*/  IMAD.MOV.U32 R115, RZ, RZ, R11 ;  /* 0x000000ffff737224 */ /* 0x002fe400078e000b */
[----:B------:R-:W-:Y:S04]  /*7b7d0*/  STL [R1+0x1d50], R10 ;  /* 0x001d500a01007387 */ /* 0x000fe80000100800 */
[----:B------:R-:W4:Y:S04]  /*7b7e0*/  LDL.LU R11, [R1+0x1dd4] ;  /* 0x001dd400010b7983 */ /* 0x000f280000300800 */
[----:B------:R1:W-:Y:S04]  /*7b7f0*/  STL [R1+0x1d4c], R17 ;  /* 0x001d4c1101007387 */ /* 0x0003e80000100800 */
[----:B------:R-:W4:Y:S01]  /*7b800*/  LDL.LU R20, [R1+0x1e14] ;  /* 0x001e140001147983 */ /* 0x000f220000300800 */
[----:B------:R-:W1:Y:S01]  /*7b810*/  S2R R185, SR_TID.X ;  /* 0x0000000000b97919 */ /* 0x000e620000002100 */
[----:B------:R-:W-:-:S04]  /*7b820*/  ISETP.GT.AND P1, PT, R3, 0x7f, PT ;  /* 0x0000007f0300780c */ /* 0x000fc80003f24270 */
[----:B------:R-:W-:-:S04]  /*7b830*/  SEL R15, RZ, 0x4, !P1 ;  /* 0x00000004ff0f7807 */ /* 0x000fc80004800000 */
[----:B------:R-:W-:-:S04]  /*7b840*/  SEL R15, R15, RZ, !P0 ;  /* 0x000000ff0f0f7207 */ /* 0x000fc80004000000 */
[----:B------:R-:W-:Y:S01]  /*7b850*/  ISETP.NE.U32.AND P1, PT, R15, RZ, PT ;  /* 0x000000ff0f00720c */ /* 0x000fe20003f25070 */
[----:B------:R-:W-:Y:S01]  /*7b860*/  IMAD.MOV.U32 R114, RZ, RZ, R9 ;  /* 0x000000ffff727224 */ /* 0x000fe200078e0009 */
[----:B------:R-:W4:Y:S01]  /*7b870*/  LDL.LU R15, [R1+0x1e54] ;  /* 0x001e5400010f7983 */ /* 0x000f220000300800 */
[----:B------:R-:W-:-:S03]  /*7b880*/  IMAD.SHL.U32 R4, R4, 0x80, RZ ;  /* 0x0000008004047824 */ /* 0x000fc600078e00ff */
[----:B------:R-:W4:Y:S07]  /*7b890*/  LDL.LU R8, [R1+0x1e58] ;  /* 0x001e580001087983 */ /* 0x000f2e0000300800 */
[----:B------:R1:W-:Y:S02]  /*7b8a0*/  LDGSTS.E [R5+0x1800c], desc[UR60][R114.64], P1 ;  /* 0x1800c00072057fae */ /* 0x0003e4000892187c */
[----:B-1----:R-:W-:Y:S02]  /*7b8b0*/  LOP3.LUT R9, R185, 0x7f, RZ, 0xc0, !PT ;  /* 0x0000007fb9097812 */ /* 0x002fe400078ec0ff */
[----:B------:R-:W-:Y:S01]  /*7b8c0*/  MOV R114, R10 ;  /* 0x0000000a00727202 */ /* 0x000fe20000000f00 */
[----:B------:R-:W-:-:S02]  /*7b8d0*/  IMAD.MOV.U32 R115, RZ, RZ, R17 ;  /* 0x000000ffff737224 */ /* 0x000fc400078e0011 */
[----:B------:R-:W4:Y:S04]  /*7b8e0*/  LDL.LU R17, [R1+0x1e94] ;  /* 0x001e940001117983 */ /* 0x000f280000300800 */
[----:B------:R1:W-:Y:S01]  /*7b8f0*/  LDGSTS.E [R5+0x1c00c], desc[UR60][R114.64], P1 ;  /* 0x1c00c00072057fae */ /* 0x0003e2000892187c */
[----:B------:R-:W-:-:S03]  /*7b900*/  ISETP.GE.AND P1, PT, R9, R3, PT ;  /* 0x000000030900720c */ /* 0x000fc60003f26270 */
[----:B------:R-:W4:Y:S01]  /*7b910*/  LDL.LU R9, [R1+0x1e98] ;  /* 0x001e980001097983 */ /* 0x000f220000300800 */
[----:B------:R-:W-:Y:S02]  /*7b920*/  SEL R3, RZ, 0x4, P1 ;  /* 0x00000004ff037807 */ /* 0x000fe40000800000 */
[----:B------:R-:W-:Y:S01]  /*7b930*/  SHF.L.U32 R4, R4, 0x2, RZ ;  /* 0x0000000204047819 */ /* 0x000fe200000006ff */
[----:B------:R-:W4:Y:S01]  /*7b940*/  LDL.LU R10, [R1+0x1ed8] ;  /* 0x001ed800010a7983 */ /* 0x000f220000300800 */
[----:B------:R-:W-:Y:S01]  /*7b950*/  SEL R3, R3, RZ, !P0 ;  /* 0x000000ff03037207 */ /* 0x000fe20004000000 */
[----:B-1----:R-:W-:-:S03]  /*7b960*/  IMAD R5, R6, 0x40000, R12 ;  /* 0x0004000006057824 */ /* 0x002fc600078e020c */
[----:B------:R-:W-:Y:S01]  /*7b970*/  ISETP.NE.U32.AND P0, PT, R3, RZ, PT ;  /* 0x000000ff0300720c */ /* 0x000fe20003f05070 */
[----:B------:R-:W0:Y:S01]  /*7b980*/  LDGDEPBAR ;  /* 0x00000000000079af */ /* 0x000e220000000000 */
[----:B------:R-:W-:Y:S01]  /*7b990*/  IMAD.IADD R3, R13, 0x1, R5 ;  /* 0x000000010d037824 */ /* 0x000fe200078e0205 */
[----:B---3--:R-:W-:-:S04]  /*7b9a0*/  IADD3 R18, P1, R18, R4, RZ ;  /* 0x0000000412127210 */ /* 0x008fc80007f3e0ff */
[----:B------:R-:W-:Y:S02]  /*7b9b0*/  IADD3.X R19, R19, R0, RZ, P1, !PT ;  /* 0x0000000013137210 */ /* 0x000fe40000ffe4ff */
[----:B------:R-:W-:Y:S01]  /*7b9c0*/  IADD3 R21, P2, R21, R4, RZ ;  /* 0x0000000415157210 */ /* 0x000fe20007f5e0ff */
[----:B------:R-:W-:Y:S04]  /*7b9d0*/  STL [R1+0x1d58], R18 ;  /* 0x001d581201007387 */ /* 0x000fe80000100800 */
[----:B------:R-:W-:Y:S01]  /*7b9e0*/  IMAD.X R22, R22, 0x1, R0, P2 ;  /* 0x0000000116167824 */ /* 0x000fe200010e0600 */
[----:B------:R-:W3:Y:S04]  /*7b9f0*/  LDL.LU R6, [R1+0x1f18] ;  /* 0x001f180001067983 */ /* 0x000ee80000300800 */
[----:B------:R-:W-:Y:S04]  /*7ba00*/  STL [R1+0x1d98], R21 ;  /* 0x001d981501007387 */ /* 0x000fe80000100800 */
[----:B------:R1:W-:Y:S04]  /*7ba10*/  STL [R1+0x1d54], R19 ;  /* 0x001d541301007387 */ /* 0x0003e80000100800 */
[----:B------:R1:W-:Y:S04]  /*7ba20*/  STL [R1+0x1d94], R22 ;  /* 0x001d941601007387 */ /* 0x0003e80000100800 */
[----:B------:R-:W-:Y:S04]  /*7ba30*/  LDGSTS.E [R3], desc[UR60][R18.64], P0 ;  /* 0x0000000012037fae */ /* 0x000fe8000812187c */
[----:B-1----:R-:W3:Y:S04]  /*7ba40*/  LDL.LU R19, [R1+0x1ed4] ;  /* 0x001ed40001137983 */ /* 0x002ee80000300800 */
[----:B------:R-:W3:Y:S01]  /*7ba50*/  LDL.LU R18, [R1+0x1f14] ;  /* 0x001f140001127983 */ /* 0x000ee20000300800 */
[----:B------:R-:W-:Y:S01]  /*7ba60*/  MOV R23, R22 ;  /* 0x0000001600177202 */ /* 0x000fe20000000f00 */
[----:B------:R-:W-:-:S05]  /*7ba70*/  IMAD.MOV.U32 R22, RZ, RZ, R21 ;  /* 0x000000ffff167224 */ /* 0x000fca00078e0015 */
[----:B------:R1:W-:Y:S01]  /*7ba80*/  LDGSTS.E [R3+0x400], desc[UR60][R22.64], P0 ;  /* 0x0040000016037fae */ /* 0x0003e2000812187c */
[-C--:B--2---:R-:W-:Y:S02]  /*7ba90*/  IADD3 R7, P1, R7, R4.reuse, RZ ;  /* 0x0000000407077210 */ /* 0x084fe40007f3e0ff */
[----:B----4-:R-:W-:-:S03]  /*7baa0*/  IADD3 R16, P2, R16, R4, RZ ;  /* 0x0000000410107210 */ /* 0x010fc60007f5e0ff */
[----:B------:R-:W-:Y:S01]  /*7bab0*/  STL [R1+0x1dd8], R7 ;  /* 0x001dd80701007387 */ /* 0x000fe20000100800 */
[----:B-1----:R-:W-:Y:S02]  /*7bac0*/  IMAD.MOV.U32 R22, RZ, RZ, R7 ;  /* 0x000000ffff167224 */ /* 0x002fe400078e0007 */
[----:B------:R-:W-:-:S05]  /*7bad0*/  IMAD.X R11, R11, 0x1, R0, P1 ;  /* 0x000000010b0b7824 */ /* 0x000fca00008e0600 */
[----:B------:R1:W-:Y:S01]  /*7bae0*/  STL [R1+0x1dd4], R11 ;  /* 0x001dd40b01007387 */ /* 0x0003e20000100800 */
[----:B------:R-:W-:-:S03]  /*7baf0*/  IADD3.X R20, R20, R0, RZ, P2, !PT ;  /* 0x0000000014147210 */ /* 0x000fc600017fe4ff */
[----:B------:R-:W-:Y:S01]  /*7bb00*/  STL [R1+0x1e18], R16 ;  /* 0x001e181001007387 */ /* 0x000fe20000100800 */
[----:B------:R-:W-:Y:S01]  /*7bb10*/  IMAD.MOV.U32 R23, RZ, RZ, R11 ;  /* 0x000000ffff177224 */ /* 0x000fe200078e000b */
[----:B------:R-:W-:Y:S02]  /*7bb20*/  MOV R21, R20 ;  /* 0x0000001400157202 */ /* 0x000fe40000000f00 */
[----:B------:R2:W-:Y:S04]  /*7bb30*/  STL [R1+0x1e14], R20 ;  /* 0x001e141401007387 */ /* 0x0005e80000100800 */
[----:B-1----:R-:W4:Y:S04]  /*7bb40*/  LDL.LU R11, [R1+0x1f58] ;  /* 0x001f5800010b7983 */ /* 0x002f280000300800 */
[----:B------:R1:W-:Y:S01]  /*7bb50*/  LDGSTS.E [R3+0x800], desc[UR60][R22.64], P0 ;  /* 0x0080000016037fae */ /* 0x0003e2000812187c */
[----:B--2---:R-:W-:-:S03]  /*7bb60*/  IMAD.MOV.U32 R20, RZ, RZ, R16 ;  /* 0x000000ffff147224 */ /* 0x004fc600078e0010 */
[----:B------:R-:W2:Y:S04]  /*7bb70*/  LDL.LU R7, [R1+0x1f98] ;  /* 0x001f980001077983 */ /* 0x000ea80000300800 */
[----:B------:R-:W-:Y:S04]  /*7bb80*/  LDGSTS.E [R3+0xc00], desc[UR60][R20.64], P0 ;  /* 0x00c0000014037fae */ /* 0x000fe8000812187c */
[----:B------:R-:W2:Y:S04]  /*7bb90*/  LDL.LU R20, [R1+0x1f54] ;  /* 0x001f540001147983 */ /* 0x000ea80000300800 */
[----:B------:R-:W2:Y:S01]  /*7bba0*/  LDL.LU R16, [R1+0x1f94] ;  /* 0x001f940001107983 */ /* 0x000ea20000300800 */
[----:B------:R-:W-:-:S05]  /*7bbb0*/  IADD3 R8, P1, R8, R4, RZ ;  /* 0x0000000408087210 */ /* 0x000fca0007f3e0ff */
[----:B------:R-:W-:Y:S01]  /*7bbc0*/  IMAD.X R15, R15, 0x1, R0, P1 ;  /* 0x000000010f0f7824 */ /* 0x000fe200008e0600 */
[----:B------:R-:W-:Y:S01]  /*7bbd0*/  STL [R1+0x1e58], R8 ;  /* 0x001e580801007387 */ /* 0x000fe20000100800 */
[----:B-1----:R-:W-:Y:S01]  /*7bbe0*/  IMAD.MOV.U32 R22, RZ, RZ, R8 ;  /* 0x000000ffff167224 */ /* 0x002fe200078e0008 */
[----:B------:R-:W-:Y:S02]  /*7bbf0*/  IADD3 R9, P2, R9, R4, RZ ;  /* 0x0000000409097210 */ /* 0x000fe40007f5e0ff */
[----:B------:R1:W-:Y:S02]  /*7bc00*/  STL [R1+0x1e54], R15 ;  /* 0x001e540f01007387 */ /* 0x0003e40000100800 */
[----:B------:R-:W-:Y:S01]  /*7bc10*/  IADD3.X R17, R17, R0, RZ, P2, !PT ;  /* 0x0000000011117210 */ /* 0x000fe200017fe4ff */
[----:B------:R-:W-:Y:S01]  /*7bc20*/  IMAD.MOV.U32 R23, RZ, RZ, R15 ;  /* 0x000000ffff177224 */ /* 0x000fe200078e000f */
[----:B------:R-:W-:Y:S04]  /*7bc30*/  STL [R1+0x1e98], R9 ;  /* 0x001e980901007387 */ /* 0x000fe80000100800 */
[----:B------:R1:W-:Y:S01]  /*7bc40*/  STL [R1+0x1e94], R17 ;  /* 0x001e941101007387 */ /* 0x0003e20000100800 */
[----:B------:R-:W-:-:S03]  /*7bc50*/  IADD3 R10, P1, R10, R4, RZ ;  /* 0x000000040a0a7210 */ /* 0x000fc60007f3e0ff */
[----:B-1----:R-:W2:Y:S04]  /*7bc60*/  LDL.LU R15, [R1+0x1fd8] ;  /* 0x001fd800010f7983 */ /* 0x002ea80000300800 */
[----:B------:R1:W-:Y:S04]  /*7bc70*/  LDGSTS.E [R3+0x1000], desc[UR60][R22.64], P0 ;  /* 0x0100000016037fae */ /* 0x0003e8000812187c */
[----:B------:R-:W2:Y:S01]  /*7bc80*/  LDL.LU R8, [R1+0x2018] ;  /* 0x0020180001087983 */ /* 0x000ea20000300800 */
[----:B-1----:R-:W-:Y:S01]  /*7bc90*/  IMAD.MOV.U32 R23, RZ, RZ, R17 ;  /* 0x000000ffff177224 */ /* 0x002fe200078e0011 */
[----:B------:R-:W-:-:S02]  /*7bca0*/  MOV R22, R9 ;  /* 0x0000000900167202 */ /* 0x000fc40000000f00 */
[----:B------:R-:W2:Y:S04]  /*7bcb0*/  LDL.LU R17, [R1+0x1fd4] ;  /* 0x001fd40001117983 */ /* 0x000ea80000300800 */
[----:B------:R-:W2:Y:S04]  /*7bcc0*/  LDL.LU R9, [R1+0x2014] ;  /* 0x0020140001097983 */ /* 0x000ea80000300800 */
[----:B------:R-:W-:Y:S04]  /*7bcd0*/  STL [R1+0x1ed8], R10 ;  /* 0x001ed80a01007387 */ /* 0x000fe80000100800 */
[----:B------:R1:W-:Y:S02]  /*7bce0*/  LDGSTS.E [R3+0x1400], desc[UR60][R22.64], P0 ;  /* 0x0140000016037fae */ /* 0x0003e4000812187c */
[----:B-1----:R-:W-:Y:S01]  /*7bcf0*/  IMAD.MOV.U32 R22, RZ, RZ, R10 ;  /* 0x000000ffff167224 */ /* 0x002fe200078e000a */
[----:B---3--:R-:W-:Y:S01]  /*7bd00*/  IADD3 R6, P2, R6, R4, RZ ;  /* 0x0000000406067210 */ /* 0x008fe20007f5e0ff */
[----:B------:R-:W-:-:S03]  /*7bd10*/  IMAD.X R19, R19, 0x1, R0, P1 ;  /* 0x0000000113137824 */ /* 0x000fc600008e0600 */
[----:B------:R-:W-:Y:S02]  /*7bd20*/  IADD3.X R18, R18, R0, RZ, P2, !PT ;  /* 0x0000000012127210 */ /* 0x000fe400017fe4ff */
[----:B------:R1:W-:Y:S01]  /*7bd30*/  STL [R1+0x1ed4], R19 ;  /* 0x001ed41301007387 */ /* 0x0003e20000100800 */
[----:B------:R-:W-:-:S03]  /*7bd40*/  IMAD.MOV.U32 R23, RZ, RZ, R19 ;  /* 0x000000ffff177224 */ /* 0x000fc600078e0013 */
[----:B------:R-:W-:Y:S04]  /*7bd50*/  STL [R1+0x1f18], R6 ;  /* 0x001f180601007387 */ /* 0x000fe80000100800 */
[----:B------:R3:W-:Y:S01]  /*7bd60*/  STL [R1+0x1f14], R18 ;  /* 0x001f141201007387 */ /* 0x0007e20000100800 */
[----:B-1----:R-:W-:-:S03]  /*7bd70*/  MOV R19, R18 ;  /* 0x0000001200137202 */ /* 0x002fc60000000f00 */
[----:B------:R-:W2:Y:S04]  /*7bd80*/  LDL.LU R10, [R1+0x2058] ;  /* 0x00205800010a7983 */ /* 0x000ea80000300800 */
[----:B------:R-:W2:Y:S01]  /*7bd90*/  LDL.LU R21, [R1+0x2098] ;  /* 0x0020980001157983 */ /* 0x000ea20000300800 */
[----:B---3--:R-:W-:-:S03]  /*7bda0*/  IMAD.MOV.U32 R18, RZ, RZ, R6 ;  /* 0x000000ffff127224 */ /* 0x008fc600078e0006 */
[----:B------:R-:W-:Y:S04]  /*7bdb0*/  LDGSTS.E [R3+0x1800], desc[UR60][R22.64], P0 ;  /* 0x0180000016037fae */ /* 0x000fe8000812187c */
[----:B------:R-:W-:Y:S04]  /*7bdc0*/  LDGSTS.E [R3+0x1c00], desc[UR60][R18.64], P0 ;  /* 0x01c0000012037fae */ /* 0x000fe8000812187c */
[----:B------:R-:W3:Y:S04]  /*7bdd0*/  LDL.LU R19, [R1+0x2054] ;  /* 0x0020540001137983 */ /* 0x000ee80000300800 */
[----:B------:R-:W3:Y:S04]  /*7bde0*/  LDL.LU R22, [R1+0x2094] ;  /* 0x0020940001167983 */ /* 0x000ee80000300800 */
[----:B------:R-:W3:Y:S04]  /*7bdf0*/  LDL.LU R6, [R1+0x20d8] ;  /* 0x0020d80001067983 */ /* 0x000ee80000300800 */
[----:B------:R-:W3:Y:S01]  /*7be00*/  LDL.LU R18, [R1+0x2118] ;  /* 0x0021180001127983 */ /* 0x000ee20000300800 */
[----:B----4-:R-:W-:-:S02]  /*7be10*/  IADD3 R11, P1, R11, R4, RZ ;  /* 0x000000040b0b7210 */ /* 0x010fc40007f3e0ff */
[----:B--2---:R-:W-:-:S03]  /*7be20*/  IADD3 R7, P2, R7, R4, RZ ;  /* 0x0000000407077210 */ /* 0x004fc60007f5e0ff */
[----:B------:R1:W-:Y:S01]  /*7be30*/  STL [R1+0x1f58], R11 ;  /* 0x001f580b01007387 */ /* 0x0003e20000100800 */
[----:B------:R-:W-:Y:S02]  /*7be40*/  IMAD.MOV.U32 R114, RZ, RZ, R11 ;  /* 0x000000ffff727224 */ /* 0x000fe400078e000b */
[----:B------:R-:W-:Y:S01]  /*7be50*/  IMAD.X R20, R20, 0x1, R0, P1 ;  /* 0x0000000114147824 */ /* 0x000fe200008e0600 */
[----:B------:R-:W-:-:S04]  /*7be60*/  IADD3.X R16, R16, R0, RZ, P2, !PT ;  /* 0x0000000010107210 */ /* 0x000fc800017fe4ff */
[----:B------:R2:W-:Y:S01]  /*7be70*/  STL [R1+0x1f54], R20 ;  /* 0x001f541401007387 */ /* 0x0005e20000100800 */
[----:B------:R-:W-:-:S03]  /*7be80*/  IMAD.MOV.U32 R115, RZ, RZ, R20 ;  /* 0x000000ffff737224 */ /* 0x000fc600078e0014 */
[----:B------:R4:W-:Y:S04]  /*7be90*/  STL [R1+0x1f98], R7 ;  /* 0x001f980701007387 */ /* 0x0009e80000100800 */
[----:B------:R4:W-:Y:S04]  /*7bea0*/  STL [R1+0x1f94], R16 ;  /* 0x001f941001007387 */ /* 0x0009e80000100800 */
[----:B-1----:R-:W3:Y:S04]  /*7beb0*/  LDL.LU R11, [R1+0x20d4] ;  /* 0x0020d400010b7983 */ /* 0x002ee80000300800 */
[----:B--2---:R-:W2:Y:S04]  /*7bec0*/  LDL.LU R20, [R1+0x2114] ;  /* 0x0021140001147983 */ /* 0x004ea80000300800 */
[----:B------:R1:W-:Y:S01]  /*7bed0*/  LDGSTS.E [R3+0x2000], desc[UR60][R114.64], P0 ;  /* 0x0200000072037fae */ /* 0x0003e2000812187c */
[----:B------:R-:W-:-:S02]  /*7bee0*/  IADD3 R15, P1, R15, R4, RZ ;  /* 0x000000040f0f7210 */ /* 0x000fc40007f3e0ff */
[----:B-1----:R-:W-:Y:S01]  /*7bef0*/  MOV R114, R7 ;  /* 0x0000000700727202 */ /* 0x002fe20000000f00 */
[----:B------:R-:W-:Y:S01]  /*7bf00*/  IMAD.MOV.U32 R115, RZ, RZ, R16 ;  /* 0x000000ffff737224 */ /* 0x000fe200078e0010 */
[----:B----4-:R-:W4:Y:S01]  /*7bf10*/  LDL.LU R7, [R1+0x2158] ;  /* 0x0021580001077983 */ /* 0x010f220000300800 */
[----:B------:R-:W-:-:S03]  /*7bf20*/  IADD3 R8, P2, R8, R4, RZ ;  /* 0x0000000408087210 */ /* 0x000fc60007f5e0ff */
[----:B------:R-:W4:Y:S04]  /*7bf30*/  LDL.LU R16, [R1+0x2198] ;  /* 0x0021980001107983 */ /* 0x000f280000300800 */
[----:B------:R1:W-:Y:S04]  /*7bf40*/  STL [R1+0x1fd8], R15 ;  /* 0x001fd80f01007387 */ /* 0x0003e80000100800 */
[----:B------:R1:W-:Y:S01]  /*7bf50*/  LDGSTS.E [R3+0x2400], desc[UR60][R114.64], P0 ;  /* 0x0240000072037fae */ /* 0x0003e2000812187c */
[----:B------:R-:W-:Y:S01]  /*7bf60*/  IMAD.X R17, R17, 0x1, R0, P1 ;  /* 0x0000000111117824 */ /* 0x000fe200008e0600 */
[----:B------:R-:W-:-:S04]  /*7bf70*/  IADD3.X R9, R9, R0, RZ, P2, !PT ;  /* 0x0000000009097210 */ /* 0x000fc800017fe4ff */
[----:B------:R1:W-:Y:S04]  /*7bf80*/  STL [R1+0x1fd4], R17 ;  /* 0x001fd41101007387 */ /* 0x0003e80000100800 */
[----:B------:R1:W-:Y:S02]  /*7bf90*/  STL [R1+0x2018], R8 ;  /* 0x0020180801007387 */ /* 0x0003e40000100800 */
[----:B-1----:R-:W-:Y:S02]  /*7bfa0*/  IMAD.MOV.U32 R114, RZ, RZ, R15 ;  /* 0x000000ffff727224 */ /* 0x002fe400078e000f */
[----:B------:R1:W-:Y:S01]  /*7bfb0*/  STL [R1+0x2014], R9 ;  /* 0x0020140901007387 */ /* 0x0003e20000100800 */
[----:B------:R-:W-:-:S03]  /*7bfc0*/  IMAD.MOV.U32 R115, RZ, RZ, R17 ;  /* 0x000000ffff737224 */ /* 0x000fc600078e0011 */
[----:B------:R-:W4:Y:S04]  /*7bfd0*/  LDL.LU R15, [R1+0x2154] ;  /* 0x00215400010f7983 */ /* 0x000f280000300800 */
[----:B------:R-:W4:Y:S04]  /*7bfe0*/  LDL.LU R17, [R1+0x2194] ;  /* 0x0021940001117983 */ /* 0x000f280000300800 */
[----:B------:R1:W-:Y:S04]  /*7bff0*/  LDGSTS.E [R3+0x2800], desc[UR60][R114.64], P0 ;  /* 0x0280000072037fae */ /* 0x0003e8000812187c */
[----:B------:R-:W-:Y:S04]  /*7c000*/  LDGSTS.E [R3+0x2c00], desc[UR60][R8.64], P0 ;  /* 0x02c0000008037fae */ /* 0x000fe8000812187c */
[----:B------:R-:W4:Y:S04]  /*7c010*/  LDL.LU R8, [R1+0x21d8] ;  /* 0x0021d80001087983 */ /* 0x000f280000300800 */
[----:B-1----:R-:W4:Y:S01]  /*7c020*/  LDL.LU R9, [R1+0x2218] ;  /* 0x0022180001097983 */ /* 0x002f220000300800 */
[----:B------:R-:W-:-:S02]  /*7c030*/  IADD3 R10, P1, R10, R4, RZ ;  /* 0x000000040a0a7210 */ /* 0x000fc40007f3e0ff */
[----:B------:R-:W-:-:S03]  /*7c040*/  IADD3 R21, P2, R21, R4, RZ ;  /* 0x0000000415157210 */ /* 0x000fc60007f5e0ff */
[----:B------:R-:W-:Y:S01]  /*7c050*/  STL [R1+0x2058], R10 ;  /* 0x0020580a01007387 */ /* 0x000fe20000100800 */
[----:B------:R-:W-:Y:S01]  /*7c060*/  IMAD.MOV.U32 R114, RZ, RZ, R10 ;  /* 0x000000ffff727224 */ /* 0x000fe200078e000a */
[----:B---3--:R-:W-:Y:S01]  /*7c070*/  IADD3.X R19, R19, R0, RZ, P1, !PT ;  /* 0x0000000013137210 */ /* 0x008fe20000ffe4ff */
[----:B------:R-:W-:-:S04]  /*7c080*/  IMAD.X R22, R22, 0x1, R0, P2 ;  /* 0x0000000116167824 */ /* 0x000fc800010e0600 */
[----:B------:R1:W-:Y:S01]  /*7c090*/  STL [R1+0x2054], R19 ;  /* 0x0020541301007387 */ /* 0x0003e20000100800 */
[----:B------:R-:W-:-:S03]  /*7c0a0*/  MOV R115, R19 ;  /* 0x0000001300737202 */ /* 0x000fc60000000f00 */
[----:B------:R-:W-:Y:S04]  /*7c0b0*/  STL [R1+0x2098], R21 ;  /* 0x0020981501007387 */ /* 0x000fe80000100800 */
[----:B------:R3:W-:Y:S04]  /*7c0c0*/  STL [R1+0x2094], R22 ;  /* 0x0020941601007387 */ /* 0x0007e80000100800 */
[----:B-1----:R-:W4:Y:S04]  /*7c0d0*/  LDL.LU R19, [R1+0x21d4] ;  /* 0x0021d40001137983 */ /* 0x002f280000300800 */
[----:B------:R-:W4:Y:S01]  /*7c0e0*/  LDL.LU R10, [R1+0x2214] ;  /* 0x00221400010a7983 */ /* 0x000f220000300800 */
[----:B------:R-:W-:-:S02]  /*7c0f0*/  IADD3 R6, P1, R6, R4, RZ ;  /* 0x0000000406067210 */ /* 0x000fc40007f3e0ff */
[----:B------:R-:W-:Y:S01]  /*7c100*/  IADD3 R18, P2, R18, R4, RZ ;  /* 0x0000000412127210 */ /* 0x000fe20007f5e0ff */
[----:B------:R-:W-:Y:S01]  /*7c110*/  IMAD.MOV.U32 R23, RZ, RZ, R22 ;  /* 0x000000ffff177224 */ /* 0x000fe200078e0016 */
[----:B------:R-:W-:Y:S01]  /*7c120*/  LDGSTS.E [R3+0x3000], desc[UR60][R114.64], P0 ;  /* 0x0300000072037fae */ /* 0x000fe2000812187c */
[----:B---3--:R-:W-:-:S03]  /*7c130*/  IMAD.MOV.U32 R22, RZ, RZ, R21 ;  /* 0x000000ffff167224 */ /* 0x008fc600078e0015 */
[----:B------:R-:W-:Y:S04]  /*7c140*/  STL [R1+0x20d8], R6 ;  /* 0x0020d80601007387 */ /* 0x000fe80000100800 */
[----:B------:R1:W-:Y:S02]  /*7c150*/  LDGSTS.E [R3+0x3400], desc[UR60][R22.64], P0 ;  /* 0x0340000016037fae */ /* 0x0003e4000812187c */
[----:B-1----:R-:W-:Y:S01]  /*7c160*/  IMAD.MOV.U32 R22, RZ, RZ, R6 ;  /* 0x000000ffff167224 */ /* 0x002fe200078e0006 */
[----:B------:R-:W-:Y:S01]  /*7c170*/  IADD3.X R11, R11, R0, RZ, P1, !PT ;  /* 0x000000000b0b7210 */ /* 0x000fe20000ffe4ff */
[----:B--2---:R-:W-:-:S04]  /*7c180*/  IMAD.X R20, R20, 0x1, R0, P2 ;  /* 0x0000000114147824 */ /* 0x004fc800010e0600 */
[----:B------:R1:W-:Y:S01]  /*7c190*/  STL [R1+0x20d4], R11 ;  /* 0x0020d40b01007387 */ /* 0x0003e20000100800 */
[----:B------:R-:W-:Y:S01]  /*7c1a0*/  MOV R23, R11 ;  /* 0x0000000b00177202 */ /* 0x000fe20000000f00 */
[----:B------:R-:W-:Y:S02]  /*7c1b0*/  IMAD.MOV.U32 R21, RZ, RZ, R20 ;  /* 0x000000ffff157224 */ /* 0x000fe400078e0014 */
[----:B------:R-:W-:Y:S04]  /*7c1c0*/  STL [R1+0x2118], R18 ;  /* 0x0021181201007387 */ /* 0x000fe80000100800 */
[----:B------:R2:W-:Y:S04]  /*7c1d0*/  STL [R1+0x2114], R20 ;  /* 0x0021141401007387 */ /* 0x0005e80000100800 */
[----:B-1----:R-:W3:Y:S04]  /*7c1e0*/  LDL.LU R11, [R1+0x2258] ;  /* 0x00225800010b7983 */ /* 0x002ee80000300800 */
[----:B------:R-:W3:Y:S01]  /*7c1f0*/  LDL.LU R6, [R1+0x2298] ;  /* 0x0022980001067983 */ /* 0x000ee20000300800 */
[----:B--2---:R-:W-:-:S03]  /*7c200*/  IMAD.MOV.U32 R20, RZ, RZ, R18 ;  /* 0x000000ffff147224 */ /* 0x004fc600078e0012 */
[----:B------:R1:W-:Y:S04]  /*7c210*/  LDGSTS.E [R3+0x3800], desc[UR60][R22.64], P0 ;  /* 0x0380000016037fae */ /* 0x0003e8000812187c */
[----:B------:R-:W-:Y:S04]  /*7c220*/  LDGSTS.E [R3+0x3c00], desc[UR60][R20.64], P0 ;  /* 0x03c0000014037fae */ /* 0x000fe8000812187c */
[----:B------:R-:W2:Y:S04]  /*7c230*/  LDL.LU R20, [R1+0x2254] ;  /* 0x0022540001147983 */ /* 0x000ea80000300800 */
[----:B------:R-:W2:Y:S01]  /*7c240*/  LDL.LU R18, [R1+0x2294] ;  /* 0x0022940001127983 */ /* 0x000ea20000300800 */
[----:B----4-:R-:W-:-:S02]  /*7c250*/  IADD3 R7, P1, R7, R4, RZ ;  /* 0x0000000407077210 */ /* 0x010fc40007f3e0ff */
[----:B------:R-:W-:Y:S02]  /*7c260*/  IADD3 R16, P2, R16, R4, RZ ;  /* 0x0000000410107210 */ /* 0x000fe40007f5e0ff */
[----:B------:R-:W-:Y:S01]  /*7c270*/  IADD3.X R15, R15, R0, RZ, P1, !PT ;  /* 0x000000000f0f7210 */ /* 0x000fe20000ffe4ff */
[----:B------:R4:W-:Y:S01]  /*7c280*/  STL [R1+0x2158], R7 ;  /* 0x0021580701007387 */ /* 0x0009e20000100800 */
[----:B-1----:R-:W-:Y:S02]  /*7c290*/  IMAD.MOV.U32 R22, RZ, RZ, R7 ;  /* 0x000000ffff167224 */ /* 0x002fe400078e0007 */
[----:B------:R-:W-:Y:S01]  /*7c2a0*/  IMAD.X R17, R17, 0x1, R0, P2 ;  /* 0x0000000111117824 */ /* 0x000fe200010e0600 */
[----:B------:R-:W-:Y:S01]  /*7c2b0*/  MOV R23, R15 ;  /* 0x0000000f00177202 */ /* 0x000fe20000000f00 */
[----:B------:R1:W-:Y:S04]  /*7c2c0*/  STL [R1+0x2154], R15 ;  /* 0x0021540f01007387 */ /* 0x0003e80000100800 */
[----:B------:R-:W-:Y:S04]  /*7c2d0*/  STL [R1+0x2198], R16 ;  /* 0x0021981001007387 */ /* 0x000fe80000100800 */
[----:B----4-:R-:W4:Y:S04]  /*7c2e0*/  LDL.LU R7, [R1+0x22d8] ;  /* 0x0022d80001077983 */ /* 0x010f280000300800 */
[----:B------:R1:W-:Y:S04]  /*7c2f0*/  STL [R1+0x2194], R17 ;  /* 0x0021941101007387 */ /* 0x0003e80000100800 */
[----:B-1----:R-:W4:Y:S04]  /*7c300*/  LDL.LU R15, [R1+0x2318] ;  /* 0x00231800010f7983 */ /* 0x002f280000300800 */
[----:B------:R1:W-:Y:S01]  /*7c310*/  LDGSTS.E [R3+0x4000], desc[UR60][R22.64], P0 ;  /* 0x0400000016037fae */ /* 0x0003e2000812187c */
[----:B------:R-:W-:-:S02]  /*7c320*/  IADD3 R8, P1, R8, R4, RZ ;  /* 0x0000000408087210 */ /* 0x000fc40007f3e0ff */
[----:B------:R-:W-:Y:S01]  /*7c330*/  IADD3 R9, P2, R9, R4, RZ ;  /* 0x0000000409097210 */ /* 0x000fe20007f5e0ff */
[----:B-1----:R-:W-:Y:S02]  /*7c340*/  IMAD.MOV.U32 R23, RZ, RZ, R17 ;  /* 0x000000ffff177224 */ /* 0x002fe400078e0011 */
[----:B------:R-:W4:Y:S01]  /*7c350*/  LDL.LU R17, [R1+0x22d4] ;  /* 0x0022d40001117983 */ /* 0x000f220000300800 */
[----:B------:R-:W-:-:S03]  /*7c360*/  IMAD.MOV.U32 R22, RZ, RZ, R16 ;  /* 0x000000ffff167224 */ /* 0x000fc600078e0010 */
[----:B------:R-:W4:Y:S04]  /*7c370*/  LDL.LU R16, [R1+0x2314] ;  /* 0x0023140001107983 */ /* 0x000f280000300800 */
[----:B------:R1:W-:Y:S04]  /*7c380*/  STL [R1+0x21d8], R8 ;  /* 0x0021d80801007387 */ /* 0x0003e80000100800 */
[----:B------:R1:W-:Y:S01]  /*7c390*/  LDGSTS.E [R3+0x4400], desc[UR60][R22.64], P0 ;  /* 0x0440000016037fae */ /* 0x0003e2000812187c */
[----:B------:R-:W-:Y:S02]  /*7c3a0*/  IMAD.MOV.U32 R114, RZ, RZ, R9 ;  /* 0x000000ffff727224 */ /* 0x000fe400078e0009 */
[----:B-1----:R-:W-:Y:S01]  /*7c3b0*/  IMAD.MOV.U32 R22, RZ, RZ, R8 ;  /* 0x000000ffff167224 */ /* 0x002fe200078e0008 */
[----:B------:R-:W-:Y:S01]  /*7c3c0*/  IADD3.X R19, R19, R0, RZ, P1, !PT ;  /* 0x0000000013137210 */ /* 0x000fe20000ffe4ff */
[----:B------:R-:W-:-:S04]  /*7c3d0*/  IMAD.X R10, R10, 0x1, R0, P2 ;  /* 0x000000010a0a7824 */ /* 0x000fc800010e0600 */
[----:B------:R-:W-:Y:S01]  /*7c3e0*/  STL [R1+0x21d4], R19 ;  /* 0x0021d41301007387 */ /* 0x000fe20000100800 */
[----:B------:R-:W-:-:S03]  /*7c3f0*/  MOV R23, R19 ;  /* 0x0000001300177202 */ /* 0x000fc60000000f00 */
[----:B------:R1:W-:Y:S04]  /*7c400*/  STL [R1+0x2218], R9 ;  /* 0x0022180901007387 */ /* 0x0003e80000100800 */
[----:B------:R-:W4:Y:S04]  /*7c410*/  LDL.LU R8, [R1+0x2358] ;  /* 0x0023580001087983 */ /* 0x000f280000300800 */
[----:B------:R1:W-:Y:S04]  /*7c420*/  STL [R1+0x2214], R10 ;  /* 0x0022140a01007387 */ /* 0x0003e80000100800 */
[----:B------:R-:W4:Y:S04]  /*7c430*/  LDL.LU R21, [R1+0x2398] ;  /* 0x0023980001157983 */ /* 0x000f280000300800 */
[----:B-1----:R-:W4:Y:S04]  /*7c440*/  LDL.LU R9, [R1+0x2354] ;  /* 0x0023540001097983 */ /* 0x002f280000300800 */
[----:B------:R-:W-:Y:S04]  /*7c450*/  LDGSTS.E [R3+0x4800], desc[UR60][R22.64], P0 ;  /* 0x0480000016037fae */ /* 0x000fe8000812187c */
[----:B------:R-:W4:Y:S01]  /*7c460*/  LDL.LU R22, [R1+0x2394] ;  /* 0x0023940001167983 */ /* 0x000f220000300800 */
[----:B------:R-:W-:-:S03]  /*7c470*/  IMAD.MOV.U32 R115, RZ, RZ, R10 ;  /* 0x000000ffff737224 */ /* 0x000fc600078e000a */
[----:B------:R-:W4:Y:S04]  /*7c480*/  LDL.LU R10, [R1+0x23a0] ;  /* 0x0023a000010a7983 */ /* 0x000f280000300800 */
[----:B------:R-:W4:Y:S04]  /*7c490*/  LDL.LU R19, [R1+0x23a8] ;  /* 0x0023a80001137983 */ /* 0x000f280000300800 */
[----:B------:R1:W-:Y:S01]  /*7c4a0*/  LDGSTS.E [R3+0x4c00], desc[UR60][R114.64], P0 ;  /* 0x04c0000072037fae */ /* 0x0003e2000812187c */
[-C--:B---3--:R-:W-:Y:S02]  /*7c4b0*/  IADD3 R11, P1, R11, R4.reuse, RZ ;  /* 0x000000040b0b7210 */ /* 0x088fe40007f3e0ff */
[----:B------:R-:W-:-:S03]  /*7c4c0*/  IADD3 R6, P2, R6, R4, RZ ;  /* 0x0000000406067210 */ /* 0x000fc60007f5e0ff */
[----:B------:R3:W-:Y:S01]  /*7c4d0*/  STL [R1+0x2258], R11 ;  /* 0x0022580b01007387 */ /* 0x0007e20000100800 */
[----:B-1----:R-:W-:Y:S01]  /*7c4e0*/  IMAD.MOV.U32 R114, RZ, RZ, R11 ;  /* 0x000000ffff727224 */ /* 0x002fe200078e000b */
[----:B--2---:R-:W-:Y:S01]  /*7c4f0*/  IADD3.X R20, R20, R0, RZ, P1, !PT ;  /* 0x0000000014147210 */ /* 0x004fe20000ffe4ff */
[----:B------:R-:W-:-:S04]  /*7c500*/  IMAD.X R18, R18, 0x1, R0, P2 ;  /* 0x0000000112127824 */ /* 0x000fc800010e0600 */
[----:B------:R1:W-:Y:S01]  /*7c510*/  STL [R1+0x2254], R20 ;  /* 0x0022541401007387 */ /* 0x0003e20000100800 */
[----:B------:R-:W-:-:S03]  /*7c520*/  MOV R115, R20 ;  /* 0x0000001400737202 */ /* 0x000fc60000000f00 */
[----:B------:R2:W-:Y:S04]  /*7c530*/  STL [R1+0x2298], R6 ;  /* 0x0022980601007387 */ /* 0x0005e80000100800 */
[----:B------:R-:W-:Y:S04]  /*7c540*/  STL [R1+0x2294], R18 ;  /* 0x0022941201007387 */ /* 0x000fe80000100800 */
[----:B---3--:R-:W3:Y:S04]  /*7c550*/  LDL.LU R11, [R1+0x239c] ;  /* 0x00239c00010b7983 */ /* 0x008ee80000300800 */
[----:B-1----:R-:W3:Y:S01]  /*7c560*/  LDL.LU R20, [R1+0x23a4] ;  /* 0x0023a40001147983 */ /* 0x002ee20000300800 */
[----:B----4-:R-:W-:-:S03]  /*7c570*/  IADD3 R7, P1, R7, R4, RZ ;  /* 0x0000000407077210 */ /* 0x010fc60007f3e0ff */
[----:B------:R1:W-:Y:S01]  /*7c580*/  LDGSTS.E [R3+0x5000], desc[UR60][R114.64], P0 ;  /* 0x0500000072037fae */ /* 0x0003e2000812187c */
[----:B------:R-:W-:Y:S01]  /*7c590*/  IADD3 R15, P2, R15, R4, RZ ;  /* 0x000000040f0f7210 */ /* 0x000fe20007f5e0ff */
[----:B-1----:R-:W-:Y:S02]  /*7c5a0*/  IMAD.MOV.U32 R114, RZ, RZ, R6 ;  /* 0x000000ffff727224 */ /* 0x002fe400078e0006 */
[----:B------:R-:W-:Y:S01]  /*7c5b0*/  IMAD.MOV.U32 R115, RZ, RZ, R18 ;  /* 0x000000ffff737224 */ /* 0x000fe200078e0012 */
[----:B--2---:R-:W2:Y:S04]  /*7c5c0*/  LDL.LU R6, [R1+0x23b0] ;  /* 0x0023b00001067983 */ /* 0x004ea80000300800 */
[----:B------:R1:W-:Y:S04]  /*7c5d0*/  STL [R1+0x22d8], R7 ;  /* 0x0022d80701007387 */ /* 0x0003e80000100800 */
[----:B------:R4:W-:Y:S01]  /*7c5e0*/  LDGSTS.E [R3+0x5400], desc[UR60][R114.64], P0 ;  /* 0x0540000072037fae */ /* 0x0009e2000812187c */
[----:B------:R-:W-:Y:S01]  /*7c5f0*/  IADD3.X R17, R17, R0, RZ, P1, !PT ;  /* 0x0000000011117210 */ /* 0x000fe20000ffe4ff */
[----:B------:R-:W-:-:S04]  /*7c600*/  IMAD.X R16, R16, 0x1, R0, P2 ;  /* 0x0000000110107824 */ /* 0x000fc800010e0600 */
[----:B------:R1:W-:Y:S04]  /*7c610*/  STL [R1+0x22d4], R17 ;  /* 0x0022d41101007387 */ /* 0x0003e80000100800 */
[----:B------:R1:W-:Y:S01]  /*7c620*/  STL [R1+0x2318], R15 ;  /* 0x0023180f01007387 */ /* 0x0003e20000100800 */
[----:B----4-:R-:W-:Y:S01]  /*7c630*/  IMAD.MOV.U32 R114, RZ, RZ, R7 ;  /* 0x000000ffff727224 */ /* 0x010fe200078e0007 */
[----:B------:R-:W-:Y:S02]  /*7c640*/  MOV R115, R17 ;  /* 0x0000001100737202 */ /* 0x000fe40000000f00 */
[----:B-1----:R-:W4:Y:S04]  /*7c650*/  LDL.LU R7, [R1+0x23ac] ;  /* 0x0023ac0001077983 */ /* 0x002f280000300800 */
[----:B------:R1:W-:Y:S04]  /*7c660*/  STL [R1+0x2314], R16 ;  /* 0x0023141001007387 */ /* 0x0003e80000100800 */
[----:B------:R-:W4:Y:S04]  /*7c670*/  LDL.LU R18, [R1+0x23b4] ;  /* 0x0023b40001127983 */ /* 0x000f280000300800 */
[----:B------:R-:W4:Y:S04]  /*7c680*/  LDL.LU R17, [R1+0x23b8] ;  /* 0x0023b80001117983 */ /* 0x000f280000300800 */
[----:B------:R1:W-:Y:S02]  /*7c690*/  LDGSTS.E [R3+0x5800], desc[UR60][R114.64], P0 ;  /* 0x0580000072037fae */ /* 0x0003e4000812187c */
[----:B-1----:R-:W-:-:S02]  /*7c6a0*/  IMAD.MOV.U32 R114, RZ, RZ, R15 ;  /* 0x000000ffff727224 */ /* 0x002fc400078e000f */
[----:B------:R-:W-:Y:S01]  /*7c6b0*/  IMAD.MOV.U32 R115, RZ, RZ, R16 ;  /* 0x000000ffff737224 */ /* 0x000fe200078e0010 */
[----:B------:R-:W4:Y:S04]  /*7c6c0*/  LDL.LU R15, [R1+0x23c0] ;  /* 0x0023c000010f7983 */ /* 0x000f280000300800 */
[----:B------:R1:W-:Y:S01]  /*7c6d0*/  LDGSTS.E [R3+0x5c00], desc[UR60][R114.64], P0 ;  /* 0x05c0000072037fae */ /* 0x0003e2000812187c */
[-C--:B------:R-:W-:Y:S02]  /*7c6e0*/  IADD3 R8, P1, R8, R4.reuse, RZ ;  /* 0x0000000408087210 */ /* 0x080fe40007f3e0ff */
[----:B------:R-:W-:Y:S02]  /*7c6f0*/  IADD3 R21, P2, R21, R4, RZ ;  /* 0x0000000415157210 */ /* 0x000fe40007f5e0ff */
[----:B------:R-:W-:Y:S01]  /*7c700*/  IADD3.X R9, R9, R0, RZ, P1, !PT ;  /* 0x0000000009097210 */ /* 0x000fe20000ffe4ff */
[----:B------:R-:W-:Y:S04]  /*7c710*/  STL [R1+0x2358], R8 ;  /* 0x0023580801007387 */ /* 0x000fe80000100800 */
[----:B------:R1:W-:Y:S02]  /*7c720*/  STL [R1+0x2354], R9 ;  /* 0x0023540901007387 */ /* 0x0003e40000100800 */
[----:B-1----:R-:W-:-:S02]  /*7c730*/  MOV R115, R9 ;  /* 0x0000000900737202 */ /* 0x002fc40000000f00 */
[----:B------:R-:W-:Y:S01]  /*7c740*/  STL [R1+0x2398], R21 ;  /* 0x0023981501007387 */ /* 0x000fe20000100800 */
[----:B------:R-:W-:-:S03]  /*7c750*/  IMAD.MOV.U32 R114, RZ, RZ, R8 ;  /* 0x000000ffff727224 */ /* 0x000fc600078e0008 */
[----:B------:R-:W4:Y:S01]  /*7c760*/  LDL.LU R16, [R1+0x23bc] ;  /* 0x0023bc0001107983 */ /* 0x000f220000300800 */
[----:B------:R-:W-:-:S03]  /*7c770*/  IMAD.X R22, R22, 0x1, R0, P2 ;  /* 0x0000000116167824 */ /* 0x000fc600010e0600 */
[----:B------:R-:W-:Y:S04]  /*7c780*/  LDGSTS.E [R3+0x6000], desc[UR60][R114.64], P0 ;  /* 0x0600000072037fae */ /* 0x000fe8000812187c */
[----:B------:R1:W-:Y:S04]  /*7c790*/  STL [R1+0x2394], R22 ;  /* 0x0023941601007387 */ /* 0x0003e80000100800 */
[----:B------:R-:W4:Y:S04]  /*7c7a0*/  LDL.LU R9, [R1+0x23c4] ;  /* 0x0023c40001097983 */ /* 0x000f280000300800 */
[----:B------:R-:W4:Y:S01]  /*7c7b0*/  LDL.LU R8, [R1+0x23c8] ;  /* 0x0023c80001087983 */ /* 0x000f220000300800 */
[----:B------:R-:W-:-:S02]  /*7c7c0*/  IADD3 R10, P1, R10, R4, RZ ;  /* 0x000000040a0a7210 */ /* 0x000fc40007f3e0ff */
[----:B------:R-:W-:Y:S01]  /*7c7d0*/  IADD3 R19, P2, R19, R4, RZ ;  /* 0x0000000413137210 */ /* 0x000fe20007f5e0ff */
[----:B------:R-:W-:Y:S02]  /*7c7e0*/  IMAD.MOV.U32 R23, RZ, RZ, R22 ;  /* 0x000000ffff177224 */ /* 0x000fe400078e0016 */
[----:B-1----:R-:W-:Y:S01]  /*7c7f0*/  IMAD.MOV.U32 R22, RZ, RZ, R21 ;  /* 0x000000ffff167224 */ /* 0x002fe200078e0015 */
[----:B------:R-:W-:Y:S04]  /*7c800*/  STL [R1+0x23a0], R10 ;  /* 0x0023a00a01007387 */ /* 0x000fe80000100800 */
[----:B------:R-:W-:Y:S01]  /*7c810*/  LDGSTS.E [R3+0x6400], desc[UR60][R22.64], P0 ;  /* 0x0640000016037fae */ /* 0x000fe2000812187c */
[----:B---3--:R-:W-:Y:S01]  /*7c820*/  IADD3.X R11, R11, R0, RZ, P1, !PT ;  /* 0x000000000b0b7210 */ /* 0x008fe20000ffe4ff */
[----:B------:R-:W-:-:S04]  /*7c830*/  IMAD.X R20, R20, 0x1, R0, P2 ;  /* 0x0000000114147824 */ /* 0x000fc800010e0600 */
[----:B------:R1:W-:Y:S04]  /*7c840*/  STL [R1+0x239c], R11 ;  /* 0x00239c0b01007387 */ /* 0x0003e80000100800 */
[----:B------:R-:W-:Y:S04]  /*7c850*/  STL [R1+0x23a8], R19 ;  /* 0x0023a81301007387 */ /* 0x000fe80000100800 */
[----:B------:R-:W-:Y:S04]  /*7c860*/  LDGSTS.E [R3+0x6800], desc[UR60][R10.64], P0 ;  /* 0x068000000a037fae */ /* 0x000fe8000812187c */
[----:B------:R3:W-:Y:S04]  /*7c870*/  STL [R1+0x23a4], R20 ;  /* 0x0023a41401007387 */ /* 0x0007e80000100800 */
[----:B-1----:R-:W4:Y:S01]  /*7c880*/  LDL.LU.64 R10, [R1+0x1448] ;  /* 0x00144800010a7983 */ /* 0x002f220000300a00 */
[----:B--2---:R-:W-:-:S03]  /*7c890*/  IADD3 R6, P1, R6, R4, RZ ;  /* 0x0000000406067210 */ /* 0x004fc60007f3e0ff */
[----:B------:R-:W2:Y:S01]  /*7c8a0*/  LDL.LU.64 R118, [R1+0x1440] ;  /* 0x0014400001767983 */ /* 0x000ea20000300a00 */
[----:B------:R-:W-:Y:S01]  /*7c8b0*/  IMAD.MOV.U32 R21, RZ, RZ, R20 ;  /* 0x000000ffff157224 */ /* 0x000fe200078e0014 */
[----:B---3--:R-:W-:Y:S02]  /*7c8c0*/  MOV R20, R19 ;  /* 0x0000001300147202 */ /* 0x008fe40000000f00 */
[----:B------:R-:W3:Y:S04]  /*7c8d0*/  LDL.LU.64 R114, [R1+0x1438] ;  /* 0x0014380001727983 */ /* 0x000ee80000300a00 */
[----:B------:R-:W-:Y:S04]  /*7c8e0*/  STL [R1+0x23b0], R6 ;  /* 0x0023b00601007387 */ /* 0x000fe80000100800 */
[----:B------:R1:W-:Y:S01]  /*7c8f0*/  LDGSTS.E [R3+0x6c00], desc[UR60][R20.64], P0 ;  /* 0x06c0000014037fae */ /* 0x0003e2000812187c */
[----:B----4-:R-:W-:-:S05]  /*7c900*/  IMAD.X R7, R7, 0x1, R0, P1 ;  /* 0x0000000107077824 */ /* 0x010fca00008e0600 */
[----:B------:R4:W-:Y:S01]  /*7c910*/  STL [R1+0x23ac], R7 ;  /* 0x0023ac0701007387 */ /* 0x0009e20000100800 */
[----:B-1----:R-:W-:Y:S01]  /*7c920*/  MOV R20, R6 ;  /* 0x0000000600147202 */ /* 0x002fe20000000f00 */
[----:B------:R-:W-:Y:S01]  /*7c930*/  IMAD.MOV.U32 R21, RZ, RZ, R7 ;  /* 0x000000ffff157224 */ /* 0x000fe200078e0007 */
[----:B------:R-:W-:-:S04]  /*7c940*/  IADD3 R17, P2, R17, R4, RZ ;  /* 0x0000000411117210 */ /* 0x000fc80007f5e0ff */
[----:B------:R-:W-:Y:S04]  /*7c950*/  LDGSTS.E [R3+0x7000], desc[UR60][R20.64], P0 ;  /* 0x0700000014037fae */ /* 0x000fe8000812187c */
[----:B------:R-:W-:Y:S01]  /*7c960*/  STL [R1+0x23b8], R17 ;  /* 0x0023b81101007387 */ /* 0x000fe20000100800 */
[----:B------:R-:W-:-:S03]  /*7c970*/  IMAD.X R18, R18, 0x1, R0, P2 ;  /* 0x0000000112127824 */ /* 0x000fc600010e0600 */
[----:B----4-:R-:W4:Y:S04]  /*7c980*/  LDL.LU.64 R6, [R1+0x1350] ;  /* 0x0013500001067983 */ /* 0x010f280000300a00 */
[----:B------:R1:W-:Y:S04]  /*7c990*/  STL [R1+0x23b4], R18 ;  /* 0x0023b41201007387 */ /* 0x0003e80000100800 */
[----:B------:R-:W4:Y:S01]  /*7c9a0*/  LDL.LU.64 R124, [R1+0x1430] ;  /* 0x00143000017c7983 */ /* 0x000f220000300a00 */
[----:B------:R-:W-:-:S03]  /*7c9b0*/  IADD3 R15, P1, R15, R4, RZ ;  /* 0x000000040f0f7210 */ /* 0x000fc60007f3e0ff */
[----:B------:R-:W4:Y:S04]  /*7c9c0*/  LDL.LU.64 R116, [R1+0x1428] ;  /* 0x0014280001747983 */ /* 0x000f280000300a00 */
[----:B------:R-:W-:Y:S01]  /*7c9d0*/  STL [R1+0x23c0], R15 ;  /* 0x0023c00f01007387 */ /* 0x000fe20000100800 */
[----:B------:R-:W-:Y:S01]  /*7c9e0*/  IMAD.MOV.U32 R19, RZ, RZ, R18 ;  /* 0x000000ffff137224 */ /* 0x000fe200078e0012 */
[----:B-1----:R-:W-:-:S05]  /*7c9f0*/  MOV R18, R17 ;  /* 0x0000001100127202 */ /* 0x002fca0000000f00 */
[----:B------:R1:W-:Y:S01]  /*7ca00*/  LDGSTS.E [R3+0x7400], desc[UR60][R18.64], P0 ;  /* 0x0740000012037fae */ /* 0x0003e2000812187c */
[----:B------:R-:W-:-:S05]  /*7ca10*/  IMAD.X R16, R16, 0x1, R0, P1 ;  /* 0x0000000110107824 */ /* 0x000fca00008e0600 */
[----:B------:R-:W-:Y:S01]  /*7ca20*/  STL [R1+0x23bc], R16 ;  /* 0x0023bc1001007387 */ /* 0x000fe20000100800 */
[----:B------:R-:W-:-:S05]  /*7ca30*/  IADD3 R8, P2, R8, R4, RZ ;  /* 0x0000000408087210 */ /* 0x000fca0007f5e0ff */
[----:B------:R-:W-:Y:S01]  /*7ca40*/  STL [R1+0x23c8], R8 ;  /* 0x0023c80801007387 */ /* 0x000fe20000100800 */
[----:B------:R-:W-:-:S03]  /*7ca50*/  IMAD.X R9, R9, 0x1, R0, P2 ;  /* 0x0000000109097824 */ /* 0x000fc600010e0600 */
[----:B------:R-:W4:Y:S04]  /*7ca60*/  LDL.LU.64 R22, [R1+0x1420] ;  /* 0x0014200001167983 */ /* 0x000f280000300a00 */
[----:B------:R1:W-:Y:S04]  /*7ca70*/  STL [R1+0x23c4], R9 ;  /* 0x0023c40901007387 */ /* 0x0003e80000100800 */
[----:B------:R-:W4:Y:S01]  /*7ca80*/  LDL.LU.64 R122, [R1+0x1418] ;  /* 0x00141800017a7983 */ /* 0x000f220000300a00 */
[----:B-1----:R-:W-:Y:S01]  /*7ca90*/  IMAD.MOV.U32 R18, RZ, RZ, R8 ;  /* 0x000000ffff127224 */ /* 0x002fe200078e0008 */
[----:B------:R-:W-:-:S02]  /*7caa0*/  MOV R19, R9 ;  /* 0x0000000900137202 */ /* 0x000fc40000000f00 */
[----:B------:R-:W4:Y:S01]  /*7cab0*/  LDL.LU.64 R8, [R1+0x1410] ;  /* 0x0014100001087983 */ /* 0x000f220000300a00 */
[----:B------:R-:W-:Y:S01]  /*7cac0*/  MOV R17, R16 ;  /* 0x0000001000117202 */ /* 0x000fe20000000f00 */
[----:B------:R-:W-:Y:S02]  /*7cad0*/  IMAD.MOV.U32 R16, RZ, RZ, R15 ;  /* 0x000000ffff107224 */ /* 0x000fe400078e000f */
[----:B------:R-:W4:Y:S04]  /*7cae0*/  LDL.LU.64 R120, [R1+0x1408] ;  /* 0x0014080001787983 */ /* 0x000f280000300a00 */
[----:B------:R-:W-:Y:S04]  /*7caf0*/  LDGSTS.E [R3+0x7800], desc[UR60][R16.64], P0 ;  /* 0x0780000010037fae */ /* 0x000fe8000812187c */
[----:B------:R1:W-:Y:S04]  /*7cb00*/  LDGSTS.E [R3+0x7c00], desc[UR60][R18.64], P0 ;  /* 0x07c0000012037fae */ /* 0x0003e8000812187c */
[----:B------:R-:W4:Y:S04]  /*7cb10*/  LDL.LU.64 R16, [R1+0x1400] ;  /* 0x0014000001107983 */ /* 0x000f280000300a00 */
[----:B------:R-:W4:Y:S04]  /*7cb20*/  LDL.LU.64 R20, [R1+0x13f8] ;  /* 0x0013f80001147983 */ /* 0x000f280000300a00 */
[----:B------:R-:W4:Y:S01]  /*7cb30*/  LDL.LU.64 R18, [R1+0x13f0] ;  /* 0x0013f00001127983 */ /* 0x000f220000300a00 */
[----:B------:R-:W-:-:S05]  /*7cb40*/  IADD3 R177, P1, R10, R4, RZ ;  /* 0x000000040ab17210 */ /* 0x000fca0007f3e0ff */
[----:B------:R-:W-:Y:S02]  /*7cb50*/  IMAD.X R15, R11, 0x1, R0, P1 ;  /* 0x000000010b0f7824 */ /* 0x000fe400008e0600 */
[----:B------:R-:W4:Y:S01]  /*7cb60*/  LDL.LU.64 R10, [R1+0x13e8] ;  /* 0x0013e800010a7983 */ /* 0x000f220000300a00 */
[----:B--2---:R-:W-:-:S05]  /*7cb70*/  IADD3 R159, P1, R118, R4, RZ ;  /* 0x00000004769f7210 */ /* 0x004fca0007f3e0ff */
[----:B------:R-:W-:Y:S01]  /*7cb80*/  IMAD.X R176, R119, 0x1, R0, P1 ;  /* 0x0000000177b07824 */ /* 0x000fe200008e0600 */
[----:B---3--:R-:W-:Y:S01]  /*7cb90*/  IADD3 R157, P1, R114, R4, RZ ;  /* 0x00000004729d7210 */ /* 0x008fe20007f3e0ff */
[----:B------:R-:W1:Y:S03]  /*7cba0*/  LDL.LU.64 R118, [R1+0x13e0] ;  /* 0x0013e00001767983 */ /* 0x000e660000300a00 */
[----:B------:R-:W-:Y:S02]  /*7cbb0*/  IADD3.X R158, R115, R0, RZ, P1, !PT ;  /* 0x00000000739e7210 */ /* 0x000fe40000ffe4ff */
[----:B----4-:R-:W-:-:S05]  /*7cbc0*/  IADD3 R114, P1, R6, R4, RZ ;  /* 0x0000000406727210 */ /* 0x010fca0007f3e0ff */
[----:B------:R-:W-:Y:S02]  /*7cbd0*/  IMAD.X R115, R7, 0x1, R0, P1 ;  /* 0x0000000107737824 */ /* 0x000fe400008e0600 */
[----:B------:R-:W2:Y:S01]  /*7cbe0*/  LDL.LU.64 R6, [R1+0x13d8] ;  /* 0x0013d80001067983 */ /* 0x000ea20000300a00 */
[----:B------:R-:W-:-:S05]  /*7cbf0*/  IADD3 R155, P1, R124, R4, RZ ;  /* 0x000000047c9b7210 */ /* 0x000fca0007f3e0ff */
[----:B------:R-:W-:Y:S01]  /*7cc00*/  IMAD.X R156, R125, 0x1, R0, P1 ;  /* 0x000000017d9c7824 */ /* 0x000fe200008e0600 */
[----:B------:R-:W-:-:S04]  /*7cc10*/  IADD3 R153, P1, R116, R4, RZ ;  /* 0x0000000474997210 */ /* 0x000fc80007f3e0ff */
[----:B------:R-:W-:Y:S02]  /*7cc20*/  IADD3.X R154, R117, R0, RZ, P1, !PT ;  /* 0x00000000759a7210 */ /* 0x000fe40000ffe4ff */
[----:B------:R-:W3:Y:S01]  /*7cc30*/  LDL.LU.64 R116, [R1+0x13d0] ;  /* 0x0013d00001747983 */ /* 0x000ee20000300a00 */
[----:B------:R-:W-:-:S05]  /*7cc40*/  IADD3 R151, P1, R22, R4, RZ ;  /* 0x0000000416977210 */ /* 0x000fca0007f3e0ff */
[----:B------:R-:W-:Y:S02]  /*7cc50*/  IMAD.X R152, R23, 0x1, R0, P1 ;  /* 0x0000000117987824 */ /* 0x000fe400008e0600 */
[----:B------:R-:W4:Y:S01]  /*7cc60*/  LDL.LU.64 R22, [R1+0x13c8] ;  /* 0x0013c80001167983 */ /* 0x000f220000300a00 */
[----:B------:R-:W-:-:S05]  /*7cc70*/  IADD3 R149, P1, R122, R4, RZ ;  /* 0x000000047a957210 */ /* 0x000fca0007f3e0ff */
[----:B------:R-:W-:Y:S01]  /*7cc80*/  IMAD.X R150, R123, 0x1, R0, P1 ;  /* 0x000000017b967824 */ /* 0x000fe200008e0600 */
[----:B------:R-:W-:-:S04]  /*7cc90*/  IADD3 R147, P1, R8, R4, RZ ;  /* 0x0000000408937210 */ /* 0x000fc80007f3e0ff */
[----:B------:R-:W-:Y:S02]  /*7cca0*/  IADD3.X R148, R9, R0, RZ, P1, !PT ;  /* 0x0000000009947210 */ /* 0x000fe40000ffe4ff */
[----:B------:R-:W4:Y:S01]  /*7ccb0*/  LDL.LU.64 R8, [R1+0x13c0] ;  /* 0x0013c00001087983 */ /* 0x000f220000300a00 */
[----:B------:R-:W-:-:S05]  /*7ccc0*/  IADD3 R145, P1, R120, R4, RZ ;  /* 0x0000000478917210 */ /* 0x000fca0007f3e0ff */
[----:B------:R-:W-:Y:S01]  /*7ccd0*/  IMAD.X R146, R121, 0x1, R0, P1 ;  /* 0x0000000179927824 */ /* 0x000fe200008e0600 */
[----:B------:R-:W-:-:S05]  /*7cce0*/  IADD3 R143, P1, R16, R4, RZ ;  /* 0x00000004108f7210 */ /* 0x000fca0007f3e0ff */
[----:B------:R-:W-:Y:S01]  /*7ccf0*/  IMAD.X R144, R17, 0x1, R0, P1 ;  /* 0x0000000111907824 */ /* 0x000fe200008e0600 */
[----:B------:R-:W-:Y:S01]  /*7cd00*/  IADD3 R141, P1, R20, R4, RZ ;  /* 0x00000004148d7210 */ /* 0x000fe20007f3e0ff */
[----:B------:R-:W4:Y:S03]  /*7cd10*/  LDL.LU.64 R16, [R1+0x13b8] ;  /* 0x0013b80001107983 */ /* 0x000f260000300a00 */
[----:B------:R-:W-:Y:S02]  /*7cd20*/  IADD3.X R142, R21, R0, RZ, P1, !PT ;  /* 0x00000000158e7210 */ /* 0x000fe40000ffe4ff */
[----:B------:R-:W-:-:S05]  /*7cd30*/  IADD3 R139, P1, R18, R4, RZ ;  /* 0x00000004128b7210 */ /* 0x000fca0007f3e0ff */
[----:B------:R-:W-:Y:S01]  /*7cd40*/  IMAD.X R140, R19, 0x1, R0, P1 ;  /* 0x00000001138c7824 */ /* 0x000fe200008e0600 */
[----:B------:R-:W-:-:S05]  /*7cd50*/  IADD3 R20, P1, R10, R4, RZ ;  /* 0x000000040a147210 */ /* 0x000fca0007f3e0ff */
[----:B------:R-:W-:Y:S02]  /*7cd60*/  IMAD.X R21, R11, 0x1, R0, P1 ;  /* 0x000000010b157824 */ /* 0x000fe400008e0600 */
[----:B------:R-:W4:Y:S01]  /*7cd70*/  LDL.LU.64 R10, [R1+0x13b0] ;  /* 0x0013b000010a7983 */ /* 0x000f220000300a00 */
[----:B-1----:R-:W-:-:S04]  /*7cd80*/  IADD3 R18, P1, R118, R4, RZ ;  /* 0x0000000476127210 */ /* 0x002fc80007f3e0ff */
[----:B------:R-:W-:Y:S02]  /*7cd90*/  IADD3.X R19, R119, R0, RZ, P1, !PT ;  /* 0x0000000077137210 */ /* 0x000fe40000ffe4ff */
[----:B--2---:R-:W-:-:S05]  /*7cda0*/  IADD3 R137, P1, R6, R4, RZ ;  /* 0x0000000406897210 */ /* 0x004fca0007f3e0ff */
[----:B------:R-:W-:Y:S02]  /*7cdb0*/  IMAD.X R138, R7, 0x1, R0, P1 ;  /* 0x00000001078a7824 */ /* 0x000fe400008e0600 */
[----:B------:R-:W2:Y:S04]  /*7cdc0*/  LDL.LU.64 R6, [R1+0x13a8] ;  /* 0x0013a80001067983 */ /* 0x000ea80000300a00 */
[----:B------:R-:W2:Y:S01]  /*7cdd0*/  LDL.LU.64 R126, [R1+0x13a0] ;  /* 0x0013a000017e7983 */ /* 0x000ea20000300a00 */
[----:B---3--:R-:W-:-:S05]  /*7cde0*/  IADD3 R135, P1, R116, R4, RZ ;  /* 0x0000000474877210 */ /* 0x008fca0007f3e0ff */
[----:B------:R-:W-:Y:S01]  /*7cdf0*/  IMAD.X R136, R117, 0x1, R0, P1 ;  /* 0x0000000175887824 */ /* 0x000fe200008e0600 */
[----:B----4-:R-:W-:-:S04]  /*7ce00*/  IADD3 R133, P1, R22, R4, RZ ;  /* 0x0000000416857210 */ /* 0x010fc80007f3e0ff */
[----:B------:R-:W-:Y:S02]  /*7ce10*/  IADD3.X R134, R23, R0, RZ, P1, !PT ;  /* 0x0000000017867210 */ /* 0x000fe40000ffe4ff */
[----:B------:R-:W-:-:S05]  /*7ce20*/  IADD3 R131, P1, R8, R4, RZ ;  /* 0x0000000408837210 */ /* 0x000fca0007f3e0ff */
[----:B------:R-:W-:Y:S02]  /*7ce30*/  IMAD.X R132, R9, 0x1, R0, P1 ;  /* 0x0000000109847824 */ /* 0x000fe400008e0600 */
[----:B------:R-:W3:Y:S04]  /*7ce40*/  LDL.LU.64 R8, [R1+0x1398] ;  /* 0x0013980001087983 */ /* 0x000ee80000300a00 */
[----:B------:R-:W4:Y:S04]  /*7ce50*/  LDL.LU.64 R124, [R1+0x1390] ;  /* 0x00139000017c7983 */ /* 0x000f280000300a00 */
[----:B------:R-:W4:Y:S04]  /*7ce60*/  LDL.LU.64 R122, [R1+0x1388] ;  /* 0x00138800017a7983 */ /* 0x000f280000300a00 */
[----:B------:R-:W4:Y:S01]  /*7ce70*/  LDL.LU.64 R120, [R1+0x1380] ;  /* 0x0013800001787983 */ /* 0x000f220000300a00 */
[----:B------:R-:W-:-:S03]  /*7ce80*/  IADD3 R22, P1, R16, R4, RZ ;  /* 0x0000000410167210 */ /* 0x000fc60007f3e0ff */
[----:B------:R-:W4:Y:S02]  /*7ce90*/  LDL.LU.64 R118, [R1+0x1378] ;  /* 0x0013780001767983 */ /* 0x000f240000300a00 */
[----:B------:R-:W-:Y:S02]  /*7cea0*/  IMAD.X R23, R17, 0x1, R0, P1 ;  /* 0x0000000111177824 */ /* 0x000fe400008e0600 */
[----:B------:R-:W4:Y:S01]  /*7ceb0*/  LDL.LU.64 R116, [R1+0x1370] ;  /* 0x0013700001747983 */ /* 0x000f220000300a00 */
[----:B------:R-:W-:-:S04]  /*7cec0*/  IADD3 R129, P1, R10, R4, RZ ;  /* 0x000000040a817210 */ /* 0x000fc80007f3e0ff */
[----:B------:R-:W-:Y:S02]  /*7ced0*/  IADD3.X R130, R11, R0, RZ, P1, !PT ;  /* 0x000000000b827210 */ /* 0x000fe40000ffe4ff */
[----:B------:R-:W4:Y:S04]  /*7cee0*/  LDL.LU.64 R10, [R1+0x1368] ;  /* 0x00136800010a7983 */ /* 0x000f280000300a00 */
[----:B------:R-:W4:Y:S04]  /*7cef0*/  LDL.LU.64 R184, [R1+0x1360] ;  /* 0x0013600001b87983 */ /* 0x000f280000300a00 */
[----:B------:R-:W4:Y:S01]  /*7cf00*/  LDL.LU.64 R180, [R1+0x1358] ;  /* 0x0013580001b47983 */ /* 0x000f220000300a00 */
[----:B--2---:R-:W-:-:S05]  /*7cf10*/  IADD3 R16, P1, R6, R4, RZ ;  /* 0x0000000406107210 */ /* 0x004fca0007f3e0ff */
[----:B------:R-:W-:Y:S01]  /*7cf20*/  IMAD.X R17, R7, 0x1, R0, P1 ;  /* 0x0000000107117824 */ /* 0x000fe200008e0600 */
[----:B------:R-:W-:-:S05]  /*7cf30*/  IADD3 R6, P1, R126, R4, RZ ;  /* 0x000000047e067210 */ /* 0x000fca0007f3e0ff */
[----:B------:R-:W-:Y:S01]  /*7cf40*/  IMAD.X R7, R127, 0x1, R0, P1 ;  /* 0x000000017f077824 */ /* 0x000fe200008e0600 */
[----:B---3--:R-:W-:-:S04]  /*7cf50*/  IADD3 R127, P1, R8, R4, RZ ;  /* 0x00000004087f7210 */ /* 0x008fc80007f3e0ff */
[----:B------:R-:W-:Y:S02]  /*7cf60*/  IADD3.X R128, R9, R0, RZ, P1, !PT ;  /* 0x0000000009807210 */ /* 0x000fe40000ffe4ff */
[----:B----4-:R-:W-:-:S05]  /*7cf70*/  IADD3 R8, P1, R124, R4, RZ ;  /* 0x000000047c087210 */ /* 0x010fca0007f3e0ff */
[----:B------:R-:W-:Y:S01]  /*7cf80*/  IMAD.X R9, R125, 0x1, R0, P1 ;  /* 0x000000017d097824 */ /* 0x000fe200008e0600 */
[----:B------:R-:W-:-:S05]  /*7cf90*/  IADD3 R125, P1, R122, R4, RZ ;  /* 0x000000047a7d7210 */ /* 0x000fca0007f3e0ff */
[----:B------:R-:W-:Y:S01]  /*7cfa0*/  IMAD.X R126, R123, 0x1, R0, P1 ;  /* 0x000000017b7e7824 */ /* 0x000fe200008e0600 */
[----:B------:R-:W-:-:S04]  /*7cfb0*/  IADD3 R123, P1, R120, R4, RZ ;  /* 0x00000004787b7210 */ /* 0x000fc80007f3e0ff */
[----:B------:R-:W-:Y:S02]  /*7cfc0*/  IADD3.X R124, R121, R0, RZ, P1, !PT ;  /* 0x00000000797c7210 */ /* 0x000fe40000ffe4ff */
[----:B------:R-:W-:-:S05]  /*7cfd0*/  IADD3 R121, P1, R118, R4, RZ ;  /* 0x0000000476797210 */ /* 0x000fca0007f3e0ff */
[----:B------:R-:W-:Y:S01]  /*7cfe0*/  IMAD.X R122, R119, 0x1, R0, P1 ;  /* 0x00000001777a7824 */ /* 0x000fe200008e0600 */
[----:B------:R-:W-:-:S05]  /*7cff0*/  IADD3 R119, P1, R116, R4, RZ ;  /* 0x0000000474777210 */ /* 0x000fca0007f3e0ff */
[----:B------:R-:W-:Y:S01]  /*7d000*/  IMAD.X R120, R117, 0x1, R0, P1 ;  /* 0x0000000175787824 */ /* 0x000fe200008e0600 */
[----:B------:R-:W-:-:S04]  /*7d010*/  IADD3 R117, P1, R10, R4, RZ ;  /* 0x000000040a757210 */ /* 0x000fc80007f3e0ff */
[----:B------:R-:W-:Y:S02]  /*7d020*/  IADD3.X R118, R11, R0, RZ, P1, !PT ;  /* 0x000000000b767210 */ /* 0x000fe40000ffe4ff */
[----:B------:R-:W-:-:S05]  /*7d030*/  IADD3 R10, P1, R184, R4, RZ ;  /* 0x00000004b80a7210 */ /* 0x000fca0007f3e0ff */
[----:B------:R-:W-:Y:S01]  /*7d040*/  IMAD.X R11, R185, 0x1, R0, P1 ;  /* 0x00000001b90b7824 */ /* 0x000fe200008e0600 */
[----:B------:R-:W-:Y:S02]  /*7d050*/  IADD3 R113, P1, R180, R4, RZ ;  /* 0x00000004b4717210 */ /* 0x000fe40007f3e0ff */
[----:B------:R-:W-:Y:S01]  /*7d060*/  MOV R180, R177 ;  /* 0x000000b100b47202 */ /* 0x000fe20000000f00 */
        /* <DEDUP_REMOVED lines=14> */
[----:B------:R-:W-:-:S02]  /*7d150*/  IMAD.X R116, R181, 0x1, R0, P1 ;  /* 0x00000001b5747824 */ /* 0x000fc400008e0600 */
[----:B------:R-:W-:Y:S02]  /*7d160*/  IMAD.MOV.U32 R181, RZ, RZ, R15 ;  /* 0x000000ffffb57224 */ /* 0x000fe400078e000f */
[----:B------:R-:W-:Y:S02]  /*7d170*/  IMAD.MOV.U32 R147, RZ, RZ, R146 ;  /* 0x000000ffff937224 */ /* 0x000fe400078e0092 */
[----:B------:R-:W-:Y:S01]  /*7d180*/  IMAD.MOV.U32 R146, RZ, RZ, R145 ;  /* 0x000000ffff927224 */ /* 0x000fe200078e0091 */
[----:B------:R-:W-:Y:S01]  /*7d190*/  MOV R145, R144 ;  /* 0x0000009000917202 */ /* 0x000fe20000000f00 */
[----:B------:R-:W-:Y:S01]  /*7d1a0*/  IMAD.MOV.U32 R144, RZ, RZ, R143 ;  /* 0x000000ffff907224 */ /* 0x000fe200078e008f */
[----:B------:R-:W-:Y:S01]  /*7d1b0*/  STL.64 [R1+0x1448], R180 ;  /* 0x001448b401007387 */ /* 0x000fe20000100a00 */
[----:B------:R-:W-:Y:S01]  /*7d1c0*/  IMAD.MOV.U32 R143, RZ, RZ, R142 ;  /* 0x000000ffff8f7224 */ /* 0x000fe200078e008e */
[----:B------:R-:W-:Y:S01]  /*7d1d0*/  MOV R142, R141 ;  /* 0x0000008d008e7202 */ /* 0x000fe20000000f00 */
[----:B------:R-:W-:Y:S01]  /*7d1e0*/  IMAD.MOV.U32 R141, RZ, RZ, R140 ;  /* 0x000000ffff8d7224 */ /* 0x000fe200078e008c */
[----:B------:R-:W-:Y:S01]  /*7d1f0*/  STL.64 [R1+0x1440], R176 ;  /* 0x001440b001007387 */ /* 0x000fe20000100a00 */
[----:B------:R-:W-:Y:S01]  /*7d200*/  IMAD.MOV.U32 R140, RZ, RZ, R139 ;  /* 0x000000ffff8c7224 */ /* 0x000fe200078e008b */
[----:B------:R-:W-:-:S02]  /*7d210*/  MOV R139, R138 ;  /* 0x0000008a008b7202 */ /* 0x000fc40000000f00 */
[----:B------:R-:W-:Y:S01]  /*7d220*/  STL.64 [R1+0x1438], R158 ;  /* 0x0014389e01007387 */ /* 0x000fe20000100a00 */
[----:B------:R-:W-:-:S03]  /*7d230*/  IMAD.MOV.U32 R138, RZ, RZ, R137 ;  /* 0x000000ffff8a7224 */ /* 0x000fc600078e0089 */
[----:B------:R-:W-:Y:S01]  /*7d240*/  STL.64 [R1+0x1350], R114 ;  /* 0x0013507201007387 */ /* 0x000fe20000100a00 */
[----:B------:R-:W-:Y:S01]  /*7d250*/  IMAD.MOV.U32 R137, RZ, RZ, R136 ;  /* 0x000000ffff897224 */ /* 0x000fe200078e0088 */
[----:B------:R-:W-:Y:S02]  /*7d260*/  MOV R136, R135 ;  /* 0x0000008700887202 */ /* 0x000fe40000000f00 */
[----:B------:R-:W-:Y:S01]  /*7d270*/  STL.64 [R1+0x1430], R156 ;  /* 0x0014309c01007387 */ /* 0x000fe20000100a00 */
[----:B------:R-:W-:-:S03]  /*7d280*/  IMAD.MOV.U32 R135, RZ, RZ, R134 ;  /* 0x000000ffff877224 */ /* 0x000fc600078e0086 */
[----:B------:R-:W-:Y:S01]  /*7d290*/  STL.64 [R1+0x1428], R154 ;  /* 0x0014289a01007387 */ /* 0x000fe20000100a00 */
[----:B------:R-:W-:-:S03]  /*7d2a0*/  IMAD.MOV.U32 R134, RZ, RZ, R133 ;  /* 0x000000ffff867224 */ /* 0x000fc600078e0085 */
[----:B------:R-:W-:Y:S01]  /*7d2b0*/  STL.64 [R1+0x1420], R152 ;  /* 0x0014209801007387 */ /* 0x000fe20000100a00 */
[----:B------:R-:W-:-:S03]  /*7d2c0*/  MOV R133, R132 ;  /* 0x0000008400857202 */ /* 0x000fc60000000f00 */
        /* <DEDUP_REMOVED lines=14> */
[----:B------:R1:W-:Y:S01]  /*7d3b0*/  STL.64 [R1+0x13e0], R18 ;  /* 0x0013e01201007387 */ /* 0x0003e20000100a00 */
        /* <DEDUP_REMOVED lines=9> */
[----:B------:R-:W-:Y:S01]  /*7d450*/  LDGSTS.E [R3+0x20000], desc[UR60][R180.64], P0 ;  /* 0x20000000b4037fae */ /* 0x000fe2000812187c */
[----:B------:R-:W-:-:S03]  /*7d460*/  IMAD.MOV.U32 R120, RZ, RZ, R119 ;  /* 0x000000ffff787224 */ /* 0x000fc600078e0077 */
[----:B------:R2:W-:Y:S04]  /*7d470*/  STL.64 [R1+0x13b8], R22 ;  /* 0x0013b81601007387 */ /* 0x0005e80000100a00 */
[----:B------:R-:W-:Y:S01]  /*7d480*/  LDGSTS.E [R3+0x20400], desc[UR60][R176.64], P0 ;  /* 0x20400000b0037fae */ /* 0x000fe2000812187c */
[----:B------:R-:W-:-:S03]  /*7d490*/  IMAD.MOV.U32 R119, RZ, RZ, R118 ;  /* 0x000000ffff777224 */ /* 0x000fc600078e0076 */
[----:B------:R-:W-:Y:S04]  /*7d4a0*/  STL.64 [R1+0x13b0], R130 ;  /* 0x0013b08201007387 */ /* 0x000fe80000100a00 */
[----:B------:R-:W-:Y:S01]  /*7d4b0*/  LDGSTS.E [R3+0x20800], desc[UR60][R158.64], P0 ;  /* 0x208000009e037fae */ /* 0x000fe2000812187c */
[----:B------:R-:W-:-:S03]  /*7d4c0*/  MOV R118, R117 ;  /* 0x0000007500767202 */ /* 0x000fc60000000f00 */
[----:B------:R-:W-:Y:S04]  /*7d4d0*/  STL.64 [R1+0x13a8], R16 ;  /* 0x0013a81001007387 */ /* 0x000fe80000100a00 */
[----:B------:R-:W-:Y:S01]  /*7d4e0*/  LDGSTS.E [R3+0x20c00], desc[UR60][R156.64], P0 ;  /* 0x20c000009c037fae */ /* 0x000fe2000812187c */
[----:B------:R-:W-:-:S03]  /*7d4f0*/  IMAD.MOV.U32 R117, RZ, RZ, R116 ;  /* 0x000000ffff757224 */ /* 0x000fc600078e0074 */
[----:B------:R3:W-:Y:S04]  /*7d500*/  STL.64 [R1+0x13a0], R6 ;  /* 0x0013a00601007387 */ /* 0x0007e80000100a00 */
[----:B------:R-:W-:Y:S01]  /*7d510*/  LDGSTS.E [R3+0x21000], desc[UR60][R154.64], P0 ;  /* 0x210000009a037fae */ /* 0x000fe2000812187c */
[----:B------:R-:W-:-:S03]  /*7d520*/  IMAD.MOV.U32 R116, RZ, RZ, R113 ;  /* 0x000000ffff747224 */ /* 0x000fc600078e0071 */
[----:B------:R-:W-:Y:S04]  /*7d530*/  STL.64 [R1+0x1398], R128 ;  /* 0x0013988001007387 */ /* 0x000fe80000100a00 */
[----:B------:R-:W-:Y:S04]  /*7d540*/  LDGSTS.E [R3+0x21400], desc[UR60][R152.64], P0 ;  /* 0x2140000098037fae */ /* 0x000fe8000812187c */
[----:B------:R4:W-:Y:S04]  /*7d550*/  STL.64 [R1+0x1390], R8 ;  /* 0x0013900801007387 */ /* 0x0009e80000100a00 */
        /* <DEDUP_REMOVED lines=13> */
[----:B------:R-:W-:Y:S04]  /*7d630*/  STL.64 [R1+0x1358], R116 ;  /* 0x0013587401007387 */ /* 0x000fe80000100a00 */
[----:B------:R-:W-:Y:S04]  /*7d640*/  LDGSTS.E [R3+0x23400], desc[UR60][R18.64], P0 ;  /* 0x2340000012037fae */ /* 0x000fe8000812187c */
[----:B------:R-:W-:Y:S04]  /*7d650*/  LDGSTS.E [R3+0x23800], desc[UR60][R138.64], P0 ;  /* 0x238000008a037fae */ /* 0x000fe8000812187c */
[----:B------:R-:W-:Y:S04]  /*7d660*/  LDGSTS.E [R3+0x23c00], desc[UR60][R136.64], P0 ;  /* 0x23c0000088037fae */ /* 0x000fe8000812187c */
[----:B-1----:R-:W4:Y:S04]  /*7d670*/  LDL.LU R18, [R1+0x1d60] ;  /* 0x001d600001127983 */ /* 0x002f280000300800 */
[----:B------:R-:W4:Y:S04]  /*7d680*/  LDL.LU R21, [R1+0x1da0] ;  /* 0x001da00001157983 */ /* 0x000f280000300800 */
[----:B------:R-:W-:Y:S04]  /*7d690*/  LDGSTS.E [R3+0x24000], desc[UR60][R134.64], P0 ;  /* 0x2400000086037fae */ /* 0x000fe8000812187c */
[----:B------:R-:W4:Y:S04]  /*7d6a0*/  LDL.LU R19, [R1+0x1d5c] ;  /* 0x001d5c0001137983 */ /* 0x000f280000300800 */
[----:B------:R-:W-:Y:S04]  /*7d6b0*/  LDGSTS.E [R3+0x24400], desc[UR60][R132.64], P0 ;  /* 0x2440000084037fae */ /* 0x000fe8000812187c */
[----:B------:R-:W-:Y:S04]  /*7d6c0*/  LDGSTS.E [R3+0x24800], desc[UR60][R22.64], P0 ;  /* 0x2480000016037fae */ /* 0x000fe8000812187c */
[----:B------:R-:W-:Y:S04]  /*7d6d0*/  LDGSTS.E [R3+0x24c00], desc[UR60][R130.64], P0 ;  /* 0x24c0000082037fae */ /* 0x000fe8000812187c */
[----:B------:R-:W-:Y:S04]  /*7d6e0*/  LDGSTS.E [R3+0x25000], desc[UR60][R16.64], P0 ;  /* 0x2500000010037fae */ /* 0x000fe8000812187c */
[----:B--2---:R-:W2:Y:S04]  /*7d6f0*/  LDL.LU R22, [R1+0x1d9c] ;  /* 0x001d9c0001167983 */ /* 0x004ea80000300800 */
[----:B------:R-:W-:Y:S04]  /*7d700*/  LDGSTS.E [R3+0x25400], desc[UR60][R6.64], P0 ;  /* 0x2540000006037fae */ /* 0x000fe8000812187c */
[----:B------:R-:W-:Y:S04]  /*7d710*/  LDGSTS.E [R3+0x25800], desc[UR60][R128.64], P0 ;  /* 0x2580000080037fae */ /* 0x000fe8000812187c */
[----:B------:R-:W-:Y:S04]  /*7d720*/  LDGSTS.E [R3+0x25c00], desc[UR60][R8.64], P0 ;  /* 0x25c0000008037fae */ /* 0x000fe8000812187c */
[----:B---3--:R-:W3:Y:S04]  /*7d730*/  LDL.LU R7, [R1+0x1de0] ;  /* 0x001de00001077983 */ /* 0x008ee80000300800 */
[----:B------:R-:W3:Y:S04]  /*7d740*/  LDL.LU R16, [R1+0x1e20] ;  /* 0x001e200001107983 */ /* 0x000ee80000300800 */
[----:B----4-:R-:W4:Y:S04]  /*7d750*/  LDL.LU R9, [R1+0x1ddc] ;  /* 0x001ddc0001097983 */ /* 0x010f280000300800 */
[----:B------:R-:W4:Y:S04]  /*7d760*/  LDL.LU R20, [R1+0x1e1c] ;  /* 0x001e1c0001147983 */ /* 0x000f280000300800 */
[----:B------:R-:W-:Y:S04]  /*7d770*/  LDGSTS.E [R3+0x26000], desc[UR60][R126.64], P0 ;  /* 0x260000007e037fae */ /* 0x000fe8000812187c */
[----:B------:R-:W-:Y:S04]  /*7d780*/  LDGSTS.E [R3+0x26400], desc[UR60][R124.64], P0 ;  /* 0x264000007c037fae */ /* 0x000fe8000812187c */
[----:B------:R-:W-:Y:S04]  /*7d790*/  LDGSTS.E [R3+0x26800], desc[UR60][R122.64], P0 ;  /* 0x268000007a037fae */ /* 0x000fe8000812187c */
[----:B------:R-:W-:Y:S04]  /*7d7a0*/  LDGSTS.E [R3+0x26c00], desc[UR60][R120.64], P0 ;  /* 0x26c0000078037fae */ /* 0x000fe8000812187c */
[----:B------:R-:W4:Y:S04]  /*7d7b0*/  LDL.LU R8, [R1+0x1e60] ;  /* 0x001e600001087983 */ /* 0x000f280000300800 */
[----:B------:R-:W-:Y:S04]  /*7d7c0*/  LDGSTS.E [R3+0x27000], desc[UR60][R118.64], P0 ;  /* 0x2700000076037fae */ /* 0x000fe8000812187c */
[----:B------:R-:W-:Y:S04]  /*7d7d0*/  LDGSTS.E [R3+0x27400], desc[UR60][R10.64], P0 ;  /* 0x274000000a037fae */ /* 0x000fe8000812187c */
[----:B------:R-:W-:Y:S04]  /*7d7e0*/  LDGSTS.E [R3+0x27800], desc[UR60][R116.64], P0 ;  /* 0x2780000074037fae */ /* 0x000fe8000812187c */
[----:B------:R1:W-:Y:S04]  /*7d7f0*/  LDGSTS.E [R3+0x27c00], desc[UR60][R114.64], P0 ;  /* 0x27c0000072037fae */ /* 0x0003e8000812187c */
[----:B------:R-:W4:Y:S04]  /*7d800*/  LDL.LU R10, [R1+0x1ea0] ;  /* 0x001ea000010a7983 */ /* 0x000f280000300800 */
[----:B------:R-:W4:Y:S04]  /*7d810*/  LDL.LU R15, [R1+0x1e5c] ;  /* 0x001e5c00010f7983 */ /* 0x000f280000300800 */
[----:B------:R-:W4:Y:S01]  /*7d820*/  LDL.LU R17, [R1+0x1e9c] ;  /* 0x001e9c0001117983 */ /* 0x000f220000300800 */
[----:B-1----:R-:W-:-:S03]  /*7d830*/  LOP3.LUT R3, R13, 0x10, RZ, 0x3c, !PT ;  /* 0x000000100d037812 */ /* 0x002fc600078e3cff */
[----:B------:R-:W4:Y:S02]  /*7d840*/  LDL.LU R11, [R1+0x1ee0] ;  /* 0x001ee000010b7983 */ /* 0x000f240000300800 */
[----:B------:R-:W-:Y:S02]  /*7d850*/  IMAD.IADD R3, R3, 0x1, R5 ;  /* 0x0000000103037824 */ /* 0x000fe400078e0205 */
[----:B------:R-:W4:Y:S01]  /*7d860*/  LDL.LU R6, [R1+0x1f20] ;  /* 0x001f200001067983 */ /* 0x000f220000300800 */
[-C--:B------:R-:W-:Y:S02]  /*7d870*/  IADD3 R18, P1, R18, R4.reuse, RZ ;  /* 0x0000000412127210 */ /* 0x080fe40007f3e0ff */
[----:B------:R-:W-:-:S03]  /*7d880*/  IADD3 R21, P2, R21, R4, RZ ;  /* 0x0000000415157210 */ /* 0x000fc60007f5e0ff */
[----:B------:R-:W-:Y:S01]  /*7d890*/  STL [R1+0x1d60], R18 ;  /* 0x001d601201007387 */ /* 0x000fe20000100800 */
[----:B------:R-:W-:-:S03]  /*7d8a0*/  IADD3.X R19, R19, R0, RZ, P1, !PT ;  /* 0x0000000013137210 */ /* 0x000fc60000ffe4ff */
[----:B------:R-:W-:Y:S04]  /*7d8b0*/  STL [R1+0x1da0], R21 ;  /* 0x001da01501007387 */ /* 0x000fe80000100800 */
[----:B------:R1:W-:Y:S04]  /*7d8c0*/  STL [R1+0x1d5c], R19 ;  /* 0x001d5c1301007387 */ /* 0x0003e80000100800 */
[----:B------:R-:W-:Y:S01]  /*7d8d0*/  LDGSTS.E [R3+0x80], desc[UR60][R18.64], P0 ;  /* 0x0008000012037fae */ /* 0x000fe2000812187c */
[----:B--2---:R-:W-:-:S03]  /*7d8e0*/  IMAD.X R22, R22, 0x1, R0, P2 ;  /* 0x0000000116167824 */ /* 0x004fc600010e0600 */
[----:B-1----:R-:W2:Y:S04]  /*7d8f0*/  LDL.LU R19, [R1+0x1edc] ;  /* 0x001edc0001137983 */ /* 0x002ea80000300800 */
[----:B------:R1:W-:Y:S04]  /*7d900*/  STL [R1+0x1d9c], R22 ;  /* 0x001d9c1601007387 */ /* 0x0003e80000100800 */
[----:B------:R-:W2:Y:S01]  /*7d910*/  LDL.LU R18, [R1+0x1f1c] ;  /* 0x001f1c0001127983 */ /* 0x000ea20000300800 */
[----:B------:R-:W-:Y:S02]  /*7d920*/  MOV R23, R22 ;  /* 0x0000001600177202 */ /* 0x000fe40000000f00 */
[-C--:B---3--:R-:W-:Y:S01]  /*7d930*/  IADD3 R7, P1, R7, R4.reuse, RZ ;  /* 0x0000000407077210 */ /* 0x088fe20007f3e0ff */
[----:B-1----:R-:W-:Y:S01]  /*7d940*/  IMAD.MOV.U32 R22, RZ, RZ, R21 ;  /* 0x000000ffff167224 */ /* 0x002fe200078e0015 */
[----:B------:R-:W-:-:S03]  /*7d950*/  IADD3 R16, P2, R16, R4, RZ ;  /* 0x0000000410107210 */ /* 0x000fc60007f5e0ff */
[----:B------:R-:W-:Y:S01]  /*7d960*/  STL [R1+0x1de0], R7 ;  /* 0x001de00701007387 */ /* 0x000fe20000100800 */
[----:B----4-:R-:W-:-:S03]  /*7d970*/  IMAD.X R9, R9, 0x1, R0, P1 ;  /* 0x0000000109097824 */ /* 0x010fc600008e0600 */
[----:B------:R1:W-:Y:S01]  /*7d980*/  LDGSTS.E [R3+0x480], desc[UR60][R22.64], P0 ;  /* 0x0048000016037fae */ /* 0x0003e2000812187c */
[----:B------:R-:W-:-:S03]  /*7d990*/  IADD3.X R20, R20, R0, RZ, P2, !PT ;  /* 0x0000000014147210 */ /* 0x000fc600017fe4ff */
[----:B------:R3:W-:Y:S01]  /*7d9a0*/  STL [R1+0x1ddc], R9 ;  /* 0x001ddc0901007387 */ /* 0x0007e20000100800 */
[----:B------:R-:W-:-:S03]  /*7d9b0*/  MOV R21, R20 ;  /* 0x0000001400157202 */ /* 0x000fc60000000f00 */
[----:B------:R-:W-:Y:S01]  /*7d9c0*/  STL [R1+0x1e20], R16 ;  /* 0x001e201001007387 */ /* 0x000fe20000100800 */
[----:B-1----:R-:W-:-:S03]  /*7d9d0*/  IMAD.MOV.U32 R22, RZ, RZ, R7 ;  /* 0x000000ffff167224 */ /* 0x002fc600078e0007 */
[----:B------:R1:W-:Y:S01]  /*7d9e0*/  STL [R1+0x1e1c], R20 ;  /* 0x001e1c1401007387 */ /* 0x0003e20000100800 */
[----:B------:R-:W-:-:S03]  /*7d9f0*/  IMAD.MOV.U32 R23, RZ, RZ, R9 ;  /* 0x000000ffff177224 */ /* 0x000fc600078e0009 */
[----:B---3--:R-:W3:Y:S04]  /*7da00*/  LDL.LU R9, [R1+0x1f60] ;  /* 0x001f600001097983 */ /* 0x008ee80000300800 */
[----:B------:R4:W-:Y:S01]  /*7da10*/  LDGSTS.E [R3+0x880], desc[UR60][R22.64], P0 ;  /* 0x0088000016037fae */ /* 0x0009e2000812187c */
[----:B-1----:R-:W-:-:S03]  /*7da20*/  IMAD.MOV.U32 R20, RZ, RZ, R16 ;  /* 0x000000ffff147224 */ /* 0x002fc600078e0010 */
[----:B------:R-:W3:Y:S01]  /*7da30*/  LDL.LU R7, [R1+0x1fa0] ;  /* 0x001fa00001077983 */ /* 0x000ee20000300800 */
[----:B------:R-:W-:-:S03]  /*7da40*/  IADD3 R8, P1, R8, R4, RZ ;  /* 0x0000000408087210 */ /* 0x000fc60007f3e0ff */
[----:B------:R-:W-:Y:S04]  /*7da50*/  LDGSTS.E [R3+0xc80], desc[UR60][R20.64], P0 ;  /* 0x00c8000014037fae */ /* 0x000fe8000812187c */
[----:B------:R-:W3:Y:S04]  /*7da60*/  LDL.LU R20, [R1+0x1f5c] ;  /* 0x001f5c0001147983 */ /* 0x000ee80000300800 */
[----:B------:R-:W3:Y:S01]  /*7da70*/  LDL.LU R16, [R1+0x1f9c] ;  /* 0x001f9c0001107983 */ /* 0x000ee20000300800 */
[----:B------:R-:W-:Y:S01]  /*7da80*/  IADD3 R10, P2, R10, R4, RZ ;  /* 0x000000040a0a7210 */ /* 0x000fe20007f5e0ff */
[----:B------:R-:W-:-:S02]  /*7da90*/  IMAD.X R15, R15, 0x1, R0, P1 ;  /* 0x000000010f0f7824 */ /* 0x000fc400008e0600 */
[----:B------:R-:W-:Y:S01]  /*7daa0*/  STL [R1+0x1e60], R8 ;  /* 0x001e600801007387 */ /* 0x000fe20000100800 */
[----:B------:R-:W-:Y:S01]  /*7dab0*/  IADD3.X R17, R17, R0, RZ, P2, !PT ;  /* 0x0000000011117210 */ /* 0x000fe200017fe4ff */
[----:B----4-:R-:W-:Y:S02]  /*7dac0*/  IMAD.MOV.U32 R22, RZ, RZ, R8 ;  /* 0x000000ffff167224 */ /* 0x010fe400078e0008 */
[----:B------:R1:W-:Y:S01]  /*7dad0*/  STL [R1+0x1e5c], R15 ;  /* 0x001e5c0f01007387 */ /* 0x0003e20000100800 */
[----:B------:R-:W-:-:S03]  /*7dae0*/  IMAD.MOV.U32 R23, RZ, RZ, R15 ;  /* 0x000000ffff177224 */ /* 0x000fc600078e000f */
[----:B------:R-:W-:Y:S04]  /*7daf0*/  STL [R1+0x1ea0], R10 ;  /* 0x001ea00a01007387 */ /* 0x000fe80000100800 */
[----:B------:R4:W-:Y:S04]  /*7db00*/  STL [R1+0x1e9c], R17 ;  /* 0x001e9c1101007387 */ /* 0x0009e80000100800 */
[----:B-1----:R-:W3:Y:S04]  /*7db10*/  LDL.LU R15, [R1+0x1fe0] ;  /* 0x001fe000010f7983 */ /* 0x002ee80000300800 */
[----:B------:R1:W-:Y:S04]  /*7db20*/  LDGSTS.E [R3+0x1080], desc[UR60][R22.64], P0 ;  /* 0x0108000016037fae */ /* 0x0003e8000812187c */
[----:B------:R-:W3:Y:S01]  /*7db30*/  LDL.LU R8, [R1+0x2020] ;  /* 0x0020200001087983 */ /* 0x000ee20000300800 */
[----:B-1----:R-:W-:Y:S01]  /*7db40*/  IMAD.MOV.U32 R23, RZ, RZ, R17 ;  /* 0x000000ffff177224 */ /* 0x002fe200078e0011 */
[----:B------:R-:W-:-:S02]  /*7db50*/  MOV R22, R10 ;  /* 0x0000000a00167202 */ /* 0x000fc40000000f00 */
[----:B----4-:R-:W4:Y:S04]  /*7db60*/  LDL.LU R17, [R1+0x1fdc] ;  /* 0x001fdc0001117983 */ /* 0x010f280000300800 */
[----:B------:R-:W4:Y:S01]  /*7db70*/  LDL.LU R10, [R1+0x201c] ;  /* 0x00201c00010a7983 */ /* 0x000f220000300800 */
[-C--:B------:R-:W-:Y:S02]  /*7db80*/  IADD3 R11, P1, R11, R4.reuse, RZ ;  /* 0x000000040b0b7210 */ /* 0x080fe40007f3e0ff */
[----:B------:R-:W-:Y:S01]  /*7db90*/  IADD3 R6, P2, R6, R4, RZ ;  /* 0x0000000406067210 */ /* 0x000fe20007f5e0ff */
[----:B------:R1:W-:Y:S04]  /*7dba0*/  LDGSTS.E [R3+0x1480], desc[UR60][R22.64], P0 ;  /* 0x0148000016037fae */ /* 0x0003e8000812187c */
[----:B------:R-:W-:Y:S01]  /*7dbb0*/  STL [R1+0x1ee0], R11 ;  /* 0x001ee00b01007387 */ /* 0x000fe20000100800 */
[----:B-1----:R-:W-:-:S02]  /*7dbc0*/  IMAD.MOV.U32 R22, RZ, RZ, R11 ;  /* 0x000000ffff167224 */ /* 0x002fc400078e000b */
[----:B--2---:R-:W-:-:S04]  /*7dbd0*/  IMAD.X R19, R19, 0x1, R0, P1 ;  /* 0x0000000113137824 */ /* 0x004fc800008e0600 */
[----:B------:R-:W-:Y:S01]  /*7dbe0*/  IMAD.MOV.U32 R23, RZ, RZ, R19 ;  /* 0x000000ffff177224 */ /* 0x000fe200078e0013 */
[----:B------:R1:W-:Y:S01]  /*7dbf0*/  STL [R1+0x1edc], R19 ;  /* 0x001edc1301007387 */ /* 0x0003e20000100800 */
[----:B------:R-:W-:-:S03]  /*7dc00*/  IADD3.X R18, R18, R0, RZ, P2, !PT ;  /* 0x0000000012127210 */ /* 0x000fc600017fe4ff */
[----:B------:R-:W-:Y:S04]  /*7dc10*/  STL [R1+0x1f20], R6 ;  /* 0x001f200601007387 */ /* 0x000fe80000100800 */
[----:B------:R2:W-:Y:S01]  /*7dc20*/  STL [R1+0x1f1c], R18 ;  /* 0x001f1c1201007387 */ /* 0x0005e20000100800 */
[----:B-1----:R-:W-:-:S03]  /*7dc30*/  MOV R19, R18 ;  /* 0x0000001200137202 */ /* 0x002fc60000000f00 */
[----:B------:R-:W4:Y:S04]  /*7dc40*/  LDL.LU R11, [R1+0x2060] ;  /* 0x00206000010b7983 */ /* 0x000f280000300800 */
[----:B------:R-:W-:Y:S01]  /*7dc50*/  LDGSTS.E [R3+0x1880], desc[UR60][R22.64], P0 ;  /* 0x0188000016037fae */ /* 0x000fe2000812187c */
[----:B--2---:R-:W-:-:S03]  /*7dc60*/  IMAD.MOV.U32 R18, RZ, RZ, R6 ;  /* 0x000000ffff127224 */ /* 0x004fc600078e0006 */
[----:B------:R-:W2:Y:S04]  /*7dc70*/  LDL.LU R21, [R1+0x20a0] ;  /* 0x0020a00001157983 */ /* 0x000ea80000300800 */
[----:B------:R-:W-:Y:S04]  /*7dc80*/  LDGSTS.E [R3+0x1c80], desc[UR60][R18.64], P0 ;  /* 0x01c8000012037fae */ /* 0x000fe8000812187c */
[----:B------:R-:W2:Y:S04]  /*7dc90*/  LDL.LU R19, [R1+0x205c] ;  /* 0x00205c0001137983 */ /* 0x000ea80000300800 */
[----:B------:R-:W2:Y:S01]  /*7dca0*/  LDL.LU R22, [R1+0x209c] ;  /* 0x00209c0001167983 */ /* 0x000ea20000300800 */
[----:B---3--:R-:W-:-:S02]  /*7dcb0*/  IADD3 R9, P1, R9, R4, RZ ;  /* 0x0000000409097210 */ /* 0x008fc40007f3e0ff */
[----:B------:R-:W-:Y:S01]  /*7dcc0*/  IADD3 R7, P2, R7, R4, RZ ;  /* 0x0000000407077210 */ /* 0x000fe20007f5e0ff */
[----:B------:R-:W3:Y:S04]  /*7dcd0*/  LDL.LU R6, [R1+0x20e0] ;  /* 0x0020e00001067983 */ /* 0x000ee80000300800 */
[----:B------:R-:W3:Y:S01]  /*7dce0*/  LDL.LU R18, [R1+0x2120] ;  /* 0x0021200001127983 */ /* 0x000ee20000300800 */
[----:B------:R-:W-:-:S03]  /*7dcf0*/  IMAD.MOV.U32 R114, RZ, RZ, R9 ;  /* 0x000000ffff727224 */ /* 0x000fc600078e0009 */
[----:B------:R1:W-:Y:S01]  /*7dd00*/  STL [R1+0x1f60], R9 ;  /* 0x001f600901007387 */ /* 0x0003e20000100800 */
[----:B------:R-:W-:Y:S01]  /*7dd10*/  IMAD.X R20, R20, 0x1, R0, P1 ;  /* 0x0000000114147824 */ /* 0x000fe200008e0600 */
[----:B------:R-:W-:-:S04]  /*7dd20*/  IADD3.X R16, R16, R0, RZ, P2, !PT ;  /* 0x0000000010107210 */ /* 0x000fc800017fe4ff */
[----:B------:R1:W-:Y:S01]  /*7dd30*/  STL [R1+0x1f5c], R20 ;  /* 0x001f5c1401007387 */ /* 0x0003e20000100800 */
[----:B------:R-:W-:-:S03]  /*7dd40*/  IMAD.MOV.U32 R115, RZ, RZ, R20 ;  /* 0x000000ffff737224 */ /* 0x000fc600078e0014 */
[----:B------:R1:W-:Y:S04]  /*7dd50*/  STL [R1+0x1fa0], R7 ;  /* 0x001fa00701007387 */ /* 0x0003e80000100800 */
[----:B------:R4:W-:Y:S04]  /*7dd60*/  STL [R1+0x1f9c], R16 ;  /* 0x001f9c1001007387 */ /* 0x0009e80000100800 */
[----:B-1----:R-:W3:Y:S04]  /*7dd70*/  LDL.LU R9, [R1+0x20dc] ;  /* 0x0020dc0001097983 */ /* 0x002ee80000300800 */
[----:B------:R-:W3:Y:S01]  /*7dd80*/  LDL.LU R20, [R1+0x211c] ;  /* 0x00211c0001147983 */ /* 0x000ee20000300800 */
[----:B------:R-:W-:-:S03]  /*7dd90*/  IADD3 R15, P1, R15, R4, RZ ;  /* 0x000000040f0f7210 */ /* 0x000fc60007f3e0ff */
[----:B------:R1:W-:Y:S01]  /*7dda0*/  LDGSTS.E [R3+0x2080], desc[UR60][R114.64], P0 ;  /* 0x0208000072037fae */ /* 0x0003e2000812187c */
[----:B------:R-:W-:Y:S02]  /*7ddb0*/  IADD3 R8, P2, R8, R4, RZ ;  /* 0x0000000408087210 */ /* 0x000fe40007f5e0ff */
[----:B-1----:R-:W-:Y:S01]  /*7ddc0*/  MOV R114, R7 ;  /* 0x0000000700727202 */ /* 0x002fe20000000f00 */
[----:B------:R-:W-:Y:S01]  /*7ddd0*/  IMAD.MOV.U32 R115, RZ, RZ, R16 ;  /* 0x000000ffff737224 */ /* 0x000fe200078e0010 */
[----:B------:R-:W3:Y:S01]  /*7dde0*/  LDL.LU R7, [R1+0x2160] ;  /* 0x0021600001077983 */ /* 0x000ee20000300800 */
[----:B----4-:R-:W-:-:S03]  /*7ddf0*/  IMAD.X R17, R17, 0x1, R0, P1 ;  /* 0x0000000111117824 */ /* 0x010fc600008e0600 */
[----:B------:R-:W4:Y:S01]  /*7de00*/  LDL.LU R16, [R1+0x21a0] ;  /* 0x0021a00001107983 */ /* 0x000f220000300800 */
[----:B------:R-:W-:-:S03]  /*7de10*/  IADD3.X R10, R10, R0, RZ, P2, !PT ;  /* 0x000000000a0a7210 */ /* 0x000fc600017fe4ff */
[----:B------:R1:W-:Y:S04]  /*7de20*/  STL [R1+0x1fe0], R15 ;  /* 0x001fe00f01007387 */ /* 0x0003e80000100800 */
[----:B------:R1:W-:Y:S04]  /*7de30*/  STL [R1+0x1fdc], R17 ;  /* 0x001fdc1101007387 */ /* 0x0003e80000100800 */
[----:B------:R1:W-:Y:S04]  /*7de40*/  LDGSTS.E [R3+0x2480], desc[UR60][R114.64], P0 ;  /* 0x0248000072037fae */ /* 0x0003e8000812187c */
[----:B------:R-:W-:Y:S04]  /*7de50*/  STL [R1+0x2020], R8 ;  /* 0x0020200801007387 */ /* 0x000fe80000100800 */
[----:B------:R1:W-:Y:S02]  /*7de60*/  STL [R1+0x201c], R10 ;  /* 0x00201c0a01007387 */ /* 0x0003e40000100800 */
[----:B-1----:R-:W-:-:S02]  /*7de70*/  IMAD.MOV.U32 R114, RZ, RZ, R15 ;  /* 0x000000ffff727224 */ /* 0x002fc400078e000f */
[----:B------:R-:W4:Y:S01]  /*7de80*/  LDL.LU R15, [R1+0x215c] ;  /* 0x00215c00010f7983 */ /* 0x000f220000300800 */
[----:B------:R-:W-:-:S03]  /*7de90*/  IMAD.MOV.U32 R115, RZ, RZ, R17 ;  /* 0x000000ffff737224 */ /* 0x000fc600078e0011 */
[----:B------:R-:W4:Y:S04]  /*7dea0*/  LDL.LU R17, [R1+0x219c] ;  /* 0x00219c0001117983 */ /* 0x000f280000300800 */
[----:B------:R1:W-:Y:S02]  /*7deb0*/  LDGSTS.E [R3+0x2880], desc[UR60][R114.64], P0 ;  /* 0x0288000072037fae */ /* 0x0003e4000812187c */
[----:B-1----:R-:W-:Y:S01]  /*7dec0*/  MOV R114, R8 ;  /* 0x0000000800727202 */ /* 0x002fe20000000f00 */
[----:B------:R-:W-:Y:S02]  /*7ded0*/  IMAD.MOV.U32 R115, RZ, RZ, R10 ;  /* 0x000000ffff737224 */ /* 0x000fe400078e000a */
[----:B------:R-:W4:Y:S04]  /*7dee0*/  LDL.LU R10, [R1+0x21e0] ;  /* 0x0021e000010a7983 */ /* 0x000f280000300800 */
[----:B------:R-:W4:Y:S04]  /*7def0*/  LDL.LU R8, [R1+0x2220] ;  /* 0x0022200001087983 */ /* 0x000f280000300800 */
[----:B------:R1:W-:Y:S01]  /*7df00*/  LDGSTS.E [R3+0x2c80], desc[UR60][R114.64], P0 ;  /* 0x02c8000072037fae */ /* 0x0003e2000812187c */
[----:B------:R-:W-:-:S02]  /*7df10*/  IADD3 R11, P1, R11, R4, RZ ;  /* 0x000000040b0b7210 */ /* 0x000fc40007f3e0ff */
[----:B--2---:R-:W-:-:S03]  /*7df20*/  IADD3 R21, P2, R21, R4, RZ ;  /* 0x0000000415157210 */ /* 0x004fc60007f5e0ff */
[----:B------:R-:W-:Y:S01]  /*7df30*/  STL [R1+0x2060], R11 ;  /* 0x0020600b01007387 */ /* 0x000fe20000100800 */
[----:B-1----:R-:W-:Y:S02]  /*7df40*/  IMAD.MOV.U32 R114, RZ, RZ, R11 ;  /* 0x000000ffff727224 */ /* 0x002fe400078e000b */
[----:B------:R-:W-:Y:S01]  /*7df50*/  IMAD.X R19, R19, 0x1, R0, P1 ;  /* 0x0000000113137824 */ /* 0x000fe200008e0600 */
[----:B------:R-:W-:-:S04]  /*7df60*/  IADD3.X R22, R22, R0, RZ, P2, !PT ;  /* 0x0000000016167210 */ /* 0x000fc800017fe4ff */
[----:B------:R1:W-:Y:S01]  /*7df70*/  STL [R1+0x205c], R19 ;  /* 0x00205c1301007387 */ /* 0x0003e20000100800 */
[----:B------:R-:W-:-:S03]  /*7df80*/  IMAD.MOV.U32 R115, RZ, RZ, R19 ;  /* 0x000000ffff737224 */ /* 0x000fc600078e0013 */
[----:B------:R-:W-:Y:S04]  /*7df90*/  STL [R1+0x20a0], R21 ;  /* 0x0020a01501007387 */ /* 0x000fe80000100800 */
[----:B------:R2:W-:Y:S04]  /*7dfa0*/  STL [R1+0x209c], R22 ;  /* 0x00209c1601007387 */ /* 0x0005e80000100800 */
[----:B-1----:R-:W4:Y:S04]  /*7dfb0*/  LDL.LU R19, [R1+0x21dc] ;  /* 0x0021dc0001137983 */ /* 0x002f280000300800 */
[----:B------:R-:W4:Y:S01]  /*7dfc0*/  LDL.LU R11, [R1+0x221c] ;  /* 0x00221c00010b7983 */ /* 0x000f220000300800 */
[----:B---3--:R-:W-:-:S02]  /*7dfd0*/  IADD3 R6, P1, R6, R4, RZ ;  /* 0x0000000406067210 */ /* 0x008fc40007f3e0ff */
[----:B------:R-:W-:Y:S01]  /*7dfe0*/  IADD3 R18, P2, R18, R4, RZ ;  /* 0x0000000412127210 */ /* 0x000fe20007f5e0ff */
[----:B------:R-:W-:Y:S01]  /*7dff0*/  LDGSTS.E [R3+0x3080], desc[UR60][R114.64], P0 ;  /* 0x0308000072037fae */ /* 0x000fe2000812187c */
[----:B------:R-:W-:Y:S01]  /*7e000*/  MOV R23, R22 ;  /* 0x0000001600177202 */ /* 0x000fe20000000f00 */
[----:B--2---:R-:W-:Y:S02]  /*7e010*/  IMAD.MOV.U32 R22, RZ, RZ, R21 ;  /* 0x000000ffff167224 */ /* 0x004fe400078e0015 */
[----:B------:R-:W-:Y:S04]  /*7e020*/  STL [R1+0x20e0], R6 ;  /* 0x0020e00601007387 */ /* 0x000fe80000100800 */
[----:B------:R1:W-:Y:S01]  /*7e030*/  LDGSTS.E [R3+0x3480], desc[UR60][R22.64], P0 ;  /* 0x0348000016037fae */ /* 0x0003e2000812187c */
[----:B------:R-:W-:Y:S01]  /*7e040*/  IMAD.X R9, R9, 0x1, R0, P1 ;  /* 0x0000000109097824 */ /* 0x000fe200008e0600 */
[----:B------:R-:W-:-:S04]  /*7e050*/  IADD3.X R20, R20, R0, RZ, P2, !PT ;  /* 0x0000000014147210 */ /* 0x000fc800017fe4ff */
[----:B------:R2:W-:Y:S01]  /*7e060*/  STL [R1+0x20dc], R9 ;  /* 0x0020dc0901007387 */ /* 0x0005e20000100800 */
[----:B-1----:R-:W-:Y:S02]  /*7e070*/  IMAD.MOV.U32 R22, RZ, RZ, R6 ;  /* 0x000000ffff167224 */ /* 0x002fe400078e0006 */
[----:B------:R-:W-:Y:S01]  /*7e080*/  IMAD.MOV.U32 R23, RZ, RZ, R9 ;  /* 0x000000ffff177224 */ /* 0x000fe200078e0009 */
[----:B------:R-:W-:Y:S01]  /*7e090*/  STL [R1+0x2120], R18 ;  /* 0x0021201201007387 */ /* 0x000fe20000100800 */
[----:B------:R-:W-:-:S03]  /*7e0a0*/  MOV R21, R20 ;  /* 0x0000001400157202 */ /* 0x000fc60000000f00 */
[----:B------:R1:W-:Y:S04]  /*7e0b0*/  STL [R1+0x211c], R20 ;  /* 0x00211c1401007387 */ /* 0x0003e80000100800 */
[----:B--2---:R-:W2:Y:S04]  /*7e0c0*/  LDL.LU R9, [R1+0x2260] ;  /* 0x0022600001097983 */ /* 0x004ea80000300800 */
[----:B------:R3:W-:Y:S01]  /*7e0d0*/  LDGSTS.E [R3+0x3880], desc[UR60][R22.64], P0 ;  /* 0x0388000016037fae */ /* 0x0007e2000812187c */
[----:B-1----:R-:W-:-:S03]  /*7e0e0*/  IMAD.MOV.U32 R20, RZ, RZ, R18 ;  /* 0x000000ffff147224 */ /* 0x002fc600078e0012 */
[----:B------:R-:W2:Y:S01]  /*7e0f0*/  LDL.LU R6, [R1+0x22a0] ;  /* 0x0022a00001067983 */ /* 0x000ea20000300800 */
[----:B------:R-:W-:-:S03]  /*7e100*/  IADD3 R7, P1, R7, R4, RZ ;  /* 0x0000000407077210 */ /* 0x000fc60007f3e0ff */
[----:B------:R-:W-:Y:S01]  /*7e110*/  LDGSTS.E [R3+0x3c80], desc[UR60][R20.64], P0 ;  /* 0x03c8000014037fae */ /* 0x000fe2000812187c */
[----:B----4-:R-:W-:-:S03]  /*7e120*/  IADD3 R16, P2, R16, R4, RZ ;  /* 0x0000000410107210 */ /* 0x010fc60007f5e0ff */
[----:B------:R-:W4:Y:S04]  /*7e130*/  LDL.LU R20, [R1+0x225c] ;  /* 0x00225c0001147983 */ /* 0x000f280000300800 */
[----:B------:R-:W4:Y:S01]  /*7e140*/  LDL.LU R18, [R1+0x229c] ;  /* 0x00229c0001127983 */ /* 0x000f220000300800 */
[----:B---3--:R-:W-:Y:S02]  /*7e150*/  IMAD.MOV.U32 R22, RZ, RZ, R7 ;  /* 0x000000ffff167224 */ /* 0x008fe400078e0007 */
[----:B------:R-:W-:Y:S01]  /*7e160*/  IMAD.X R15, R15, 0x1, R0, P1 ;  /* 0x000000010f0f7824 */ /* 0x000fe200008e0600 */
[----:B------:R1:W-:Y:S01]  /*7e170*/  STL [R1+0x2160], R7 ;  /* 0x0021600701007387 */ /* 0x0003e20000100800 */
[----:B------:R-:W-:-:S03]  /*7e180*/  IADD3.X R17, R17, R0, RZ, P2, !PT ;  /* 0x0000000011117210 */ /* 0x000fc600017fe4ff */
[----:B------:R3:W-:Y:S01]  /*7e190*/  STL [R1+0x215c], R15 ;  /* 0x00215c0f01007387 */ /* 0x0007e20000100800 */
[----:B------:R-:W-:-:S03]  /*7e1a0*/  IMAD.MOV.U32 R23, RZ, RZ, R15 ;  /* 0x000000ffff177224 */ /* 0x000fc600078e000f */
[----:B------:R-:W-:Y:S04]  /*7e1b0*/  STL [R1+0x21a0], R16 ;  /* 0x0021a01001007387 */ /* 0x000fe80000100800 */
[----:B-1----:R-:W4:Y:S04]  /*7e1c0*/  LDL.LU R7, [R1+0x22e0] ;  /* 0x0022e00001077983 */ /* 0x002f280000300800 */
[----:B------:R1:W-:Y:S04]  /*7e1d0*/  STL [R1+0x219c], R17 ;  /* 0x00219c1101007387 */ /* 0x0003e80000100800 */
[----:B------:R1:W-:Y:S04]  /*7e1e0*/  LDGSTS.E [R3+0x4080], desc[UR60][R22.64], P0 ;  /* 0x0408000016037fae */ /* 0x0003e8000812187c */
[----:B---3--:R-:W3:Y:S01]  /*7e1f0*/  LDL.LU R15, [R1+0x2320] ;  /* 0x00232000010f7983 */ /* 0x008ee20000300800 */
[----:B-1----:R-:W-:-:S03]  /*7e200*/  IMAD.MOV.U32 R23, RZ, RZ, R17 ;  /* 0x000000ffff177224 */ /* 0x002fc600078e0011 */
[----:B------:R-:W3:Y:S01]  /*7e210*/  LDL.LU R17, [R1+0x22dc] ;  /* 0x0022dc0001117983 */ /* 0x000ee20000300800 */
[----:B------:R-:W-:-:S03]  /*7e220*/  MOV R22, R16 ;  /* 0x0000001000167202 */ /* 0x000fc60000000f00 */
[----:B------:R-:W3:Y:S01]  /*7e230*/  LDL.LU R16, [R1+0x231c] ;  /* 0x00231c0001107983 */ /* 0x000ee20000300800 */
[-C--:B------:R-:W-:Y:S02]  /*7e240*/  IADD3 R10, P1, R10, R4.reuse, RZ ;  /* 0x000000040a0a7210 */ /* 0x080fe40007f3e0ff */
[----:B------:R-:W-:Y:S01]  /*7e250*/  IADD3 R8, P2, R8, R4, RZ ;  /* 0x0000000408087210 */ /* 0x000fe20007f5e0ff */
[----:B------:R1:W-:Y:S04]  /*7e260*/  LDGSTS.E [R3+0x4480], desc[UR60][R22.64], P0 ;  /* 0x0448000016037fae */ /* 0x0003e8000812187c */
[----:B------:R1:W-:Y:S02]  /*7e270*/  STL [R1+0x21e0], R10 ;  /* 0x0021e00a01007387 */ /* 0x0003e40000100800 */
[----:B-1----:R-:W-:Y:S01]  /*7e280*/  IMAD.MOV.U32 R22, RZ, RZ, R10 ;  /* 0x000000ffff167224 */ /* 0x002fe200078e000a */
[----:B------:R-:W-:Y:S01]  /*7e290*/  MOV R114, R8 ;  /* 0x0000000800727202 */ /* 0x000fe20000000f00 */
[----:B------:R-:W-:Y:S01]  /*7e2a0*/  IMAD.X R19, R19, 0x1, R0, P1 ;  /* 0x0000000113137824 */ /* 0x000fe200008e0600 */
[----:B------:R-:W-:-:S04]  /*7e2b0*/  IADD3.X R11, R11, R0, RZ, P2, !PT ;  /* 0x000000000b0b7210 */ /* 0x000fc800017fe4ff */
[----:B------:R-:W-:Y:S01]  /*7e2c0*/  STL [R1+0x21dc], R19 ;  /* 0x0021dc1301007387 */ /* 0x000fe20000100800 */
[----:B------:R-:W-:-:S03]  /*7e2d0*/  IMAD.MOV.U32 R23, RZ, RZ, R19 ;  /* 0x000000ffff177224 */ /* 0x000fc600078e0013 */
[----:B------:R-:W-:Y:S04]  /*7e2e0*/  STL [R1+0x2220], R8 ;  /* 0x0022200801007387 */ /* 0x000fe80000100800 */
[----:B------:R-:W3:Y:S01]  /*7e2f0*/  LDL.LU R10, [R1+0x2360] ;  /* 0x00236000010a7983 */ /* 0x000ee20000300800 */
[----:B------:R-:W-:-:S03]  /*7e300*/  IMAD.MOV.U32 R115, RZ, RZ, R11 ;  /* 0x000000ffff737224 */ /* 0x000fc600078e000b */
[----:B------:R1:W-:Y:S04]  /*7e310*/  STL [R1+0x221c], R11 ;  /* 0x00221c0b01007387 */ /* 0x0003e80000100800 */
[----:B------:R-:W3:Y:S04]  /*7e320*/  LDL.LU R21, [R1+0x23d0] ;  /* 0x0023d00001157983 */ /* 0x000ee80000300800 */
[----:B------:R-:W-:Y:S04]  /*7e330*/  LDGSTS.E [R3+0x4880], desc[UR60][R22.64], P0 ;  /* 0x0488000016037fae */ /* 0x000fe8000812187c */
[----:B-1----:R-:W3:Y:S04]  /*7e340*/  LDL.LU R11, [R1+0x235c] ;  /* 0x00235c00010b7983 */ /* 0x002ee80000300800 */
[----:B------:R1:W-:Y:S04]  /*7e350*/  LDGSTS.E [R3+0x4c80], desc[UR60][R114.64], P0 ;  /* 0x04c8000072037fae */ /* 0x0003e8000812187c */
[----:B------:R-:W3:Y:S01]  /*7e360*/  LDL.LU R22, [R1+0x23cc] ;  /* 0x0023cc0001167983 */ /* 0x000ee20000300800 */
[----:B--2---:R-:W-:-:S03]  /*7e370*/  IADD3 R9, P1, R9, R4, RZ ;  /* 0x0000000409097210 */ /* 0x004fc60007f3e0ff */
[----:B------:R-:W2:Y:S04]  /*7e380*/  LDL.LU R8, [R1+0x2408] ;  /* 0x0024080001087983 */ /* 0x000ea80000300800 */
[----:B------:R-:W2:Y:S01]  /*7e390*/  LDL.LU R19, [R1+0x2440] ;  /* 0x0024400001137983 */ /* 0x000ea20000300800 */
[----:B------:R-:W-:-:S03]  /*7e3a0*/  IADD3 R6, P2, R6, R4, RZ ;  /* 0x0000000406067210 */ /* 0x000fc60007f5e0ff */
[----:B------:R4:W-:Y:S01]  /*7e3b0*/  STL [R1+0x2260], R9 ;  /* 0x0022600901007387 */ /* 0x0009e20000100800 */
[----:B-1----:R-:W-:Y:S02]  /*7e3c0*/  IMAD.MOV.U32 R114, RZ, RZ, R9 ;  /* 0x000000ffff727224 */ /* 0x002fe400078e0009 */
[----:B----4-:R-:W-:Y:S01]  /*7e3d0*/  IMAD.X R20, R20, 0x1, R0, P1 ;  /* 0x0000000114147824 */ /* 0x010fe200008e0600 */
[----:B------:R-:W-:-:S04]  /*7e3e0*/  IADD3.X R18, R18, R0, RZ, P2, !PT ;  /* 0x0000000012127210 */ /* 0x000fc800017fe4ff */
[----:B------:R1:W-:Y:S01]  /*7e3f0*/  STL [R1+0x225c], R20 ;  /* 0x00225c1401007387 */ /* 0x0003e20000100800 */
[----:B------:R-:W-:-:S03]  /*7e400*/  IMAD.MOV.U32 R115, RZ, RZ, R20 ;  /* 0x000000ffff737224 */ /* 0x000fc600078e0014 */
[----:B------:R4:W-:Y:S04]  /*7e410*/  STL [R1+0x22a0], R6 ;  /* 0x0022a00601007387 */ /* 0x0009e80000100800 */
[----:B------:R-:W-:Y:S04]  /*7e420*/  STL [R1+0x229c], R18 ;  /* 0x00229c1201007387 */ /* 0x000fe80000100800 */
[----:B------:R-:W2:Y:S04]  /*7e430*/  LDL.LU R9, [R1+0x2404] ;  /* 0x0024040001097983 */ /* 0x000ea80000300800 */
[----:B-1----:R-:W2:Y:S01]  /*7e440*/  LDL.LU R20, [R1+0x243c] ;  /* 0x00243c0001147983 */ /* 0x002ea20000300800 */
[----:B------:R-:W-:-:S03]  /*7e450*/  IADD3 R7, P1, R7, R4, RZ ;  /* 0x0000000407077210 */ /* 0x000fc60007f3e0ff */
[----:B------:R1:W-:Y:S01]  /*7e460*/  LDGSTS.E [R3+0x5080], desc[UR60][R114.64], P0 ;  /* 0x0508000072037fae */ /* 0x0003e2000812187c */
[----:B---3--:R-:W-:Y:S01]  /*7e470*/  IADD3 R15, P2, R15, R4, RZ ;  /* 0x000000040f0f7210 */ /* 0x008fe20007f5e0ff */
[----:B-1----:R-:W-:Y:S01]  /*7e480*/  IMAD.MOV.U32 R115, RZ, RZ, R18 ;  /* 0x000000ffff737224 */ /* 0x002fe200078e0012 */
[----:B------:R-:W-:Y:S02]  /*7e490*/  MOV R114, R6 ;  /* 0x0000000600727202 */ /* 0x000fe40000000f00 */
[----:B----4-:R-:W3:Y:S01]  /*7e4a0*/  LDL.LU R6, [R1+0x2478] ;  /* 0x0024780001067983 */ /* 0x010ee20000300800 */
[----:B------:R-:W-:-:S03]  /*7e4b0*/  IMAD.X R17, R17, 0x1, R0, P1 ;  /* 0x0000000111117824 */ /* 0x000fc600008e0600 */
[----:B------:R1:W-:Y:S01]  /*7e4c0*/  STL [R1+0x22e0], R7 ;  /* 0x0022e00701007387 */ /* 0x0003e20000100800 */
[----:B------:R-:W-:-:S03]  /*7e4d0*/  IADD3.X R16, R16, R0, RZ, P2, !PT ;  /* 0x0000000010107210 */ /* 0x000fc600017fe4ff */
[----:B------:R4:W-:Y:S04]  /*7e4e0*/  LDGSTS.E [R3+0x5480], desc[UR60][R114.64], P0 ;  /* 0x0548000072037fae */ /* 0x0009e8000812187c */
[----:B------:R1:W-:Y:S04]  /*7e4f0*/  STL [R1+0x22dc], R17 ;  /* 0x0022dc1101007387 */ /* 0x0003e80000100800 */
[----:B------:R1:W-:Y:S01]  /*7e500*/  STL [R1+0x2320], R15 ;  /* 0x0023200f01007387 */ /* 0x0003e20000100800 */
[----:B----4-:R-:W-:-:S03]  /*7e510*/  IMAD.MOV.U32 R114, RZ, RZ, R7 ;  /* 0x000000ffff727224 */ /* 0x010fc600078e0007 */
[----:B-1----:R-:W4:Y:S01]  /*7e520*/  LDL.LU R7, [R1+0x2474] ;  /* 0x0024740001077983 */ /* 0x002f220000300800 */
[----:B------:R-:W-:-:S03]  /*7e530*/  IMAD.MOV.U32 R115, RZ, RZ, R17 ;  /* 0x000000ffff737224 */ /* 0x000fc600078e0011 */
[----:B------:R1:W-:Y:S04]  /*7e540*/  STL [R1+0x231c], R16 ;  /* 0x00231c1001007387 */ /* 0x0003e80000100800 */
[----:B------:R-:W4:Y:S04]  /*7e550*/  LDL.LU R18, [R1+0x249c] ;  /* 0x00249c0001127983 */ /* 0x000f280000300800 */
[----:B------:R-:W4:Y:S04]  /*7e560*/  LDL.LU R17, [R1+0x24a0] ;  /* 0x0024a00001117983 */ /* 0x000f280000300800 */
[----:B------:R1:W-:Y:S02]  /*7e570*/  LDGSTS.E [R3+0x5880], desc[UR60][R114.64], P0 ;  /* 0x0588000072037fae */ /* 0x0003e4000812187c */
[----:B-1----:R-:W-:Y:S01]  /*7e580*/  MOV R114, R15 ;  /* 0x0000000f00727202 */ /* 0x002fe20000000f00 */
[----:B------:R-:W-:Y:S01]  /*7e590*/  IMAD.MOV.U32 R115, RZ, RZ, R16 ;  /* 0x000000ffff737224 */ /* 0x000fe200078e0010 */
[----:B------:R-:W4:Y:S04]  /*7e5a0*/  LDL.LU R15, [R1+0x24a8] ;  /* 0x0024a800010f7983 */ /* 0x000f280000300800 */
[----:B------:R1:W-:Y:S01]  /*7e5b0*/  LDGSTS.E [R3+0x5c80], desc[UR60][R114.64], P0 ;  /* 0x05c8000072037fae */ /* 0x0003e2000812187c */
[----:B------:R-:W-:-:S02]  /*7e5c0*/  IADD3 R10, P1, R10, R4, RZ ;  /* 0x000000040a0a7210 */ /* 0x000fc40007f3e0ff */
[----:B------:R-:W-:-:S03]  /*7e5d0*/  IADD3 R21, P2, R21, R4, RZ ;  /* 0x0000000415157210 */ /* 0x000fc60007f5e0ff */
[----:B------:R-:W-:Y:S01]  /*7e5e0*/  STL [R1+0x2360], R10 ;  /* 0x0023600a01007387 */ /* 0x000fe20000100800 */
[----:B------:R-:W-:-:S05]  /*7e5f0*/  IMAD.X R11, R11, 0x1, R0, P1 ;  /* 0x000000010b0b7824 */ /* 0x000fca00008e0600 */
[----:B------:R1:W-:Y:S01]  /*7e600*/  STL [R1+0x235c], R11 ;  /* 0x00235c0b01007387 */ /* 0x0003e20000100800 */
[----:B------:R-:W-:-:S03]  /*7e610*/  IADD3.X R22, R22, R0, RZ, P2, !PT ;  /* 0x0000000016167210 */ /* 0x000fc600017fe4ff */
[----:B------:R-:W-:Y:S01]  /*7e620*/  STL [R1+0x23d0], R21 ;  /* 0x0023d01501007387 */ /* 0x000fe20000100800 */
[----:B-1----:R-:W-:-:S03]  /*7e630*/  IMAD.MOV.U32 R115, RZ, RZ, R11 ;  /* 0x000000ffff737224 */ /* 0x002fc600078e000b */
[----:B------:R-:W4:Y:S01]  /*7e640*/  LDL.LU R16, [R1+0x24a4] ;  /* 0x0024a40001107983 */ /* 0x000f220000300800 */
[----:B------:R-:W-:-:S03]  /*7e650*/  IMAD.MOV.U32 R114, RZ, RZ, R10 ;  /* 0x000000ffff727224 */ /* 0x000fc600078e000a */
[----:B------:R1:W-:Y:S04]  /*7e660*/  STL [R1+0x23cc], R22 ;  /* 0x0023cc1601007387 */ /* 0x0003e80000100800 */
[----:B------:R-:W4:Y:S04]  /*7e670*/  LDL.LU R11, [R1+0x24ac] ;  /* 0x0024ac00010b7983 */ /* 0x000f280000300800 */
[----:B------:R-:W4:Y:S01]  /*7e680*/  LDL.LU R10, [R1+0x24b0] ;  /* 0x0024b000010a7983 */ /* 0x000f220000300800 */
[-C--:B--2---:R-:W-:Y:S02]  /*7e690*/  IADD3 R8, P1, R8, R4.reuse, RZ ;  /* 0x0000000408087210 */ /* 0x084fe40007f3e0ff */
[----:B------:R-:W-:Y:S01]  /*7e6a0*/  IADD3 R19, P2, R19, R4, RZ ;  /* 0x0000000413137210 */ /* 0x000fe20007f5e0ff */
[----:B------:R-:W-:Y:S01]  /*7e6b0*/  LDGSTS.E [R3+0x6080], desc[UR60][R114.64], P0 ;  /* 0x0608000072037fae */ /* 0x000fe2000812187c */
[----:B------:R-:W-:Y:S01]  /*7e6c0*/  MOV R23, R22 ;  /* 0x0000001600177202 */ /* 0x000fe20000000f00 */
[----:B-1----:R-:W-:-:S02]  /*7e6d0*/  IMAD.MOV.U32 R22, RZ, RZ, R21 ;  /* 0x000000ffff167224 */ /* 0x002fc400078e0015 */
[----:B------:R-:W-:Y:S04]  /*7e6e0*/  STL [R1+0x2408], R8 ;  /* 0x0024080801007387 */ /* 0x000fe80000100800 */
[----:B------:R-:W-:Y:S01]  /*7e6f0*/  LDGSTS.E [R3+0x6480], desc[UR60][R22.64], P0 ;  /* 0x0648000016037fae */ /* 0x000fe2000812187c */
[----:B------:R-:W-:Y:S01]  /*7e700*/  IMAD.X R9, R9, 0x1, R0, P1 ;  /* 0x0000000109097824 */ /* 0x000fe200008e0600 */
[----:B------:R-:W-:-:S04]  /*7e710*/  IADD3.X R20, R20, R0, RZ, P2, !PT ;  /* 0x0000000014147210 */ /* 0x000fc800017fe4ff */
[----:B------:R1:W-:Y:S04]  /*7e720*/  STL [R1+0x2404], R9 ;  /* 0x0024040901007387 */ /* 0x0003e80000100800 */
[----:B------:R-:W-:Y:S04]  /*7e730*/  STL [R1+0x2440], R19 ;  /* 0x0024401301007387 */ /* 0x000fe80000100800 */
[----:B------:R-:W-:Y:S04]  /*7e740*/  LDGSTS.E [R3+0x6880], desc[UR60][R8.64], P0 ;  /* 0x0688000008037fae */ /* 0x000fe8000812187c */
[----:B------:R2:W-:Y:S04]  /*7e750*/  STL [R1+0x243c], R20 ;  /* 0x00243c1401007387 */ /* 0x0005e80000100800 */
[----:B-1----:R-:W4:Y:S01]  /*7e760*/  LDL.LU.64 R8, [R1+0x1348] ;  /* 0x0013480001087983 */ /* 0x002f220000300a00 */
[----:B---3--:R-:W-:-:S03]  /*7e770*/  IADD3 R6, P1, R6, R4, RZ ;  /* 0x0000000406067210 */ /* 0x008fc60007f3e0ff */
[----:B------:R-:W3:Y:S01]  /*7e780*/  LDL.LU.64 R124, [R1+0x1340] ;  /* 0x00134000017c7983 */ /* 0x000ee20000300a00 */
[----:B------:R-:W-:Y:S02]  /*7e790*/  IMAD.MOV.U32 R21, RZ, RZ, R20 ;  /* 0x000000ffff157224 */ /* 0x000fe400078e0014 */
[----:B--2---:R-:W-:Y:S01]  /*7e7a0*/  IMAD.MOV.U32 R20, RZ, RZ, R19 ;  /* 0x000000ffff147224 */ /* 0x004fe200078e0013 */
[----:B------:R-:W2:Y:S04]  /*7e7b0*/  LDL.LU.64 R118, [R1+0x1338] ;  /* 0x0013380001767983 */ /* 0x000ea80000300a00 */
[----:B------:R-:W-:Y:S04]  /*7e7c0*/  STL [R1+0x2478], R6 ;  /* 0x0024780601007387 */ /* 0x000fe80000100800 */
[----:B------:R1:W-:Y:S01]  /*7e7d0*/  LDGSTS.E [R3+0x6c80], desc[UR60][R20.64], P0 ;  /* 0x06c8000014037fae */ /* 0x0003e2000812187c */
[----:B----4-:R-:W-:-:S05]  /*7e7e0*/  IADD3.X R7, R7, R0, RZ, P1, !PT ;  /* 0x0000000007077210 */ /* 0x010fca0000ffe4ff */
[----:B------:R4:W-:Y:S01]  /*7e7f0*/  STL [R1+0x2474], R7 ;  /* 0x0024740701007387 */ /* 0x0009e20000100800 */
[----:B-1----:R-:W-:Y:S01]  /*7e800*/  IMAD.MOV.U32 R20, RZ, RZ, R6 ;  /* 0x000000ffff147224 */ /* 0x002fe200078e0006 */
[----:B------:R-:W-:Y:S02]  /*7e810*/  MOV R21, R7 ;  /* 0x0000000700157202 */ /* 0x000fe40000000f00 */
[----:B------:R-:W-:-:S03]  /*7e820*/  IADD3 R17, P2, R17, R4, RZ ;  /* 0x0000000411117210 */ /* 0x000fc60007f5e0ff */
[----:B------:R-:W-:Y:S04]  /*7e830*/  LDGSTS.E [R3+0x7080], desc[UR60][R20.64], P0 ;  /* 0x0708000014037fae */ /* 0x000fe8000812187c */
[----:B------:R-:W-:Y:S04]  /*7e840*/  STL [R1+0x24a0], R17 ;  /* 0x0024a01101007387 */ /* 0x000fe80000100800 */
[----:B----4-:R-:W4:Y:S01]  /*7e850*/  LDL.LU.64 R6, [R1+0x1330] ;  /* 0x0013300001067983 */ /* 0x010f220000300a00 */
[----:B------:R-:W-:-:S05]  /*7e860*/  IMAD.X R18, R18, 0x1, R0, P2 ;  /* 0x0000000112127824 */ /* 0x000fca00010e0600 */
[----:B------:R1:W-:Y:S01]  /*7e870*/  STL [R1+0x249c], R18 ;  /* 0x00249c1201007387 */ /* 0x0003e20000100800 */
[----:B------:R-:W-:-:S03]  /*7e880*/  IADD3 R15, P1, R15, R4, RZ ;  /* 0x000000040f0f7210 */ /* 0x000fc60007f3e0ff */
[----:B------:R-:W4:Y:S04]  /*7e890*/  LDL.LU.64 R114, [R1+0x1328] ;  /* 0x0013280001727983 */ /* 0x000f280000300a00 */
[----:B------:R-:W4:Y:S04]  /*7e8a0*/  LDL.LU.64 R116, [R1+0x1250] ;  /* 0x0012500001747983 */ /* 0x000f280000300a00 */
[----:B------:R-:W-:Y:S01]  /*7e8b0*/  STL [R1+0x24a8], R15 ;  /* 0x0024a80f01007387 */ /* 0x000fe20000100800 */
[----:B------:R-:W-:Y:S02]  /*7e8c0*/  IMAD.MOV.U32 R19, RZ, RZ, R18 ;  /* 0x000000ffff137224 */ /* 0x000fe400078e0012 */
[----:B-1----:R-:W-:-:S05]  /*7e8d0*/  IMAD.MOV.U32 R18, RZ, RZ, R17 ;  /* 0x000000ffff127224 */ /* 0x002fca00078e0011 */
[----:B------:R1:W-:Y:S01]  /*7e8e0*/  LDGSTS.E [R3+0x7480], desc[UR60][R18.64], P0 ;  /* 0x0748000012037fae */ /* 0x0003e2000812187c */
[----:B------:R-:W-:-:S05]  /*7e8f0*/  IADD3.X R16, R16, R0, RZ, P1, !PT ;  /* 0x0000000010107210 */ /* 0x000fca0000ffe4ff */
[----:B------:R1:W-:Y:S01]  /*7e900*/  STL [R1+0x24a4], R16 ;  /* 0x0024a41001007387 */ /* 0x0003e20000100800 */
[----:B------:R-:W-:-:S05]  /*7e910*/  IADD3 R10, P2, R10, R4, RZ ;  /* 0x000000040a0a7210 */ /* 0x000fca0007f5e0ff */
[----:B------:R-:W-:Y:S01]  /*7e920*/  IMAD.X R11, R11, 0x1, R0, P2 ;  /* 0x000000010b0b7824 */ /* 0x000fe200010e0600 */
[----:B------:R-:W-:Y:S04]  /*7e930*/  STL [R1+0x24b0], R10 ;  /* 0x0024b00a01007387 */ /* 0x000fe80000100800 */
[----:B------:R-:W4:Y:S01]  /*7e940*/  LDL.LU.64 R22, [R1+0x1320] ;  /* 0x0013200001167983 */ /* 0x000f220000300a00 */
[----:B------:R-:W-:Y:S01]  /*7e950*/  IMAD.MOV.U32 R17, RZ, RZ, R16 ;  /* 0x000000ffff117224 */ /* 0x000fe200078e0010 */
[----:B-1----:R-:W-:Y:S02]  /*7e960*/  MOV R16, R15 ;  /* 0x0000000f00107202 */ /* 0x002fe40000000f00 */
[----:B------:R1:W-:Y:S04]  /*7e970*/  STL [R1+0x24ac], R11 ;  /* 0x0024ac0b01007387 */ /* 0x0003e80000100800 */
[----:B------:R-:W4:Y:S04]  /*7e980*/  LDL.LU.64 R122, [R1+0x1318] ;  /* 0x00131800017a7983 */ /* 0x000f280000300a00 */
[----:B------:R-:W-:Y:S01]  /*7e990*/  LDGSTS.E [R3+0x7880], desc[UR60][R16.64], P0 ;  /* 0x0788000010037fae */ /* 0x000fe2000812187c */
[----:B------:R-:W-:-:S03]  /*7e9a0*/  IMAD.MOV.U32 R18, RZ, RZ, R10 ;  /* 0x000000ffff127224 */ /* 0x000fc600078e000a */
[----:B------:R-:W4:Y:S04]  /*7e9b0*/  LDL.LU.64 R16, [R1+0x1310] ;  /* 0x0013100001107983 */ /* 0x000f280000300a00 */
[----:B------:R-:W4:Y:S01]  /*7e9c0*/  LDL.LU.64 R120, [R1+0x1308] ;  /* 0x0013080001787983 */ /* 0x000f220000300a00 */
[----:B------:R-:W-:-:S03]  /*7e9d0*/  IMAD.MOV.U32 R19, RZ, RZ, R11 ;  /* 0x000000ffff137224 */ /* 0x000fc600078e000b */
[----:B-1----:R-:W4:Y:S04]  /*7e9e0*/  LDL.LU.64 R10, [R1+0x1300] ;  /* 0x00130000010a7983 */ /* 0x002f280000300a00 */
[----:B------:R-:W4:Y:S04]  /*7e9f0*/  LDL.LU.64 R20, [R1+0x12f8] ;  /* 0x0012f80001147983 */ /* 0x000f280000300a00 */
[----:B------:R1:W-:Y:S01]  /*7ea00*/  LDGSTS.E [R3+0x7c80], desc[UR60][R18.64], P0 ;  /* 0x07c8000012037fae */ /* 0x0003e2000812187c */
[----:B------:R-:W-:-:S04]  /*7ea10*/  IADD3 R177, P1, R8, R4, RZ ;  /* 0x0000000408b17210 */ /* 0x000fc80007f3e0ff */
[----:B------:R-:W-:Y:S02]  /*7ea20*/  IADD3.X R15, R9, R0, RZ, P1, !PT ;  /* 0x00000000090f7210 */ /* 0x000fe40000ffe4ff */
[-C--:B---3--:R-:W-:Y:S01]  /*7ea30*/  IADD3 R159, P1, R124, R4.reuse, RZ ;  /* 0x000000047c9f7210 */ /* 0x088fe20007f3e0ff */
[----:B------:R-:W3:Y:S04]  /*7ea40*/  LDL.LU.64 R18, [R1+0x12f0] ;  /* 0x0012f00001127983 */ /* 0x000ee80000300a00 */
[--C-:B------:R-:W-:Y:S01]  /*7ea50*/  IMAD.X R176, R125, 0x1, R0.reuse, P1 ;  /* 0x000000017db07824 */ /* 0x100fe200008e0600 */
[----:B--2---:R-:W-:Y:S01]  /*7ea60*/  IADD3 R157, P1, R118, R4, RZ ;  /* 0x00000004769d7210 */ /* 0x004fe20007f3e0ff */
[----:B------:R-:W2:Y:S04]  /*7ea70*/  LDL.LU.64 R8, [R1+0x12e8] ;  /* 0x0012e80001087983 */ /* 0x000ea80000300a00 */
[----:B------:R-:W-:-:S02]  /*7ea80*/  IMAD.X R158, R119, 0x1, R0, P1 ;  /* 0x00000001779e7824 */ /* 0x000fc400008e0600 */
[----:B------:R-:W1:Y:S01]  /*7ea90*/  LDL.LU.64 R118, [R1+0x12e0] ;  /* 0x0012e00001767983 */ /* 0x000e620000300a00 */
[----:B----4-:R-:W-:-:S04]  /*7eaa0*/  IADD3 R155, P1, R6, R4, RZ ;  /* 0x00000004069b7210 */ /* 0x010fc80007f3e0ff */
[----:B------:R-:W-:Y:S02]  /*7eab0*/  IADD3.X R156, R7, R0, RZ, P1, !PT ;  /* 0x00000000079c7210 */ /* 0x000fe40000ffe4ff */
[----:B------:R-:W4:Y:S01]  /*7eac0*/  LDL.LU.64 R6, [R1+0x12d8] ;  /* 0x0012d80001067983 */ /* 0x000f220000300a00 */
[----:B------:R-:W-:-:S05]  /*7ead0*/  IADD3 R153, P1, R114, R4, RZ ;  /* 0x0000000472997210 */ /* 0x000fca0007f3e0ff */
[----:B------:R-:W-:Y:S01]  /*7eae0*/  IMAD.X R154, R115, 0x1, R0, P1 ;  /* 0x00000001739a7824 */ /* 0x000fe200008e0600 */
[----:B------:R-:W-:-:S05]  /*7eaf0*/  IADD3 R114, P1, R116, R4, RZ ;  /* 0x0000000474727210 */ /* 0x000fca0007f3e0ff */
[----:B------:R-:W-:Y:S02]  /*7eb00*/  IMAD.X R115, R117, 0x1, R0, P1 ;  /* 0x0000000175737824 */ /* 0x000fe400008e0600 */
[----:B------:R-:W4:Y:S01]  /*7eb10*/  LDL.LU.64 R116, [R1+0x12d0] ;  /* 0x0012d00001747983 */ /* 0x000f220000300a00 */
        /* <DEDUP_REMOVED lines=11> */
[--C-:B------:R-:W-:Y:S01]  /*7ebd0*/  IMAD.X R144, R11, 0x1, R0.reuse, P1 ;  /* 0x000000010b907824 */ /* 0x100fe200008e0600 */
[-C--:B------:R-:W-:Y:S01]  /*7ebe0*/  IADD3 R141, P1, R20, R4.reuse, RZ ;  /* 0x00000004148d7210 */ /* 0x080fe20007f3e0ff */
[----:B------:R-:W4:Y:S04]  /*7ebf0*/  LDL.LU.64 R10, [R1+0x12b8] ;  /* 0x0012b800010a7983 */ /* 0x000f280000300a00 */
[----:B------:R-:W-:Y:S01]  /*7ec00*/  IMAD.X R142, R21, 0x1, R0, P1 ;  /* 0x00000001158e7824 */ /* 0x000fe200008e0600 */
[----:B---3--:R-:W-:-:S04]  /*7ec10*/  IADD3 R139, P1, R18, R4, RZ ;  /* 0x00000004128b7210 */ /* 0x008fc80007f3e0ff */
[----:B------:R-:W-:Y:S02]  /*7ec20*/  IADD3.X R140, R19, R0, RZ, P1, !PT ;  /* 0x00000000138c7210 */ /* 0x000fe40000ffe4ff */
[----:B--2---:R-:W-:-:S05]  /*7ec30*/  IADD3 R20, P1, R8, R4, RZ ;  /* 0x0000000408147210 */ /* 0x004fca0007f3e0ff */
[--C-:B------:R-:W-:Y:S01]  /*7ec40*/  IMAD.X R21, R9, 0x1, R0.reuse, P1 ;  /* 0x0000000109157824 */ /* 0x100fe200008e0600 */
[-C--:B-1----:R-:W-:Y:S01]  /*7ec50*/  IADD3 R18, P1, R118, R4.reuse, RZ ;  /* 0x0000000476127210 */ /* 0x082fe20007f3e0ff */
[----:B------:R-:W2:Y:S04]  /*7ec60*/  LDL.LU.64 R8, [R1+0x12b0] ;  /* 0x0012b00001087983 */ /* 0x000ea80000300a00 */
[----:B------:R-:W-:Y:S01]  /*7ec70*/  IMAD.X R19, R119, 0x1, R0, P1 ;  /* 0x0000000177137824 */ /* 0x000fe200008e0600 */
[----:B----4-:R-:W-:-:S04]  /*7ec80*/  IADD3 R137, P1, R6, R4, RZ ;  /* 0x0000000406897210 */ /* 0x010fc80007f3e0ff */
[----:B------:R-:W-:Y:S02]  /*7ec90*/  IADD3.X R138, R7, R0, RZ, P1, !PT ;  /* 0x00000000078a7210 */ /* 0x000fe40000ffe4ff */
[----:B------:R-:W3:Y:S04]  /*7eca0*/  LDL.LU.64 R6, [R1+0x12a8] ;  /* 0x0012a80001067983 */ /* 0x000ee80000300a00 */
[----:B------:R-:W4:Y:S04]  /*7ecb0*/  LDL.LU.64 R126, [R1+0x12a0] ;  /* 0x0012a000017e7983 */ /* 0x000f280000300a00 */
[----:B------:R-:W4:Y:S01]  /*7ecc0*/  LDL.LU.64 R124, [R1+0x1298] ;  /* 0x00129800017c7983 */ /* 0x000f220000300a00 */
[----:B------:R-:W-:-:S03]  /*7ecd0*/  IADD3 R135, P1, R116, R4, RZ ;  /* 0x0000000474877210 */ /* 0x000fc60007f3e0ff */
[----:B------:R-:W4:Y:S02]  /*7ece0*/  LDL.LU.64 R122, [R1+0x1290] ;  /* 0x00129000017a7983 */ /* 0x000f240000300a00 */
[----:B------:R-:W-:Y:S02]  /*7ecf0*/  IMAD.X R136, R117, 0x1, R0, P1 ;  /* 0x0000000175887824 */ /* 0x000fe400008e0600 */
[----:B------:R-:W4:Y:S04]  /*7ed00*/  LDL.LU.64 R120, [R1+0x1288] ;  /* 0x0012880001787983 */ /* 0x000f280000300a00 */
[----:B------:R-:W4:Y:S04]  /*7ed10*/  LDL.LU.64 R118, [R1+0x1280] ;  /* 0x0012800001767983 */ /* 0x000f280000300a00 */
[----:B------:R-:W4:Y:S01]  /*7ed20*/  LDL.LU.64 R116, [R1+0x1278] ;  /* 0x0012780001747983 */ /* 0x000f220000300a00 */
[----:B------:R-:W-:-:S05]  /*7ed30*/  IADD3 R133, P1, R22, R4, RZ ;  /* 0x0000000416857210 */ /* 0x000fca0007f3e0ff */
[----:B------:R-:W-:Y:S01]  /*7ed40*/  IMAD.X R134, R23, 0x1, R0, P1 ;  /* 0x0000000117867824 */ /* 0x000fe200008e0600 */
[----:B------:R-:W-:-:S04]  /*7ed50*/  IADD3 R131, P1, R16, R4, RZ ;  /* 0x0000000410837210 */ /* 0x000fc80007f3e0ff */
[----:B------:R-:W-:Y:S02]  /*7ed60*/  IADD3.X R132, R17, R0, RZ, P1, !PT ;  /* 0x0000000011847210 */ /* 0x000fe40000ffe4ff */
[----:B------:R-:W-:-:S05]  /*7ed70*/  IADD3 R22, P1, R10, R4, RZ ;  /* 0x000000040a167210 */ /* 0x000fca0007f3e0ff */
[----:B------:R-:W-:Y:S02]  /*7ed80*/  IMAD.X R23, R11, 0x1, R0, P1 ;  /* 0x000000010b177824 */ /* 0x000fe400008e0600 */
[----:B------:R-:W4:Y:S01]  /*7ed90*/  LDL.LU.64 R10, [R1+0x1270] ;  /* 0x00127000010a7983 */ /* 0x000f220000300a00 */
[----:B--2---:R-:W-:-:S05]  /*7eda0*/  IADD3 R129, P1, R8, R4, RZ ;  /* 0x0000000408817210 */ /* 0x004fca0007f3e0ff */
[----:B------:R-:W-:Y:S01]  /*7edb0*/  IMAD.X R130, R9, 0x1, R0, P1 ;  /* 0x0000000109827824 */ /* 0x000fe200008e0600 */
[----:B---3--:R-:W-:-:S04]  /*7edc0*/  IADD3 R16, P1, R6, R4, RZ ;  /* 0x0000000406107210 */ /* 0x008fc80007f3e0ff */
[----:B------:R-:W-:Y:S02]  /*7edd0*/  IADD3.X R17, R7, R0, RZ, P1, !PT ;  /* 0x0000000007117210 */ /* 0x000fe40000ffe4ff */
[----:B------:R-:W2:Y:S04]  /*7ede0*/  LDL.LU.64 R6, [R1+0x1268] ;  /* 0x0012680001067983 */ /* 0x000ea80000300a00 */
[----:B------:R-:W3:Y:S04]  /*7edf0*/  LDL.LU.64 R184, [R1+0x1260] ;  /* 0x0012600001b87983 */ /* 0x000ee80000300a00 */
[----:B------:R-:W3:Y:S01]  /*7ee00*/  LDL.LU.64 R180, [R1+0x1258] ;  /* 0x0012580001b47983 */ /* 0x000ee20000300a00 */
        /* <DEDUP_REMOVED lines=14> */
[----:B--2---:R-:W-:-:S05]  /*7eef0*/  IADD3 R10, P1, R6, R4, RZ ;  /* 0x00000004060a7210 */ /* 0x004fca0007f3e0ff */
[----:B------:R-:W-:Y:S01]  /*7ef00*/  IMAD.X R11, R7, 0x1, R0, P1 ;  /* 0x00000001070b7824 */ /* 0x000fe200008e0600 */
[----:B---3--:R-:W-:-:S04]  /*7ef10*/  IADD3 R6, P1, R184, R4, RZ ;  /* 0x00000004b8067210 */ /* 0x008fc80007f3e0ff */
[----:B------:R-:W-:Y:S02]  /*7ef20*/  IADD3.X R7, R185, R0, RZ, P1, !PT ;  /* 0x00000000b9077210 */ /* 0x000fe40000ffe4ff */
[----:B------:R-:W-:Y:S01]  /*7ef30*/  IADD3 R113, P1, R180, R4, RZ ;  /* 0x00000004b4717210 */ /* 0x000fe20007f3e0ff */
[----:B------:R-:W-:Y:S02]  /*7ef40*/  IMAD.MOV.U32 R180, RZ, RZ, R177 ;  /* 0x000000ffffb47224 */ /* 0x000fe400078e00b1 */
        /* <DEDUP_REMOVED lines=15> */
[----:B------:R-:W-:Y:S01]  /*7f040*/  IMAD.X R116, R181, 0x1, R0, P1 ;  /* 0x00000001b5747824 */ /* 0x000fe200008e0600 */
[----:B------:R-:W-:Y:S01]  /*7f050*/  MOV R181, R15 ;  /* 0x0000000f00b57202 */ /* 0x000fe20000000f00 */
[----:B------:R-:W-:-:S02]  /*7f060*/  IMAD.MOV.U32 R146, RZ, RZ, R145 ;  /* 0x000000ffff927224 */ /* 0x000fc400078e0091 */
        /* <DEDUP_REMOVED lines=9> */
[----:B------:R-:W-:Y:S02]  /*7f100*/  MOV R138, R137 ;  /* 0x00000089008a7202 */ /* 0x000fe40000000f00 */
        /* <DEDUP_REMOVED lines=41> */
[----:B------:R-:W-:Y:S04]  /*7f3a0*/  LDGSTS.E [R3+0x20880], desc[UR60][R158.64], P0 ;  /* 0x208800009e037fae */ /* 0x000fe8000812187c */
[----:B------:R-:W-:Y:S04]  /*7f3b0*/  STL.64 [R1+0x12a8], R16 ;  /* 0x0012a81001007387 */ /* 0x000fe80000100a00 */
[----:B------:R-:W-:Y:S01]  /*7f3c0*/  LDGSTS.E [R3+0x20c80], desc[UR60][R156.64], P0 ;  /* 0x20c800009c037fae */ /* 0x000fe2000812187c */
[----:B------:R-:W-:-:S03]  /*7f3d0*/  MOV R117, R116 ;  /* 0x0000007400757202 */ /* 0x000fc60000000f00 */
[----:B------:R3:W-:Y:S04]  /*7f3e0*/  STL.64 [R1+0x12a0], R8 ;  /* 0x0012a00801007387 */ /* 0x0007e80000100a00 */
[----:B------:R-:W-:Y:S01]  /*7f3f0*/  LDGSTS.E [R3+0x21080], desc[UR60][R154.64], P0 ;  /* 0x210800009a037fae */ /* 0x000fe2000812187c */
[----:B------:R-:W-:-:S03]  /*7f400*/  IMAD.MOV.U32 R116, RZ, RZ, R113 ;  /* 0x000000ffff747224 */ /* 0x000fc600078e0071 */
        /* <DEDUP_REMOVED lines=34> */
[----:B------:R-:W3:Y:S04]  /*7f630*/  LDL.LU R9, [R1+0x1de4] ;  /* 0x001de40001097983 */ /* 0x000ee80000300800 */
[----:B------:R-:W3:Y:S04]  /*7f640*/  LDL.LU R20, [R1+0x1e24] ;  /* 0x001e240001147983 */ /* 0x000ee80000300800 */
        /* <DEDUP_REMOVED lines=8> */
[----:B----4-:R-:W4:Y:S04]  /*7f6d0*/  LDL.LU R6, [R1+0x1e68] ;  /* 0x001e680001067983 */ /* 0x010f280000300800 */
[----:B------:R-:W4:Y:S04]  /*7f6e0*/  LDL.LU R11, [R1+0x1ea8] ;  /* 0x001ea800010b7983 */ /* 0x000f280000300800 */
[----:B------:R-:W4:Y:S04]  /*7f6f0*/  LDL.LU R10, [R1+0x1e64] ;  /* 0x001e6400010a7983 */ /* 0x000f280000300800 */
[----:B------:R-:W4:Y:S01]  /*7f700*/  LDL.LU R17, [R1+0x1ea4] ;  /* 0x001ea40001117983 */ /* 0x000f220000300800 */
[----:B-1----:R-:W-:-:S03]  /*7f710*/  LOP3.LUT R3, R13, 0x20, RZ, 0x3c, !PT ;  /* 0x000000200d037812 */ /* 0x002fc600078e3cff */
[----:B------:R-:W4:Y:S01]  /*7f720*/  LDL.LU R15, [R1+0x1ee8] ;  /* 0x001ee800010f7983 */ /* 0x000f220000300800 */
[----:B------:R-:W-:-:S03]  /*7f730*/  IADD3 R3, R3, R5, RZ ;  /* 0x0000000503037210 */ /* 0x000fc60007ffe0ff */
[----:B------:R-:W4:Y:S01]  /*7f740*/  LDL.LU R7, [R1+0x1f28] ;  /* 0x001f280001077983 */ /* 0x000f220000300800 */
[-C--:B------:R-:W-:Y:S02]  /*7f750*/  IADD3 R18, P1, R18, R4.reuse, RZ ;  /* 0x0000000412127210 */ /* 0x080fe40007f3e0ff */
[----:B------:R-:W-:-:S03]  /*7f760*/  IADD3 R21, P2, R21, R4, RZ ;  /* 0x0000000415157210 */ /* 0x000fc60007f5e0ff */
[----:B------:R-:W-:Y:S01]  /*7f770*/  STL [R1+0x1d68], R18 ;  /* 0x001d681201007387 */ /* 0x000fe20000100800 */
[----:B------:R-:W-:-:S03]  /*7f780*/  IMAD.X R19, R19, 0x1, R0, P1 ;  /* 0x0000000113137824 */ /* 0x000fc600008e0600 */
[----:B------:R-:W-:Y:S04]  /*7f790*/  STL [R1+0x1da8], R21 ;  /* 0x001da81501007387 */ /* 0x000fe80000100800 */
[----:B------:R1:W-:Y:S04]  /*7f7a0*/  STL [R1+0x1d64], R19 ;  /* 0x001d641301007387 */ /* 0x0003e80000100800 */
[----:B------:R-:W-:Y:S01]  /*7f7b0*/  LDGSTS.E [R3+0x100], desc[UR60][R18.64], P0 ;  /* 0x0010000012037fae */ /* 0x000fe2000812187c */
[----:B--2---:R-:W-:-:S03]  /*7f7c0*/  IMAD.X R22, R22, 0x1, R0, P2 ;  /* 0x0000000116167824 */ /* 0x004fc600010e0600 */
[----:B-1----:R-:W2:Y:S04]  /*7f7d0*/  LDL.LU R19, [R1+0x1ee4] ;  /* 0x001ee40001137983 */ /* 0x002ea80000300800 */
[----:B------:R1:W-:Y:S04]  /*7f7e0*/  STL [R1+0x1da4], R22 ;  /* 0x001da41601007387 */ /* 0x0003e80000100800 */
[----:B------:R-:W2:Y:S01]  /*7f7f0*/  LDL.LU R18, [R1+0x1f24] ;  /* 0x001f240001127983 */ /* 0x000ea20000300800 */
[----:B------:R-:W-:Y:S01]  /*7f800*/  IMAD.MOV.U32 R23, RZ, RZ, R22 ;  /* 0x000000ffff177224 */ /* 0x000fe200078e0016 */
[----:B---3--:R-:W-:-:S02]  /*7f810*/  IADD3 R8, P1, R8, R4, RZ ;  /* 0x0000000408087210 */ /* 0x008fc40007f3e0ff */
[----:B------:R-:W-:Y:S02]  /*7f820*/  IADD3 R16, P2, R16, R4, RZ ;  /* 0x0000000410107210 */ /* 0x000fe40007f5e0ff */
[----:B-1----:R-:W-:Y:S01]  /*7f830*/  MOV R22, R21 ;  /* 0x0000001500167202 */ /* 0x002fe20000000f00 */
[--C-:B------:R-:W-:Y:S01]  /*7f840*/  IMAD.X R9, R9, 0x1, R0.reuse, P1 ;  /* 0x0000000109097824 */ /* 0x100fe200008e0600 */
[----:B------:R-:W-:Y:S01]  /*7f850*/  STL [R1+0x1de8], R8 ;  /* 0x001de80801007387 */ /* 0x000fe20000100800 */
[----:B------:R-:W-:-:S03]  /*7f860*/  IMAD.X R20, R20, 0x1, R0, P2 ;  /* 0x0000000114147824 */ /* 0x000fc600010e0600 */
[----:B------:R-:W-:Y:S04]  /*7f870*/  STL [R1+0x1de4], R9 ;  /* 0x001de40901007387 */ /* 0x000fe80000100800 */
[----:B------:R-:W-:Y:S01]  /*7f880*/  STL [R1+0x1e28], R16 ;  /* 0x001e281001007387 */ /* 0x000fe20000100800 */
[----:B------:R-:W-:-:S03]  /*7f890*/  MOV R21, R20 ;  /* 0x0000001400157202 */ /* 0x000fc60000000f00 */
[----:B------:R1:W-:Y:S04]  /*7f8a0*/  LDGSTS.E [R3+0x500], desc[UR60][R22.64], P0 ;  /* 0x0050000016037fae */ /* 0x0003e8000812187c */
[----:B------:R3:W-:Y:S04]  /*7f8b0*/  STL [R1+0x1e24], R20 ;  /* 0x001e241401007387 */ /* 0x0007e80000100800 */
[----:B------:R-:W-:Y:S01]  /*7f8c0*/  LDGSTS.E [R3+0x900], desc[UR60][R8.64], P0 ;  /* 0x0090000008037fae */ /* 0x000fe2000812187c */
[----:B---3--:R-:W-:-:S05]  /*7f8d0*/  IMAD.MOV.U32 R20, RZ, RZ, R16 ;  /* 0x000000ffff147224 */ /* 0x008fca00078e0010 */
[----:B------:R-:W-:Y:S04]  /*7f8e0*/  LDGSTS.E [R3+0xd00], desc[UR60][R20.64], P0 ;  /* 0x00d0000014037fae */ /* 0x000fe8000812187c */
[----:B------:R-:W3:Y:S04]  /*7f8f0*/  LDL.LU R8, [R1+0x1f68] ;  /* 0x001f680001087983 */ /* 0x000ee80000300800 */
[----:B------:R-:W3:Y:S01]  /*7f900*/  LDL.LU R9, [R1+0x1fa8] ;  /* 0x001fa80001097983 */ /* 0x000ee20000300800 */
[----:B----4-:R-:W-:-:S03]  /*7f910*/  IADD3 R6, P1, R6, R4, RZ ;  /* 0x0000000406067210 */ /* 0x010fc60007f3e0ff */
[----:B------:R-:W4:Y:S01]  /*7f920*/  LDL.LU R20, [R1+0x1f64] ;  /* 0x001f640001147983 */ /* 0x000f220000300800 */
[----:B------:R-:W-:-:S03]  /*7f930*/  IADD3 R11, P2, R11, R4, RZ ;  /* 0x000000040b0b7210 */ /* 0x000fc60007f5e0ff */
[----:B------:R-:W4:Y:S01]  /*7f940*/  LDL.LU R16, [R1+0x1fa4] ;  /* 0x001fa40001107983 */ /* 0x000f220000300800 */
[----:B------:R-:W-:Y:S01]  /*7f950*/  IMAD.X R10, R10, 0x1, R0, P1 ;  /* 0x000000010a0a7824 */ /* 0x000fe200008e0600 */
[----:B------:R-:W-:Y:S02]  /*7f960*/  IADD3.X R17, R17, R0, RZ, P2, !PT ;  /* 0x0000000011117210 */ /* 0x000fe400017fe4ff */
[----:B------:R-:W-:Y:S01]  /*7f970*/  STL [R1+0x1e68], R6 ;  /* 0x001e680601007387 */ /* 0x000fe20000100800 */
[----:B-1----:R-:W-:Y:S02]  /*7f980*/  IMAD.MOV.U32 R22, RZ, RZ, R6 ;  /* 0x000000ffff167224 */ /* 0x002fe400078e0006 */
[----:B------:R-:W-:Y:S01]  /*7f990*/  IMAD.MOV.U32 R23, RZ, RZ, R10 ;  /* 0x000000ffff177224 */ /* 0x000fe200078e000a */
[----:B------:R1:W-:Y:S04]  /*7f9a0*/  STL [R1+0x1e64], R10 ;  /* 0x001e640a01007387 */ /* 0x0003e80000100800 */
[----:B------:R-:W-:Y:S04]  /*7f9b0*/  STL [R1+0x1ea8], R11 ;  /* 0x001ea80b01007387 */ /* 0x000fe80000100800 */
[----:B------:R1:W-:Y:S04]  /*7f9c0*/  STL [R1+0x1ea4], R17 ;  /* 0x001ea41101007387 */ /* 0x0003e80000100800 */
[----:B-1----:R-:W4:Y:S04]  /*7f9d0*/  LDL.LU R10, [R1+0x1fe8] ;  /* 0x001fe800010a7983 */ /* 0x002f280000300800 */
[----:B------:R1:W-:Y:S04]  /*7f9e0*/  LDGSTS.E [R3+0x1100], desc[UR60][R22.64], P0 ;  /* 0x0110000016037fae */ /* 0x0003e8000812187c */
[----:B------:R-:W4:Y:S01]  /*7f9f0*/  LDL.LU R6, [R1+0x2028] ;  /* 0x0020280001067983 */ /* 0x000f220000300800 */
[----:B-1----:R-:W-:Y:S01]  /*7fa00*/  IMAD.MOV.U32 R23, RZ, RZ, R17 ;  /* 0x000000ffff177224 */ /* 0x002fe200078e0011 */
[----:B------:R-:W-:-:S02]  /*7fa10*/  MOV R22, R11 ;  /* 0x0000000b00167202 */ /* 0x000fc40000000f00 */
[----:B------:R-:W4:Y:S04]  /*7fa20*/  LDL.LU R17, [R1+0x1fe4] ;  /* 0x001fe40001117983 */ /* 0x000f280000300800 */
        /* <DEDUP_REMOVED lines=19> */
[----:B------:R-:W2:Y:S04]  /*7fb60*/  LDL.LU R22, [R1+0x20a4] ;  /* 0x0020a40001167983 */ /* 0x000ea80000300800 */
[----:B------:R-:W2:Y:S04]  /*7fb70*/  LDL.LU R7, [R1+0x20e8] ;  /* 0x0020e80001077983 */ /* 0x000ea80000300800 */
[----:B------:R-:W2:Y:S01]  /*7fb80*/  LDL.LU R18, [R1+0x2128] ;  /* 0x0021280001127983 */ /* 0x000ea20000300800 */
[----:B---3--:R-:W-:-:S02]  /*7fb90*/  IADD3 R8, P1, R8, R4, RZ ;  /* 0x0000000408087210 */ /* 0x008fc40007f3e0ff */
[----:B------:R-:W-:-:S03]  /*7fba0*/  IADD3 R9, P2, R9, R4, RZ ;  /* 0x0000000409097210 */ /* 0x000fc60007f5e0ff */
[----:B----4-:R-:W-:Y:S01]  /*7fbb0*/  IMAD.X R20, R20, 0x1, R0, P1 ;  /* 0x0000000114147824 */ /* 0x010fe200008e0600 */
[----:B------:R1:W-:Y:S01]  /*7fbc0*/  STL [R1+0x1f68], R8 ;  /* 0x001f680801007387 */ /* 0x0003e20000100800 */
[----:B------:R-:W-:-:S03]  /*7fbd0*/  IADD3.X R16, R16, R0, RZ, P2, !PT ;  /* 0x0000000010107210 */ /* 0x000fc600017fe4ff */
[----:B------:R3:W-:Y:S01]  /*7fbe0*/  STL [R1+0x1f64], R20 ;  /* 0x001f641401007387 */ /* 0x0007e20000100800 */
[----:B------:R-:W-:-:S03]  /*7fbf0*/  IMAD.MOV.U32 R114, RZ, RZ, R8 ;  /* 0x000000ffff727224 */ /* 0x000fc600078e0008 */
[----:B------:R4:W-:Y:S01]  /*7fc00*/  STL [R1+0x1fa8], R9 ;  /* 0x001fa80901007387 */ /* 0x0009e20000100800 */
[----:B------:R-:W-:-:S03]  /*7fc10*/  IMAD.MOV.U32 R115, RZ, RZ, R20 ;  /* 0x000000ffff737224 */ /* 0x000fc600078e0014 */
[----:B------:R4:W-:Y:S04]  /*7fc20*/  STL [R1+0x1fa4], R16 ;  /* 0x001fa41001007387 */ /* 0x0009e80000100800 */
[----:B-1----:R-:W2:Y:S04]  /*7fc30*/  LDL.LU R8, [R1+0x20e4] ;  /* 0x0020e40001087983 */ /* 0x002ea80000300800 */
[----:B---3--:R-:W3:Y:S01]  /*7fc40*/  LDL.LU R20, [R1+0x2124] ;  /* 0x0021240001147983 */ /* 0x008ee20000300800 */
[----:B------:R-:W-:-:S03]  /*7fc50*/  IADD3 R10, P1, R10, R4, RZ ;  /* 0x000000040a0a7210 */ /* 0x000fc60007f3e0ff */
[----:B------:R1:W-:Y:S01]  /*7fc60*/  LDGSTS.E [R3+0x2100], desc[UR60][R114.64], P0 ;  /* 0x0210000072037fae */ /* 0x0003e2000812187c */
[----:B------:R-:W-:Y:S02]  /*7fc70*/  IADD3 R6, P2, R6, R4, RZ ;  /* 0x0000000406067210 */ /* 0x000fe40007f5e0ff */
[----:B-1----:R-:W-:Y:S01]  /*7fc80*/  MOV R114, R9 ;  /* 0x0000000900727202 */ /* 0x002fe20000000f00 */
[----:B------:R-:W-:Y:S01]  /*7fc90*/  IMAD.MOV.U32 R115, RZ, RZ, R16 ;  /* 0x000000ffff737224 */ /* 0x000fe200078e0010 */
[----:B----4-:R-:W4:Y:S01]  /*7fca0*/  LDL.LU R9, [R1+0x2168] ;  /* 0x0021680001097983 */ /* 0x010f220000300800 */
[----:B------:R-:W-:-:S03]  /*7fcb0*/  IMAD.X R17, R17, 0x1, R0, P1 ;  /* 0x0000000111117824 */ /* 0x000fc600008e0600 */
        /* <DEDUP_REMOVED lines=29> */
[----:B------:R-:W-:-:S02]  /*7fe90*/  IADD3 R7, P1, R7, R4, RZ ;  /* 0x0000000407077210 */ /* 0x000fc40007f3e0ff */
[----:B------:R-:W-:Y:S01]  /*7fea0*/  IADD3 R18, P2, R18, R4, RZ ;  /* 0x0000000412127210 */ /* 0x000fe20007f5e0ff */
[----:B------:R-:W-:Y:S01]  /*7feb0*/  LDGSTS.E [R3+0x3100], desc[UR60][R114.64], P0 ;  /* 0x0310000072037fae */ /* 0x000fe2000812187c */
[----:B------:R-:W-:Y:S01]  /*7fec0*/  MOV R23, R22 ;  /* 0x0000001600177202 */ /* 0x000fe20000000f00 */
[----:B--2---:R-:W-:Y:S02]  /*7fed0*/  IMAD.MOV.U32 R22, RZ, RZ, R21 ;  /* 0x000000ffff167224 */ /* 0x004fe400078e0015 */
[----:B------:R1:W-:Y:S04]  /*7fee0*/  STL [R1+0x20e8], R7 ;  /* 0x0020e80701007387 */ /* 0x0003e80000100800 */
[----:B------:R2:W-:Y:S01]  /*7fef0*/  LDGSTS.E [R3+0x3500], desc[UR60][R22.64], P0 ;  /* 0x0350000016037fae */ /* 0x0005e2000812187c */
[----:B------:R-:W-:Y:S01]  /*7ff00*/  IMAD.X R8, R8, 0x1, R0, P1 ;  /* 0x0000000108087824 */ /* 0x000fe200008e0600 */
[----:B---3--:R-:W-:-:S04]  /*7ff10*/  IADD3.X R20, R20, R0, RZ, P2, !PT ;  /* 0x0000000014147210 */ /* 0x008fc800017fe4ff */
[----:B------:R-:W-:Y:S01]  /*7ff20*/  STL [R1+0x20e4], R8 ;  /* 0x0020e40801007387 */ /* 0x000fe20000100800 */
[----:B--2---:R-:W-:Y:S02]  /*7ff30*/  IMAD.MOV.U32 R22, RZ, RZ, R7 ;  /* 0x000000ffff167224 */ /* 0x004fe400078e0007 */
[----:B------:R-:W-:Y:S01]  /*7ff40*/  IMAD.MOV.U32 R23, RZ, RZ, R8 ;  /* 0x000000ffff177224 */ /* 0x000fe200078e0008 */
[----:B------:R-:W-:Y:S01]  /*7ff50*/  STL [R1+0x2128], R18 ;  /* 0x0021281201007387 */ /* 0x000fe20000100800 */
[----:B------:R-:W-:-:S03]  /*7ff60*/  MOV R21, R20 ;  /* 0x0000001400157202 */ /* 0x000fc60000000f00 */
[----:B------:R2:W-:Y:S04]  /*7ff70*/  STL [R1+0x2124], R20 ;  /* 0x0021241401007387 */ /* 0x0005e80000100800 */
[----:B-1----:R-:W3:Y:S04]  /*7ff80*/  LDL.LU R7, [R1+0x2268] ;  /* 0x0022680001077983 */ /* 0x002ee80000300800 */
[----:B------:R1:W-:Y:S01]  /*7ff90*/  LDGSTS.E [R3+0x3900], desc[UR60][R22.64], P0 ;  /* 0x0390000016037fae */ /* 0x0003e2000812187c */
[----:B--2---:R-:W-:-:S03]  /*7ffa0*/  IMAD.MOV.U32 R20, RZ, RZ, R18 ;  /* 0x000000ffff147224 */ /* 0x004fc600078e0012 */
[----:B------:R-:W2:Y:S01]  /*7ffb0*/  LDL.LU R8, [R1+0x22a8] ;  /* 0x0022a80001087983 */ /* 0x000ea20000300800 */
[----:B----4-:R-:W-:-:S03]  /*7ffc0*/  IADD3 R9, P1, R9, R4, RZ ;  /* 0x0000000409097210 */ /* 0x010fc60007f3e0ff */
[----:B------:R-:W-:Y:S01]  /*7ffd0*/  LDGSTS.E [R3+0x3d00], desc[UR60][R20.64], P0 ;  /* 0x03d0000014037fae */ /* 0x000fe2000812187c */
[----:B------:R-:W-:-:S03]  /*7ffe0*/  IADD3 R16, P2, R16, R4, RZ ;  /* 0x0000000410107210 */ /* 0x000fc60007f5e0ff */
[----:B------:R-:W4:Y:S04]  /*7fff0*/  LDL.LU R20, [R1+0x2264] ;  /* 0x0022640001147983 */ /* 0x000f280000300800 */
[----:B------:R-:W4:Y:S01]  /*80000*/  LDL.LU R18, [R1+0x22a4] ;  /* 0x0022a40001127983 */ /* 0x000f220000300800 */
[----:B-1----:R-:W-:-:S03]  /*80010*/  IMAD.MOV.U32 R22, RZ, RZ, R9 ;  /* 0x000000ffff167224 */ /* 0x002fc600078e0009 */
[----:B------:R1:W-:Y:S01]  /*80020*/  STL [R1+0x2168], R9 ;  /* 0x0021680901007387 */ /* 0x0003e20000100800 */
[----:B------:R-:W-:Y:S01]  /*80030*/  IMAD.X R10, R10, 0x1, R0, P1 ;  /* 0x000000010a0a7824 */ /* 0x000fe200008e0600 */
[----:B------:R-:W-:-:S04]  /*80040*/  IADD3.X R17, R17, R0, RZ, P2, !PT ;  /* 0x0000000011117210 */ /* 0x000fc800017fe4ff */
[----:B------:R1:W-:Y:S01]  /*80050*/  STL [R1+0x2164], R10 ;  /* 0x0021640a01007387 */ /* 0x0003e20000100800 */
[----:B------:R-:W-:-:S03]  /*80060*/  IMAD.MOV.U32 R23, RZ, RZ, R10 ;  /* 0x000000ffff177224 */ /* 0x000fc600078e000a */
[----:B------:R-:W-:Y:S04]  /*80070*/  STL [R1+0x21a8], R16 ;  /* 0x0021a81001007387 */ /* 0x000fe80000100800 */
[----:B-1----:R-:W4:Y:S04]  /*80080*/  LDL.LU R9, [R1+0x22e8] ;  /* 0x0022e80001097983 */ /* 0x002f280000300800 */
[----:B------:R1:W-:Y:S04]  /*80090*/  STL [R1+0x21a4], R17 ;  /* 0x0021a41101007387 */ /* 0x0003e80000100800 */
[----:B------:R1:W-:Y:S04]  /*800a0*/  LDGSTS.E [R3+0x4100], desc[UR60][R22.64], P0 ;  /* 0x0410000016037fae */ /* 0x0003e8000812187c */
[----:B------:R-:W4:Y:S01]  /*800b0*/  LDL.LU R10, [R1+0x2328] ;  /* 0x00232800010a7983 */ /* 0x000f220000300800 */
[----:B-1----:R-:W-:-:S03]  /*800c0*/  IMAD.MOV.U32 R23, RZ, RZ, R17 ;  /* 0x000000ffff177224 */ /* 0x002fc600078e0011 */
[----:B------:R-:W4:Y:S01]  /*800d0*/  LDL.LU R17, [R1+0x22e4] ;  /* 0x0022e40001117983 */ /* 0x000f220000300800 */
[----:B------:R-:W-:-:S03]  /*800e0*/  MOV R22, R16 ;  /* 0x0000001000167202 */ /* 0x000fc60000000f00 */
[----:B------:R-:W4:Y:S01]  /*800f0*/  LDL.LU R16, [R1+0x2324] ;  /* 0x0023240001107983 */ /* 0x000f220000300800 */
        /* <DEDUP_REMOVED lines=11> */
[----:B------:R-:W4:Y:S01]  /*801b0*/  LDL.LU R11, [R1+0x2368] ;  /* 0x00236800010b7983 */ /* 0x000f220000300800 */
[----:B------:R-:W-:-:S03]  /*801c0*/  IMAD.MOV.U32 R115, RZ, RZ, R15 ;  /* 0x000000ffff737224 */ /* 0x000fc600078e000f */
[----:B------:R1:W-:Y:S04]  /*801d0*/  STL [R1+0x2224], R15 ;  /* 0x0022240f01007387 */ /* 0x0003e80000100800 */
[----:B------:R-:W4:Y:S04]  /*801e0*/  LDL.LU R21, [R1+0x23d8] ;  /* 0x0023d80001157983 */ /* 0x000f280000300800 */
[----:B------:R-:W-:Y:S04]  /*801f0*/  LDGSTS.E [R3+0x4900], desc[UR60][R22.64], P0 ;  /* 0x0490000016037fae */ /* 0x000fe8000812187c */
[----:B-1----:R-:W4:Y:S04]  /*80200*/  LDL.LU R15, [R1+0x2364] ;  /* 0x00236400010f7983 */ /* 0x002f280000300800 */
[----:B------:R1:W-:Y:S04]  /*80210*/  LDGSTS.E [R3+0x4d00], desc[UR60][R114.64], P0 ;  /* 0x04d0000072037fae */ /* 0x0003e8000812187c */
[----:B------:R-:W4:Y:S04]  /*80220*/  LDL.LU R22, [R1+0x23d4] ;  /* 0x0023d40001167983 */ /* 0x000f280000300800 */
[----:B------:R-:W4:Y:S01]  /*80230*/  LDL.LU R6, [R1+0x2410] ;  /* 0x0024100001067983 */ /* 0x000f220000300800 */
[----:B---3--:R-:W-:-:S03]  /*80240*/  IADD3 R7, P1, R7, R4, RZ ;  /* 0x0000000407077210 */ /* 0x008fc60007f3e0ff */
[----:B------:R-:W3:Y:S01]  /*80250*/  LDL.LU R19, [R1+0x2448] ;  /* 0x0024480001137983 */ /* 0x000ee20000300800 */
[----:B--2---:R-:W-:-:S03]  /*80260*/  IADD3 R8, P2, R8, R4, RZ ;  /* 0x0000000408087210 */ /* 0x004fc60007f5e0ff */
        /* <DEDUP_REMOVED lines=8> */
[----:B--2---:R-:W2:Y:S04]  /*802f0*/  LDL.LU R7, [R1+0x240c] ;  /* 0x00240c0001077983 */ /* 0x004ea80000300800 */
[----:B-1----:R-:W2:Y:S01]  /*80300*/  LDL.LU R20, [R1+0x2444] ;  /* 0x0024440001147983 */ /* 0x002ea20000300800 */
[----:B------:R-:W-:-:S03]  /*80310*/  IADD3 R9, P1, R9, R4, RZ ;  /* 0x0000000409097210 */ /* 0x000fc60007f3e0ff */
[----:B------:R1:W-:Y:S01]  /*80320*/  LDGSTS.E [R3+0x5100], desc[UR60][R114.64], P0 ;  /* 0x0510000072037fae */ /* 0x0003e2000812187c */
[----:B------:R-:W-:Y:S01]  /*80330*/  IADD3 R10, P2, R10, R4, RZ ;  /* 0x000000040a0a7210 */ /* 0x000fe20007f5e0ff */
[----:B-1----:R-:W-:Y:S01]  /*80340*/  IMAD.MOV.U32 R115, RZ, RZ, R18 ;  /* 0x000000ffff737224 */ /* 0x002fe200078e0012 */
[----:B------:R-:W-:Y:S02]  /*80350*/  MOV R114, R8 ;  /* 0x0000000800727202 */ /* 0x000fe40000000f00 */
[----:B----4-:R-:W4:Y:S01]  /*80360*/  LDL.LU R8, [R1+0x2480] ;  /* 0x0024800001087983 */ /* 0x010f220000300800 */
[----:B------:R-:W-:-:S03]  /*80370*/  IMAD.X R17, R17, 0x1, R0, P1 ;  /* 0x0000000111117824 */ /* 0x000fc600008e0600 */
[----:B------:R1:W-:Y:S01]  /*80380*/  STL [R1+0x22e8], R9 ;  /* 0x0022e80901007387 */ /* 0x0003e20000100800 */
[----:B------:R-:W-:-:S03]  /*80390*/  IADD3.X R16, R16, R0, RZ, P2, !PT ;  /* 0x0000000010107210 */ /* 0x000fc600017fe4ff */
[----:B------:R1:W-:Y:S04]  /*803a0*/  LDGSTS.E [R3+0x5500], desc[UR60][R114.64], P0 ;  /* 0x0550000072037fae */ /* 0x0003e8000812187c */
[----:B------:R1:W-:Y:S04]  /*803b0*/  STL [R1+0x22e4], R17 ;  /* 0x0022e41101007387 */ /* 0x0003e80000100800 */
[----:B------:R1:W-:Y:S02]  /*803c0*/  STL [R1+0x2328], R10 ;  /* 0x0023280a01007387 */ /* 0x0003e40000100800 */
[----:B-1----:R-:W-:-:S02]  /*803d0*/  IMAD.MOV.U32 R114, RZ, RZ, R9 ;  /* 0x000000ffff727224 */ /* 0x002fc400078e0009 */
[----:B------:R-:W4:Y:S01]  /*803e0*/  LDL.LU R9, [R1+0x247c] ;  /* 0x00247c0001097983 */ /* 0x000f220000300800 */
[----:B------:R-:W-:-:S03]  /*803f0*/  IMAD.MOV.U32 R115, RZ, RZ, R17 ;  /* 0x000000ffff737224 */ /* 0x000fc600078e0011 */
[----:B------:R-:W-:Y:S04]  /*80400*/  STL [R1+0x2324], R16 ;  /* 0x0023241001007387 */ /* 0x000fe80000100800 */
        /* <DEDUP_REMOVED lines=9> */
[----:B------:R3:W-:Y:S01]  /*804a0*/  STL [R1+0x2368], R11 ;  /* 0x0023680b01007387 */ /* 0x0007e20000100800 */
[----:B-1----:R-:W-:Y:S02]  /*804b0*/  IMAD.MOV.U32 R114, RZ, RZ, R11 ;  /* 0x000000ffff727224 */ /* 0x002fe400078e000b */
[----:B------:R-:W-:-:S05]  /*804c0*/  IMAD.X R15, R15, 0x1, R0, P1 ;  /* 0x000000010f0f7824 */ /* 0x000fca00008e0600 */
[----:B------:R1:W-:Y:S01]  /*804d0*/  STL [R1+0x2364], R15 ;  /* 0x0023640f01007387 */ /* 0x0003e20000100800 */
[----:B------:R-:W-:-:S03]  /*804e0*/  IADD3.X R22, R22, R0, RZ, P2, !PT ;  /* 0x0000000016167210 */ /* 0x000fc600017fe4ff */
[----:B------:R-:W-:Y:S01]  /*804f0*/  STL [R1+0x23d8], R21 ;  /* 0x0023d81501007387 */ /* 0x000fe20000100800 */
[----:B------:R-:W-:-:S03]  /*80500*/  IMAD.MOV.U32 R115, RZ, RZ, R15 ;  /* 0x000000ffff737224 */ /* 0x000fc600078e000f */
[----:B---3--:R-:W3:Y:S04]  /*80510*/  LDL.LU R11, [R1+0x24f4] ;  /* 0x0024f400010b7983 */ /* 0x008ee80000300800 */
[----:B------:R1:W-:Y:S04]  /*80520*/  STL [R1+0x23d4], R22 ;  /* 0x0023d41601007387 */ /* 0x0003e80000100800 */
[----:B------:R-:W3:Y:S04]  /*80530*/  LDL.LU R16, [R1+0x2524] ;  /* 0x0025240001107983 */ /* 0x000ee80000300800 */
[----:B-1----:R-:W3:Y:S01]  /*80540*/  LDL.LU R15, [R1+0x2528] ;  /* 0x00252800010f7983 */ /* 0x002ee20000300800 */
[----:B------:R-:W-:-:S02]  /*80550*/  IADD3 R6, P1, R6, R4, RZ ;  /* 0x0000000406067210 */ /* 0x000fc40007f3e0ff */
[----:B------:R-:W-:Y:S01]  /*80560*/  IADD3 R19, P2, R19, R4, RZ ;  /* 0x0000000413137210 */ /* 0x000fe20007f5e0ff */
[----:B------:R-:W-:Y:S01]  /*80570*/  LDGSTS.E [R3+0x6100], desc[UR60][R114.64], P0 ;  /* 0x0610000072037fae */ /* 0x000fe2000812187c */
[----:B------:R-:W-:Y:S01]  /*80580*/  MOV R23, R22 ;  /* 0x0000001600177202 */ /* 0x000fe20000000f00 */
[----:B------:R-:W-:Y:S02]  /*80590*/  IMAD.MOV.U32 R22, RZ, RZ, R21 ;  /* 0x000000ffff167224 */ /* 0x000fe400078e0015 */
[----:B------:R-:W-:Y:S04]  /*805a0*/  STL [R1+0x2410], R6 ;  /* 0x0024100601007387 */ /* 0x000fe80000100800 */
[----:B------:R-:W-:Y:S01]  /*805b0*/  LDGSTS.E [R3+0x6500], desc[UR60][R22.64], P0 ;  /* 0x0650000016037fae */ /* 0x000fe2000812187c */
[----:B--2---:R-:W-:Y:S01]  /*805c0*/  IMAD.X R7, R7, 0x1, R0, P1 ;  /* 0x0000000107077824 */ /* 0x004fe200008e0600 */
[----:B------:R-:W-:-:S04]  /*805d0*/  IADD3.X R20, R20, R0, RZ, P2, !PT ;  /* 0x0000000014147210 */ /* 0x000fc800017fe4ff */
[----:B------:R1:W-:Y:S04]  /*805e0*/  STL [R1+0x240c], R7 ;  /* 0x00240c0701007387 */ /* 0x0003e80000100800 */
[----:B------:R-:W-:Y:S04]  /*805f0*/  STL [R1+0x2448], R19 ;  /* 0x0024481301007387 */ /* 0x000fe80000100800 */
[----:B------:R-:W-:Y:S04]  /*80600*/  LDGSTS.E [R3+0x6900], desc[UR60][R6.64], P0 ;  /* 0x0690000006037fae */ /* 0x000fe8000812187c */
[----:B------:R2:W-:Y:S04]  /*80610*/  STL [R1+0x2444], R20 ;  /* 0x0024441401007387 */ /* 0x0005e80000100800 */
[----:B-1----:R-:W3:Y:S01]  /*80620*/  LDL.LU.64 R6, [R1+0x1248] ;  /* 0x0012480001067983 */ /* 0x002ee20000300a00 */
[----:B----4-:R-:W-:-:S03]  /*80630*/  IADD3 R8, P1, R8, R4, RZ ;  /* 0x0000000408087210 */ /* 0x010fc60007f3e0ff */
[----:B------:R-:W4:Y:S01]  /*80640*/  LDL.LU.64 R124, [R1+0x1220] ;  /* 0x00122000017c7983 */ /* 0x000f220000300a00 */
[----:B------:R-:W-:Y:S02]  /*80650*/  IMAD.MOV.U32 R21, RZ, RZ, R20 ;  /* 0x000000ffff157224 */ /* 0x000fe400078e0014 */
[----:B--2---:R-:W-:Y:S01]  /*80660*/  IMAD.MOV.U32 R20, RZ, RZ, R19 ;  /* 0x000000ffff147224 */ /* 0x004fe200078e0013 */
[----:B------:R-:W2:Y:S04]  /*80670*/  LDL.LU.64 R116, [R1+0x1218] ;  /* 0x0012180001747983 */ /* 0x000ea80000300a00 */
[----:B------:R-:W-:Y:S04]  /*80680*/  STL [R1+0x2480], R8 ;  /* 0x0024800801007387 */ /* 0x000fe80000100800 */
[----:B------:R1:W-:Y:S01]  /*80690*/  LDGSTS.E [R3+0x6d00], desc[UR60][R20.64], P0 ;  /* 0x06d0000014037fae */ /* 0x0003e2000812187c */
[----:B------:R-:W-:Y:S01]  /*806a0*/  IADD3.X R9, R9, R0, RZ, P1, !PT ;  /* 0x0000000009097210 */ /* 0x000fe20000ffe4ff */
[----:B-1----:R-:W-:-:S04]  /*806b0*/  IMAD.MOV.U32 R20, RZ, RZ, R8 ;  /* 0x000000ffff147224 */ /* 0x002fc800078e0008 */
[----:B------:R1:W-:Y:S01]  /*806c0*/  STL [R1+0x247c], R9 ;  /* 0x00247c0901007387 */ /* 0x0003e20000100800 */
[----:B------:R-:W-:-:S05]  /*806d0*/  MOV R21, R9 ;  /* 0x0000000900157202 */ /* 0x000fca0000000f00 */
[----:B------:R-:W-:Y:S01]  /*806e0*/  LDGSTS.E [R3+0x7100], desc[UR60][R20.64], P0 ;  /* 0x0710000014037fae */ /* 0x000fe2000812187c */
[----:B------:R-:W-:-:S05]  /*806f0*/  IADD3 R17, P2, R17, R4, RZ ;  /* 0x0000000411117210 */ /* 0x000fca0007f5e0ff */
[----:B------:R-:W-:Y:S04]  /*80700*/  STL [R1+0x24c8], R17 ;  /* 0x0024c81101007387 */ /* 0x000fe80000100800 */
[----:B-1----:R-:W2:Y:S01]  /*80710*/  LDL.LU.64 R8, [R1+0x1210] ;  /* 0x0012100001087983 */ /* 0x002ea20000300a00 */
[----:B------:R-:W-:-:S05]  /*80720*/  IMAD.X R18, R18, 0x1, R0, P2 ;  /* 0x0000000112127824 */ /* 0x000fca00010e0600 */
[----:B------:R1:W-:Y:S01]  /*80730*/  STL [R1+0x24c4], R18 ;  /* 0x0024c41201007387 */ /* 0x0003e20000100800 */
[----:B------:R-:W-:-:S03]  /*80740*/  IADD3 R10, P1, R10, R4, RZ ;  /* 0x000000040a0a7210 */ /* 0x000fc60007f3e0ff */
[----:B------:R-:W2:Y:S01]  /*80750*/  LDL.LU.64 R122, [R1+0x1208] ;  /* 0x00120800017a7983 */ /* 0x000ea20000300a00 */
[----:B------:R-:W-:-:S03]  /*80760*/  IMAD.MOV.U32 R19, RZ, RZ, R18 ;  /* 0x000000ffff137224 */ /* 0x000fc600078e0012 */
[----:B------:R-:W2:Y:S01]  /*80770*/  LDL.LU.64 R22, [R1+0x1200] ;  /* 0x0012000001167983 */ /* 0x000ea20000300a00 */
[----:B-1----:R-:W-:-:S03]  /*80780*/  IMAD.MOV.U32 R18, RZ, RZ, R17 ;  /* 0x000000ffff127224 */ /* 0x002fc600078e0011 */
[----:B------:R-:W-:Y:S04]  /*80790*/  STL [R1+0x24f8], R10 ;  /* 0x0024f80a01007387 */ /* 0x000fe80000100800 */
[----:B------:R1:W-:Y:S02]  /*807a0*/  LDGSTS.E [R3+0x7500], desc[UR60][R18.64], P0 ;  /* 0x0750000012037fae */ /* 0x0003e4000812187c */
[----:B-1----:R-:W-:Y:S01]  /*807b0*/  IMAD.MOV.U32 R18, RZ, RZ, R10 ;  /* 0x000000ffff127224 */ /* 0x002fe200078e000a */
[----:B---3--:R-:W-:-:S04]  /*807c0*/  IADD3.X R11, R11, R0, RZ, P1, !PT ;  /* 0x000000000b0b7210 */ /* 0x008fc80000ffe4ff */
[----:B------:R-:W-:Y:S01]  /*807d0*/  MOV R19, R11 ;  /* 0x0000000b00137202 */ /* 0x000fe20000000f00 */
[----:B------:R1:W-:Y:S04]  /*807e0*/  STL [R1+0x24f4], R11 ;  /* 0x0024f40b01007387 */ /* 0x0003e80000100800 */
[----:B------:R3:W-:Y:S01]  /*807f0*/  LDGSTS.E [R3+0x7900], desc[UR60][R18.64], P0 ;  /* 0x0790000012037fae */ /* 0x0007e2000812187c */
[----:B------:R-:W-:-:S05]  /*80800*/  IADD3 R15, P2, R15, R4, RZ ;  /* 0x000000040f0f7210 */ /* 0x000fca0007f5e0ff */
[----:B------:R-:W-:Y:S01]  /*80810*/  IMAD.X R16, R16, 0x1, R0, P2 ;  /* 0x0000000110107824 */ /* 0x000fe200010e0600 */
[----:B------:R-:W-:Y:S04]  /*80820*/  STL [R1+0x2528], R15 ;  /* 0x0025280f01007387 */ /* 0x000fe80000100800 */
[----:B-1----:R-:W2:Y:S04]  /*80830*/  LDL.LU.64 R10, [R1+0x11f8] ;  /* 0x0011f800010a7983 */ /* 0x002ea80000300a00 */
[----:B------:R1:W-:Y:S04]  /*80840*/  STL [R1+0x2524], R16 ;  /* 0x0025241001007387 */ /* 0x0003e80000100800 */
[----:B------:R-:W2:Y:S04]  /*80850*/  LDL.LU.64 R120, [R1+0x11f0] ;  /* 0x0011f00001787983 */ /* 0x000ea80000300a00 */
[----:B------:R-:W2:Y:S04]  /*80860*/  LDL.LU.64 R114, [R1+0x11e8] ;  /* 0x0011e80001727983 */ /* 0x000ea80000300a00 */
[----:B------:R-:W2:Y:S01]  /*80870*/  LDL.LU.64 R118, [R1+0x11e0] ;  /* 0x0011e00001767983 */ /* 0x000ea20000300a00 */
[----:B---3--:R-:W-:-:S03]  /*80880*/  IMAD.MOV.U32 R19, RZ, RZ, R16 ;  /* 0x000000ffff137224 */ /* 0x008fc600078e0010 */
[----:B-1----:R-:W3:Y:S01]  /*80890*/  LDL.LU.64 R16, [R1+0x11d8] ;  /* 0x0011d80001107983 */ /* 0x002ee20000300a00 */
[----:B------:R-:W-:-:S03]  /*808a0*/  IMAD.MOV.U32 R18, RZ, RZ, R15 ;  /* 0x000000ffff127224 */ /* 0x000fc600078e000f */
[----:B------:R-:W3:Y:S04]  /*808b0*/  LDL.LU.64 R20, [R1+0x11d0] ;  /* 0x0011d00001147983 */ /* 0x000ee80000300a00 */
[----:B------:R1:W-:Y:S04]  /*808c0*/  LDGSTS.E [R3+0x7d00], desc[UR60][R18.64], P0 ;  /* 0x07d0000012037fae */ /* 0x0003e8000812187c */
[----:B------:R-:W3:Y:S01]  /*808d0*/  LDL.LU.64 R18, [R1+0x11c8] ;  /* 0x0011c80001127983 */ /* 0x000ee20000300a00 */
[----:B------:R-:W-:-:S04]  /*808e0*/  IADD3 R177, P1, R6, R4, RZ ;  /* 0x0000000406b17210 */ /* 0x000fc80007f3e0ff */
[----:B------:R-:W-:Y:S02]  /*808f0*/  IADD3.X R15, R7, R0, RZ, P1, !PT ;  /* 0x00000000070f7210 */ /* 0x000fe40000ffe4ff */
[-C--:B----4-:R-:W-:Y:S01]  /*80900*/  IADD3 R159, P1, R124, R4.reuse, RZ ;  /* 0x000000047c9f7210 */ /* 0x090fe20007f3e0ff */
[----:B------:R-:W1:Y:S04]  /*80910*/  LDL.LU.64 R6, [R1+0x11c0] ;  /* 0x0011c00001067983 */ /* 0x000e680000300a00 */
[----:B------:R-:W-:Y:S01]  /*80920*/  IMAD.X R176, R125, 0x1, R0, P1 ;  /* 0x000000017db07824 */ /* 0x000fe200008e0600 */
[----:B--2---:R-:W-:-:S05]  /*80930*/  IADD3 R157, P1, R116, R4, RZ ;  /* 0x00000004749d7210 */ /* 0x004fca0007f3e0ff */
[----:B------:R-:W-:Y:S02]  /*80940*/  IMAD.X R158, R117, 0x1, R0, P1 ;  /* 0x00000001759e7824 */ /* 0x000fe400008e0600 */
[----:B------:R-:W2:Y:S01]  /*80950*/  LDL.LU.64 R116, [R1+0x11b8] ;  /* 0x0011b80001747983 */ /* 0x000ea20000300a00 */
[----:B------:R-:W-:-:S04]  /*80960*/  IADD3 R155, P1, R8, R4, RZ ;  /* 0x00000004089b7210 */ /* 0x000fc80007f3e0ff */
        /* <DEDUP_REMOVED lines=17> */
[----:B---3--:R-:W-:-:S05]  /*80a80*/  IADD3 R141, P1, R16, R4, RZ ;  /* 0x00000004108d7210 */ /* 0x008fca0007f3e0ff */
[--C-:B------:R-:W-:Y:S01]  /*80a90*/  IMAD.X R142, R17, 0x1, R0.reuse, P1 ;  /* 0x00000001118e7824 */ /* 0x100fe200008e0600 */
[-C--:B------:R-:W-:Y:S01]  /*80aa0*/  IADD3 R139, P1, R20, R4.reuse, RZ ;  /* 0x00000004148b7210 */ /* 0x080fe20007f3e0ff */
[----:B------:R-:W3:Y:S04]  /*80ab0*/  LDL.LU.64 R16, [R1+0x1190] ;  /* 0x0011900001107983 */ /* 0x000ee80000300a00 */
[----:B------:R-:W-:Y:S01]  /*80ac0*/  IMAD.X R140, R21, 0x1, R0, P1 ;  /* 0x00000001158c7824 */ /* 0x000fe200008e0600 */
[----:B------:R-:W-:-:S04]  /*80ad0*/  IADD3 R20, P1, R18, R4, RZ ;  /* 0x0000000412147210 */ /* 0x000fc80007f3e0ff */
[----:B------:R-:W-:Y:S02]  /*80ae0*/  IADD3.X R21, R19, R0, RZ, P1, !PT ;  /* 0x0000000013157210 */ /* 0x000fe40000ffe4ff */
[----:B-1----:R-:W-:-:S05]  /*80af0*/  IADD3 R18, P1, R6, R4, RZ ;  /* 0x0000000406127210 */ /* 0x002fca0007f3e0ff */
[----:B------:R-:W-:Y:S02]  /*80b00*/  IMAD.X R19, R7, 0x1, R0, P1 ;  /* 0x0000000107137824 */ /* 0x000fe400008e0600 */
[----:B------:R-:W3:Y:S01]  /*80b10*/  LDL.LU.64 R6, [R1+0x1188] ;  /* 0x0011880001067983 */ /* 0x000ee20000300a00 */
[----:B--2---:R-:W-:-:S05]  /*80b20*/  IADD3 R137, P1, R116, R4, RZ ;  /* 0x0000000474897210 */ /* 0x004fca0007f3e0ff */
[----:B------:R-:W-:Y:S01]  /*80b30*/  IMAD.X R138, R117, 0x1, R0, P1 ;  /* 0x00000001758a7824 */ /* 0x000fe200008e0600 */
[----:B----4-:R-:W-:-:S04]  /*80b40*/  IADD3 R135, P1, R8, R4, RZ ;  /* 0x0000000408877210 */ /* 0x010fc80007f3e0ff */
[----:B------:R-:W-:Y:S02]  /*80b50*/  IADD3.X R136, R9, R0, RZ, P1, !PT ;  /* 0x0000000009887210 */ /* 0x000fe40000ffe4ff */
[----:B------:R-:W2:Y:S01]  /*80b60*/  LDL.LU.64 R8, [R1+0x1180] ;  /* 0x0011800001087983 */ /* 0x000ea20000300a00 */
[----:B------:R-:W-:-:S05]  /*80b70*/  IADD3 R133, P1, R22, R4, RZ ;  /* 0x0000000416857210 */ /* 0x000fca0007f3e0ff */
[----:B------:R-:W-:Y:S01]  /*80b80*/  IMAD.X R134, R23, 0x1, R0, P1 ;  /* 0x0000000117867824 */ /* 0x000fe200008e0600 */
[----:B------:R-:W-:-:S05]  /*80b90*/  IADD3 R131, P1, R10, R4, RZ ;  /* 0x000000040a837210 */ /* 0x000fca0007f3e0ff */
[----:B------:R-:W-:Y:S02]  /*80ba0*/  IMAD.X R132, R11, 0x1, R0, P1 ;  /* 0x000000010b847824 */ /* 0x000fe400008e0600 */
[----:B------:R-:W4:Y:S04]  /*80bb0*/  LDL.LU.64 R10, [R1+0x1178] ;  /* 0x00117800010a7983 */ /* 0x000f280000300a00 */
[----:B------:R-:W4:Y:S01]  /*80bc0*/  LDL.LU.64 R124, [R1+0x1170] ;  /* 0x00117000017c7983 */ /* 0x000f220000300a00 */
[----:B------:R-:W-:-:S03]  /*80bd0*/  IADD3 R22, P1, R114, R4, RZ ;  /* 0x0000000472167210 */ /* 0x000fc60007f3e0ff */
[----:B------:R-:W4:Y:S01]  /*80be0*/  LDL.LU.64 R122, [R1+0x1168] ;  /* 0x00116800017a7983 */ /* 0x000f220000300a00 */
[----:B------:R-:W-:-:S03]  /*80bf0*/  IADD3.X R23, R115, R0, RZ, P1, !PT ;  /* 0x0000000073177210 */ /* 0x000fc60000ffe4ff */
[----:B------:R-:W4:Y:S04]  /*80c00*/  LDL.LU.64 R120, [R1+0x1160] ;  /* 0x0011600001787983 */ /* 0x000f280000300a00 */
[----:B------:R-:W4:Y:S01]  /*80c10*/  LDL.LU.64 R118, [R1+0x1158] ;  /* 0x0011580001767983 */ /* 0x000f220000300a00 */
[----:B---3--:R-:W-:-:S03]  /*80c20*/  IADD3 R129, P1, R16, R4, RZ ;  /* 0x0000000410817210 */ /* 0x008fc60007f3e0ff */
[----:B------:R-:W3:Y:S02]  /*80c30*/  LDL.LU.64 R116, [R1+0x1150] ;  /* 0x0011500001747983 */ /* 0x000ee40000300a00 */
[----:B------:R-:W-:Y:S01]  /*80c40*/  IMAD.X R130, R17, 0x1, R0, P1 ;  /* 0x0000000111827824 */ /* 0x000fe200008e0600 */
[----:B------:R-:W-:-:S05]  /*80c50*/  IADD3 R16, P1, R6, R4, RZ ;  /* 0x0000000406107210 */ /* 0x000fca0007f3e0ff */
[----:B------:R-:W-:Y:S01]  /*80c60*/  IMAD.X R17, R7, 0x1, R0, P1 ;  /* 0x0000000107117824 */ /* 0x000fe200008e0600 */
[----:B--2---:R-:W-:-:S04]  /*80c70*/  IADD3 R6, P1, R8, R4, RZ ;  /* 0x0000000408067210 */ /* 0x004fc80007f3e0ff */
[----:B------:R-:W-:Y:S02]  /*80c80*/  IADD3.X R7, R9, R0, RZ, P1, !PT ;  /* 0x0000000009077210 */ /* 0x000fe40000ffe4ff */
[----:B------:R-:W2:Y:S04]  /*80c90*/  LDL.LU.64 R8, [R1+0x1148] ;  /* 0x0011480001087983 */ /* 0x000ea80000300a00 */
[----:B------:R-:W2:Y:S04]  /*80ca0*/  LDL.LU.64 R114, [R1+0x1140] ;  /* 0x0011400001727983 */ /* 0x000ea80000300a00 */
[----:B------:R-:W2:Y:S04]  /*80cb0*/  LDL.LU.64 R184, [R1+0x1138] ;  /* 0x0011380001b87983 */ /* 0x000ea80000300a00 */
[----:B------:R-:W2:Y:S01]  /*80cc0*/  LDL.LU.64 R180, [R1+0x1130] ;  /* 0x0011300001b47983 */ /* 0x000ea20000300a00 */
        /* <DEDUP_REMOVED lines=10> */
[----:B---3--:R-:W-:-:S04]  /*80d70*/  IADD3 R119, P1, R116, R4, RZ ;  /* 0x0000000474777210 */ /* 0x008fc80007f3e0ff */
[----:B------:R-:W-:Y:S02]  /*80d80*/  IADD3.X R120, R117, R0, RZ, P1, !PT ;  /* 0x0000000075787210 */ /* 0x000fe40000ffe4ff */
[----:B--2---:R-:W-:-:S05]  /*80d90*/  IADD3 R117, P1, R8, R4, RZ ;  /* 0x0000000408757210 */ /* 0x004fca0007f3e0ff */
[----:B------:R-:W-:Y:S01]  /*80da0*/  IMAD.X R118, R9, 0x1, R0, P1 ;  /* 0x0000000109767824 */ /* 0x000fe200008e0600 */
[----:B------:R-:W-:-:S05]  /*80db0*/  IADD3 R8, P1, R114, R4, RZ ;  /* 0x0000000472087210 */ /* 0x000fca0007f3e0ff */
[----:B------:R-:W-:Y:S01]  /*80dc0*/  IMAD.X R9, R115, 0x1, R0, P1 ;  /* 0x0000000173097824 */ /* 0x000fe200008e0600 */
[----:B------:R-:W-:-:S04]  /*80dd0*/  IADD3 R115, P1, R184, R4, RZ ;  /* 0x00000004b8737210 */ /* 0x000fc80007f3e0ff */
        /* <DEDUP_REMOVED lines=24> */
[----:B------:R-:W-:Y:S01]  /*80f60*/  LDGSTS.E [R3+0x20100], desc[UR60][R180.64], P0 ;  /* 0x20100000b4037fae */ /* 0x000fe2000812187c */
        /* <DEDUP_REMOVED lines=41> */
[----:B------:R2:W-:Y:S01]  /*81200*/  STL.64 [R1+0x1198], R22 ;  /* 0x0011981601007387 */ /* 0x0005e20000100a00 */
[----:B------:R-:W-:-:S03]  /*81210*/  IMAD.MOV.U32 R119, RZ, RZ, R118 ;  /* 0x000000ffff777224 */ /* 0x000fc600078e0076 */
[----:B------:R-:W-:Y:S01]  /*81220*/  STL.64 [R1+0x1190], R130 ;  /* 0x0011908201007387 */ /* 0x000fe20000100a00 */
[----:B------:R-:W-:-:S03]  /*81230*/  IMAD.MOV.U32 R118, RZ, RZ, R117 ;  /* 0x000000ffff767224 */ /* 0x000fc600078e0075 */
        /* <DEDUP_REMOVED lines=61> */
[----:B------:R-:W4:Y:S04]  /*81610*/  LDL.LU R10, [R1+0x1ef0] ;  /* 0x001ef000010a7983 */ /* 0x000f280000300800 */
        /* <DEDUP_REMOVED lines=8> */
[----:B--2---:R-:W-:-:S03]  /*816a0*/  IADD3.X R22, R22, R0, RZ, P2, !PT ;  /* 0x0000000016167210 */ /* 0x004fc600017fe4ff */
[----:B-1----:R-:W2:Y:S04]  /*816b0*/  LDL.LU R19, [R1+0x1eec] ;  /* 0x001eec0001137983 */ /* 0x002ea80000300800 */
[----:B------:R1:W-:Y:S04]  /*816c0*/  STL [R1+0x1dac], R22 ;  /* 0x001dac1601007387 */ /* 0x0003e80000100800 */
[----:B------:R-:W2:Y:S01]  /*816d0*/  LDL.LU R18, [R1+0x1f2c] ;  /* 0x001f2c0001127983 */ /* 0x000ea20000300800 */
[----:B------:R-:W-:Y:S01]  /*816e0*/  IMAD.MOV.U32 R23, RZ, RZ, R22 ;  /* 0x000000ffff177224 */ /* 0x000fe200078e0016 */
[----:B---3--:R-:W-:-:S02]  /*816f0*/  IADD3 R7, P1, R7, R4, RZ ;  /* 0x0000000407077210 */ /* 0x008fc40007f3e0ff */
[----:B------:R-:W-:Y:S01]  /*81700*/  IADD3 R16, P2, R16, R4, RZ ;  /* 0x0000000410107210 */ /* 0x000fe20007f5e0ff */
[----:B-1----:R-:W-:Y:S01]  /*81710*/  IMAD.MOV.U32 R22, RZ, RZ, R21 ;  /* 0x000000ffff167224 */ /* 0x002fe200078e0015 */
[----:B----4-:R-:W-:Y:S01]  /*81720*/  IADD3.X R11, R11, R0, RZ, P1, !PT ;  /* 0x000000000b0b7210 */ /* 0x010fe20000ffe4ff */
[----:B------:R-:W-:Y:S02]  /*81730*/  STL [R1+0x1df0], R7 ;  /* 0x001df00701007387 */ /* 0x000fe40000100800 */
[----:B------:R-:W-:Y:S02]  /*81740*/  IMAD.X R20, R20, 0x1, R0, P2 ;  /* 0x0000000114147824 */ /* 0x000fe400010e0600 */
[----:B------:R1:W-:Y:S02]  /*81750*/  STL [R1+0x1dec], R11 ;  /* 0x001dec0b01007387 */ /* 0x0003e40000100800 */
[----:B------:R-:W-:Y:S02]  /*81760*/  IMAD.MOV.U32 R21, RZ, RZ, R20 ;  /* 0x000000ffff157224 */ /* 0x000fe400078e0014 */
[----:B------:R3:W-:Y:S04]  /*81770*/  LDGSTS.E [R3+0x580], desc[UR60][R22.64], P0 ;  /* 0x0058000016037fae */ /* 0x0007e8000812187c */
[----:B------:R-:W-:Y:S04]  /*81780*/  STL [R1+0x1e30], R16 ;  /* 0x001e301001007387 */ /* 0x000fe80000100800 */
[----:B------:R4:W-:Y:S01]  /*81790*/  STL [R1+0x1e2c], R20 ;  /* 0x001e2c1401007387 */ /* 0x0009e20000100800 */
[----:B---3--:R-:W-:Y:S01]  /*817a0*/  IMAD.MOV.U32 R22, RZ, RZ, R7 ;  /* 0x000000ffff167224 */ /* 0x008fe200078e0007 */
[----:B------:R-:W-:-:S02]  /*817b0*/  MOV R23, R11 ;  /* 0x0000000b00177202 */ /* 0x000fc40000000f00 */
[----:B-1----:R-:W3:Y:S01]  /*817c0*/  LDL.LU R11, [R1+0x1f70] ;  /* 0x001f7000010b7983 */ /* 0x002ee20000300800 */
[----:B----4-:R-:W-:-:S03]  /*817d0*/  IMAD.MOV.U32 R20, RZ, RZ, R16 ;  /* 0x000000ffff147224 */ /* 0x010fc600078e0010 */
[----:B------:R-:W4:Y:S04]  /*817e0*/  LDL.LU R7, [R1+0x1fb0] ;  /* 0x001fb00001077983 */ /* 0x000f280000300800 */
[----:B------:R1:W-:Y:S04]  /*817f0*/  LDGSTS.E [R3+0x980], desc[UR60][R22.64], P0 ;  /* 0x0098000016037fae */ /* 0x0003e8000812187c */
[----:B------:R-:W-:Y:S04]  /*81800*/  LDGSTS.E [R3+0xd80], desc[UR60][R20.64], P0 ;  /* 0x00d8000014037fae */ /* 0x000fe8000812187c */
[----:B------:R-:W4:Y:S04]  /*81810*/  LDL.LU R20, [R1+0x1f6c] ;  /* 0x001f6c0001147983 */ /* 0x000f280000300800 */
[----:B------:R-:W4:Y:S01]  /*81820*/  LDL.LU R16, [R1+0x1fac] ;  /* 0x001fac0001107983 */ /* 0x000f220000300800 */
[----:B------:R-:W-:-:S02]  /*81830*/  IADD3 R8, P1, R8, R4, RZ ;  /* 0x0000000408087210 */ /* 0x000fc40007f3e0ff */
        /* <DEDUP_REMOVED lines=8> */
[----:B------:R1:W-:Y:S01]  /*818c0*/  STL [R1+0x1eac], R17 ;  /* 0x001eac1101007387 */ /* 0x0003e20000100800 */
[----:B------:R-:W-:-:S03]  /*818d0*/  IADD3 R10, P1, R10, R4, RZ ;  /* 0x000000040a0a7210 */ /* 0x000fc60007f3e0ff */
[----:B-1----:R-:W4:Y:S01]  /*818e0*/  LDL.LU R15, [R1+0x1ff0] ;  /* 0x001ff000010f7983 */ /* 0x002f220000300800 */
[----:B------:R-:W-:-:S03]  /*818f0*/  IADD3 R6, P2, R6, R4, RZ ;  /* 0x0000000406067210 */ /* 0x000fc60007f5e0ff */
[----:B------:R-:W4:Y:S04]  /*81900*/  LDL.LU R8, [R1+0x2030] ;  /* 0x0020300001087983 */ /* 0x000f280000300800 */
[----:B------:R1:W-:Y:S02]  /*81910*/  LDGSTS.E [R3+0x1180], desc[UR60][R22.64], P0 ;  /* 0x0118000016037fae */ /* 0x0003e4000812187c */
[----:B-1----:R-:W-:Y:S02]  /*81920*/  IMAD.MOV.U32 R23, RZ, RZ, R17 ;  /* 0x000000ffff177224 */ /* 0x002fe400078e0011 */
[----:B------:R-:W4:Y:S01]  /*81930*/  LDL.LU R17, [R1+0x1fec] ;  /* 0x001fec0001117983 */ /* 0x000f220000300800 */
[----:B------:R-:W-:-:S03]  /*81940*/  IMAD.MOV.U32 R22, RZ, RZ, R9 ;  /* 0x000000ffff167224 */ /* 0x000fc600078e0009 */
[----:B------:R-:W4:Y:S04]  /*81950*/  LDL.LU R9, [R1+0x202c] ;  /* 0x00202c0001097983 */ /* 0x000f280000300800 */
[----:B------:R-:W-:Y:S04]  /*81960*/  STL [R1+0x1ef0], R10 ;  /* 0x001ef00a01007387 */ /* 0x000fe80000100800 */
[----:B------:R1:W-:Y:S02]  /*81970*/  LDGSTS.E [R3+0x1580], desc[UR60][R22.64], P0 ;  /* 0x0158000016037fae */ /* 0x0003e4000812187c */
[----:B-1----:R-:W-:Y:S01]  /*81980*/  IMAD.MOV.U32 R22, RZ, RZ, R10 ;  /* 0x000000ffff167224 */ /* 0x002fe200078e000a */
[----:B--2---:R-:W-:-:S04]  /*81990*/  IADD3.X R19, R19, R0, RZ, P1, !PT ;  /* 0x0000000013137210 */ /* 0x004fc80000ffe4ff */
[----:B------:R-:W-:Y:S01]  /*819a0*/  MOV R23, R19 ;  /* 0x0000001300177202 */ /* 0x000fe20000000f00 */
[----:B------:R1:W-:Y:S01]  /*819b0*/  STL [R1+0x1eec], R19 ;  /* 0x001eec1301007387 */ /* 0x0003e20000100800 */
[----:B------:R-:W-:-:S03]  /*819c0*/  IMAD.X R18, R18, 0x1, R0, P2 ;  /* 0x0000000112127824 */ /* 0x000fc600010e0600 */
[----:B------:R-:W-:Y:S04]  /*819d0*/  STL [R1+0x1f30], R6 ;  /* 0x001f300601007387 */ /* 0x000fe80000100800 */
[----:B------:R2:W-:Y:S01]  /*819e0*/  STL [R1+0x1f2c], R18 ;  /* 0x001f2c1201007387 */ /* 0x0005e20000100800 */
[----:B-1----:R-:W-:-:S03]  /*819f0*/  IMAD.MOV.U32 R19, RZ, RZ, R18 ;  /* 0x000000ffff137224 */ /* 0x002fc600078e0012 */
[----:B------:R-:W4:Y:S04]  /*81a00*/  LDL.LU R10, [R1+0x2070] ;  /* 0x00207000010a7983 */ /* 0x000f280000300800 */
[----:B------:R-:W4:Y:S01]  /*81a10*/  LDL.LU R21, [R1+0x20b0] ;  /* 0x0020b00001157983 */ /* 0x000f220000300800 */
[----:B--2---:R-:W-:-:S03]  /*81a20*/  IMAD.MOV.U32 R18, RZ, RZ, R6 ;  /* 0x000000ffff127224 */ /* 0x004fc600078e0006 */
[----:B------:R-:W-:Y:S04]  /*81a30*/  LDGSTS.E [R3+0x1980], desc[UR60][R22.64], P0 ;  /* 0x0198000016037fae */ /* 0x000fe8000812187c */
[----:B------:R-:W-:Y:S04]  /*81a40*/  LDGSTS.E [R3+0x1d80], desc[UR60][R18.64], P0 ;  /* 0x01d8000012037fae */ /* 0x000fe8000812187c */
[----:B------:R-:W2:Y:S04]  /*81a50*/  LDL.LU R19, [R1+0x206c] ;  /* 0x00206c0001137983 */ /* 0x000ea80000300800 */
[----:B------:R-:W2:Y:S01]  /*81a60*/  LDL.LU R22, [R1+0x20ac] ;  /* 0x0020ac0001167983 */ /* 0x000ea20000300800 */
[----:B---3--:R-:W-:-:S03]  /*81a70*/  IADD3 R11, P1, R11, R4, RZ ;  /* 0x000000040b0b7210 */ /* 0x008fc60007f3e0ff */
[----:B------:R-:W3:Y:S01]  /*81a80*/  LDL.LU R6, [R1+0x20f0] ;  /* 0x0020f00001067983 */ /* 0x000ee20000300800 */
[----:B----4-:R-:W-:-:S03]  /*81a90*/  IADD3 R7, P2, R7, R4, RZ ;  /* 0x0000000407077210 */ /* 0x010fc60007f5e0ff */
[----:B------:R-:W4:Y:S01]  /*81aa0*/  LDL.LU R18, [R1+0x2130] ;  /* 0x0021300001127983 */ /* 0x000f220000300800 */
[----:B------:R-:W-:-:S03]  /*81ab0*/  IMAD.MOV.U32 R114, RZ, RZ, R11 ;  /* 0x000000ffff727224 */ /* 0x000fc600078e000b */
[----:B------:R1:W-:Y:S01]  /*81ac0*/  STL [R1+0x1f70], R11 ;  /* 0x001f700b01007387 */ /* 0x0003e20000100800 */
[----:B------:R-:W-:Y:S01]  /*81ad0*/  IADD3.X R20, R20, R0, RZ, P1, !PT ;  /* 0x0000000014147210 */ /* 0x000fe20000ffe4ff */
[----:B------:R-:W-:-:S04]  /*81ae0*/  IMAD.X R16, R16, 0x1, R0, P2 ;  /* 0x0000000110107824 */ /* 0x000fc800010e0600 */
[----:B------:R1:W-:Y:S01]  /*81af0*/  STL [R1+0x1f6c], R20 ;  /* 0x001f6c1401007387 */ /* 0x0003e20000100800 */
[----:B------:R-:W-:-:S03]  /*81b00*/  MOV R115, R20 ;  /* 0x0000001400737202 */ /* 0x000fc60000000f00 */
[----:B------:R1:W-:Y:S04]  /*81b10*/  STL [R1+0x1fb0], R7 ;  /* 0x001fb00701007387 */ /* 0x0003e80000100800 */
[----:B------:R1:W-:Y:S04]  /*81b20*/  STL [R1+0x1fac], R16 ;  /* 0x001fac1001007387 */ /* 0x0003e80000100800 */
[----:B-1----:R-:W4:Y:S04]  /*81b30*/  LDL.LU R11, [R1+0x20ec] ;  /* 0x0020ec00010b7983 */ /* 0x002f280000300800 */
[----:B------:R-:W4:Y:S04]  /*81b40*/  LDL.LU R20, [R1+0x212c] ;  /* 0x00212c0001147983 */ /* 0x000f280000300800 */
[----:B------:R1:W-:Y:S01]  /*81b50*/  LDGSTS.E [R3+0x2180], desc[UR60][R114.64], P0 ;  /* 0x0218000072037fae */ /* 0x0003e2000812187c */
[----:B------:R-:W-:-:S02]  /*81b60*/  IADD3 R15, P1, R15, R4, RZ ;  /* 0x000000040f0f7210 */ /* 0x000fc40007f3e0ff */
[----:B------:R-:W-:Y:S01]  /*81b70*/  IADD3 R8, P2, R8, R4, RZ ;  /* 0x0000000408087210 */ /* 0x000fe20007f5e0ff */
[----:B-1----:R-:W-:Y:S02]  /*81b80*/  IMAD.MOV.U32 R114, RZ, RZ, R7 ;  /* 0x000000ffff727224 */ /* 0x002fe400078e0007 */
[----:B------:R-:W-:Y:S01]  /*81b90*/  IMAD.MOV.U32 R115, RZ, RZ, R16 ;  /* 0x000000ffff737224 */ /* 0x000fe200078e0010 */
[----:B------:R-:W4:Y:S04]  /*81ba0*/  LDL.LU R7, [R1+0x2170] ;  /* 0x0021700001077983 */ /* 0x000f280000300800 */
[----:B------:R-:W4:Y:S01]  /*81bb0*/  LDL.LU R16, [R1+0x21b0] ;  /* 0x0021b00001107983 */ /* 0x000f220000300800 */
[----:B------:R-:W-:-:S03]  /*81bc0*/  IADD3.X R17, R17, R0, RZ, P1, !PT ;  /* 0x0000000011117210 */ /* 0x000fc60000ffe4ff */
[----:B------:R1:W-:Y:S01]  /*81bd0*/  STL [R1+0x1ff0], R15 ;  /* 0x001ff00f01007387 */ /* 0x0003e20000100800 */
[----:B------:R-:W-:-:S03]  /*81be0*/  IMAD.X R9, R9, 0x1, R0, P2 ;  /* 0x0000000109097824 */ /* 0x000fc600010e0600 */
[----:B------:R1:W-:Y:S04]  /*81bf0*/  STL [R1+0x1fec], R17 ;  /* 0x001fec1101007387 */ /* 0x0003e80000100800 */
[----:B------:R1:W-:Y:S04]  /*81c00*/  LDGSTS.E [R3+0x2580], desc[UR60][R114.64], P0 ;  /* 0x0258000072037fae */ /* 0x0003e8000812187c */
[----:B------:R1:W-:Y:S04]  /*81c10*/  STL [R1+0x2030], R8 ;  /* 0x0020300801007387 */ /* 0x0003e80000100800 */
[----:B------:R1:W-:Y:S02]  /*81c20*/  STL [R1+0x202c], R9 ;  /* 0x00202c0901007387 */ /* 0x0003e40000100800 */
[----:B-1----:R-:W-:-:S02]  /*81c30*/  IMAD.MOV.U32 R114, RZ, RZ, R15 ;  /* 0x000000ffff727224 */ /* 0x002fc400078e000f */
[----:B------:R-:W4:Y:S01]  /*81c40*/  LDL.LU R15, [R1+0x216c] ;  /* 0x00216c00010f7983 */ /* 0x000f220000300800 */
[----:B------:R-:W-:-:S03]  /*81c50*/  MOV R115, R17 ;  /* 0x0000001100737202 */ /* 0x000fc60000000f00 */
[----:B------:R-:W4:Y:S04]  /*81c60*/  LDL.LU R17, [R1+0x21ac] ;  /* 0x0021ac0001117983 */ /* 0x000f280000300800 */
[----:B------:R1:W-:Y:S04]  /*81c70*/  LDGSTS.E [R3+0x2980], desc[UR60][R114.64], P0 ;  /* 0x0298000072037fae */ /* 0x0003e8000812187c */
[----:B------:R-:W-:Y:S04]  /*81c80*/  LDGSTS.E [R3+0x2d80], desc[UR60][R8.64], P0 ;  /* 0x02d8000008037fae */ /* 0x000fe8000812187c */
[----:B------:R-:W4:Y:S04]  /*81c90*/  LDL.LU R8, [R1+0x21f0] ;  /* 0x0021f00001087983 */ /* 0x000f280000300800 */
[----:B------:R-:W4:Y:S01]  /*81ca0*/  LDL.LU R9, [R1+0x2230] ;  /* 0x0022300001097983 */ /* 0x000f220000300800 */
[----:B------:R-:W-:-:S02]  /*81cb0*/  IADD3 R10, P1, R10, R4, RZ ;  /* 0x000000040a0a7210 */ /* 0x000fc40007f3e0ff */
[----:B------:R-:W-:-:S03]  /*81cc0*/  IADD3 R21, P2, R21, R4, RZ ;  /* 0x0000000415157210 */ /* 0x000fc60007f5e0ff */
[----:B------:R-:W-:Y:S01]  /*81cd0*/  STL [R1+0x2070], R10 ;  /* 0x0020700a01007387 */ /* 0x000fe20000100800 */
[----:B-1----:R-:W-:Y:S01]  /*81ce0*/  MOV R114, R10 ;  /* 0x0000000a00727202 */ /* 0x002fe20000000f00 */
[--C-:B--2---:R-:W-:Y:S02]  /*81cf0*/  IMAD.X R19, R19, 0x1, R0.reuse, P1 ;  /* 0x0000000113137824 */ /* 0x104fe400008e0600 */
[----:B------:R-:W-:-:S03]  /*81d00*/  IMAD.X R22, R22, 0x1, R0, P2 ;  /* 0x0000000116167824 */ /* 0x000fc600010e0600 */
[----:B------:R1:W-:Y:S01]  /*81d10*/  STL [R1+0x206c], R19 ;  /* 0x00206c1301007387 */ /* 0x0003e20000100800 */
[----:B------:R-:W-:-:S03]  /*81d20*/  IMAD.MOV.U32 R115, RZ, RZ, R19 ;  /* 0x000000ffff737224 */ /* 0x000fc600078e0013 */
[----:B------:R-:W-:Y:S04]  /*81d30*/  STL [R1+0x20b0], R21 ;  /* 0x0020b01501007387 */ /* 0x000fe80000100800 */
[----:B------:R2:W-:Y:S04]  /*81d40*/  STL [R1+0x20ac], R22 ;  /* 0x0020ac1601007387 */ /* 0x0005e80000100800 */
[----:B-1----:R-:W2:Y:S04]  /*81d50*/  LDL.LU R19, [R1+0x21ec] ;  /* 0x0021ec0001137983 */ /* 0x002ea80000300800 */
[----:B------:R-:W2:Y:S01]  /*81d60*/  LDL.LU R10, [R1+0x222c] ;  /* 0x00222c00010a7983 */ /* 0x000ea20000300800 */
[----:B---3--:R-:W-:-:S02]  /*81d70*/  IADD3 R6, P1, R6, R4, RZ ;  /* 0x0000000406067210 */ /* 0x008fc40007f3e0ff */
[----:B----4-:R-:W-:Y:S01]  /*81d80*/  IADD3 R18, P2, R18, R4, RZ ;  /* 0x0000000412127210 */ /* 0x010fe20007f5e0ff */
[----:B------:R-:W-:Y:S01]  /*81d90*/  IMAD.MOV.U32 R23, RZ, RZ, R22 ;  /* 0x000000ffff177224 */ /* 0x000fe200078e0016 */
[----:B--2---:R-:W-:Y:S01]  /*81da0*/  MOV R22, R21 ;  /* 0x0000001500167202 */ /* 0x004fe20000000f00 */
[----:B------:R-:W-:Y:S04]  /*81db0*/  STL [R1+0x20f0], R6 ;  /* 0x0020f00601007387 */ /* 0x000fe80000100800 */
[----:B------:R-:W-:Y:S04]  /*81dc0*/  LDGSTS.E [R3+0x3180], desc[UR60][R114.64], P0 ;  /* 0x0318000072037fae */ /* 0x000fe8000812187c */
[----:B------:R1:W-:Y:S01]  /*81dd0*/  LDGSTS.E [R3+0x3580], desc[UR60][R22.64], P0 ;  /* 0x0358000016037fae */ /* 0x0003e2000812187c */
[----:B------:R-:W-:-:S02]  /*81de0*/  IMAD.X R11, R11, 0x1, R0, P1 ;  /* 0x000000010b0b7824 */ /* 0x000fc400008e0600 */
[----:B------:R-:W-:-:S03]  /*81df0*/  IMAD.X R20, R20, 0x1, R0, P2 ;  /* 0x0000000114147824 */ /* 0x000fc600010e0600 */
[----:B------:R2:W-:Y:S01]  /*81e00*/  STL [R1+0x20ec], R11 ;  /* 0x0020ec0b01007387 */ /* 0x0005e20000100800 */
[----:B-1----:R-:W-:Y:S01]  /*81e10*/  MOV R22, R6 ;  /* 0x0000000600167202 */ /* 0x002fe20000000f00 */
[----:B------:R-:W-:Y:S02]  /*81e20*/  IMAD.MOV.U32 R23, RZ, RZ, R11 ;  /* 0x000000ffff177224 */ /* 0x000fe400078e000b */
[----:B------:R-:W-:Y:S01]  /*81e30*/  STL [R1+0x2130], R18 ;  /* 0x0021301201007387 */ /* 0x000fe20000100800 */
[----:B------:R-:W-:-:S03]  /*81e40*/  IMAD.MOV.U32 R21, RZ, RZ, R20 ;  /* 0x000000ffff157224 */ /* 0x000fc600078e0014 */
[----:B------:R1:W-:Y:S04]  /*81e50*/  STL [R1+0x212c], R20 ;  /* 0x00212c1401007387 */ /* 0x0003e80000100800 */
[----:B--2---:R-:W2:Y:S04]  /*81e60*/  LDL.LU R11, [R1+0x2270] ;  /* 0x00227000010b7983 */ /* 0x004ea80000300800 */
[----:B------:R-:W3:Y:S01]  /*81e70*/  LDL.LU R6, [R1+0x22b0] ;  /* 0x0022b00001067983 */ /* 0x000ee20000300800 */
[----:B-1----:R-:W-:-:S03]  /*81e80*/  MOV R20, R18 ;  /* 0x0000001200147202 */ /* 0x002fc60000000f00 */
[----:B------:R1:W-:Y:S04]  /*81e90*/  LDGSTS.E [R3+0x3980], desc[UR60][R22.64], P0 ;  /* 0x0398000016037fae */ /* 0x0003e8000812187c */
[----:B------:R-:W-:Y:S04]  /*81ea0*/  LDGSTS.E [R3+0x3d80], desc[UR60][R20.64], P0 ;  /* 0x03d8000014037fae */ /* 0x000fe8000812187c */
[----:B------:R-:W4:Y:S04]  /*81eb0*/  LDL.LU R20, [R1+0x226c] ;  /* 0x00226c0001147983 */ /* 0x000f280000300800 */
[----:B------:R-:W4:Y:S01]  /*81ec0*/  LDL.LU R18, [R1+0x22ac] ;  /* 0x0022ac0001127983 */ /* 0x000f220000300800 */
[----:B------:R-:W-:-:S02]  /*81ed0*/  IADD3 R7, P1, R7, R4, RZ ;  /* 0x0000000407077210 */ /* 0x000fc40007f3e0ff */
[----:B------:R-:W-:-:S03]  /*81ee0*/  IADD3 R16, P2, R16, R4, RZ ;  /* 0x0000000410107210 */ /* 0x000fc60007f5e0ff */
[--C-:B------:R-:W-:Y:S01]  /*81ef0*/  IMAD.X R15, R15, 0x1, R0.reuse, P1 ;  /* 0x000000010f0f7824 */ /* 0x100fe200008e0600 */
[----:B------:R1:W-:Y:S02]  /*81f00*/  STL [R1+0x2170], R7 ;  /* 0x0021700701007387 */ /* 0x0003e40000100800 */
[----:B-1----:R-:W-:Y:S01]  /*81f10*/  MOV R22, R7 ;  /* 0x0000000700167202 */ /* 0x002fe20000000f00 */
[----:B------:R-:W-:Y:S01]  /*81f20*/  IMAD.X R17, R17, 0x1, R0, P2 ;  /* 0x0000000111117824 */ /* 0x000fe200010e0600 */
[----:B------:R1:W-:Y:S01]  /*81f30*/  STL [R1+0x216c], R15 ;  /* 0x00216c0f01007387 */ /* 0x0003e20000100800 */
[----:B------:R-:W-:-:S03]  /*81f40*/  IMAD.MOV.U32 R23, RZ, RZ, R15 ;  /* 0x000000ffff177224 */ /* 0x000fc600078e000f */
[----:B------:R-:W-:Y:S04]  /*81f50*/  STL [R1+0x21b0], R16 ;  /* 0x0021b01001007387 */ /* 0x000fe80000100800 */
[----:B------:R-:W4:Y:S04]  /*81f60*/  LDL.LU R7, [R1+0x22f0] ;  /* 0x0022f00001077983 */ /* 0x000f280000300800 */
[----:B------:R1:W-:Y:S04]  /*81f70*/  STL [R1+0x21ac], R17 ;  /* 0x0021ac1101007387 */ /* 0x0003e80000100800 */
[----:B-1----:R-:W4:Y:S04]  /*81f80*/  LDL.LU R15, [R1+0x2330] ;  /* 0x00233000010f7983 */ /* 0x002f280000300800 */
[----:B------:R1:W-:Y:S01]  /*81f90*/  LDGSTS.E [R3+0x4180], desc[UR60][R22.64], P0 ;  /* 0x0418000016037fae */ /* 0x0003e2000812187c */
[----:B------:R-:W-:-:S02]  /*81fa0*/  IADD3 R8, P1, R8, R4, RZ ;  /* 0x0000000408087210 */ /* 0x000fc40007f3e0ff */
[----:B------:R-:W-:Y:S02]  /*81fb0*/  IADD3 R9, P2, R9, R4, RZ ;  /* 0x0000000409097210 */ /* 0x000fe40007f5e0ff */
[----:B-1----:R-:W-:Y:S02]  /*81fc0*/  MOV R23, R17 ;  /* 0x0000001100177202 */ /* 0x002fe40000000f00 */
[----:B------:R-:W4:Y:S01]  /*81fd0*/  LDL.LU R17, [R1+0x22ec] ;  /* 0x0022ec0001117983 */ /* 0x000f220000300800 */
[----:B------:R-:W-:-:S03]  /*81fe0*/  IMAD.MOV.U32 R22, RZ, RZ, R16 ;  /* 0x000000ffff167224 */ /* 0x000fc600078e0010 */
[----:B------:R-:W4:Y:S04]  /*81ff0*/  LDL.LU R16, [R1+0x232c] ;  /* 0x00232c0001107983 */ /* 0x000f280000300800 */
[----:B------:R1:W-:Y:S04]  /*82000*/  STL [R1+0x21f0], R8 ;  /* 0x0021f00801007387 */ /* 0x0003e80000100800 */
[----:B------:R1:W-:Y:S01]  /*82010*/  LDGSTS.E [R3+0x4580], desc[UR60][R22.64], P0 ;  /* 0x0458000016037fae */ /* 0x0003e2000812187c */
[----:B------:R-:W-:Y:S01]  /*82020*/  IMAD.MOV.U32 R114, RZ, RZ, R9 ;  /* 0x000000ffff727224 */ /* 0x000fe200078e0009 */
[----:B-1----:R-:W-:Y:S01]  /*82030*/  MOV R22, R8 ;  /* 0x0000000800167202 */ /* 0x002fe20000000f00 */
[----:B------:R-:W-:-:S02]  /*82040*/  IMAD.X R19, R19, 0x1, R0, P1 ;  /* 0x0000000113137824 */ /* 0x000fc400008e0600 */
[----:B------:R-:W-:-:S03]  /*82050*/  IMAD.X R10, R10, 0x1, R0, P2 ;  /* 0x000000010a0a7824 */ /* 0x000fc600010e0600 */
[----:B------:R-:W-:Y:S01]  /*82060*/  STL [R1+0x21ec], R19 ;  /* 0x0021ec1301007387 */ /* 0x000fe20000100800 */
[----:B------:R-:W-:-:S03]  /*82070*/  IMAD.MOV.U32 R23, RZ, RZ, R19 ;  /* 0x000000ffff177224 */ /* 0x000fc600078e0013 */
[----:B------:R1:W-:Y:S04]  /*82080*/  STL [R1+0x2230], R9 ;  /* 0x0022300901007387 */ /* 0x0003e80000100800 */
[----:B------:R-:W4:Y:S04]  /*82090*/  LDL.LU R8, [R1+0x2370] ;  /* 0x0023700001087983 */ /* 0x000f280000300800 */
[----:B------:R3:W-:Y:S04]  /*820a0*/  STL [R1+0x222c], R10 ;  /* 0x00222c0a01007387 */ /* 0x0007e80000100800 */
[----:B------:R-:W4:Y:S04]  /*820b0*/  LDL.LU R21, [R1+0x23e0] ;  /* 0x0023e00001157983 */ /* 0x000f280000300800 */
[----:B-1----:R-:W4:Y:S04]  /*820c0*/  LDL.LU R9, [R1+0x236c] ;  /* 0x00236c0001097983 */ /* 0x002f280000300800 */
[----:B------:R-:W-:Y:S04]  /*820d0*/  LDGSTS.E [R3+0x4980], desc[UR60][R22.64], P0 ;  /* 0x0498000016037fae */ /* 0x000fe8000812187c */
[----:B------:R-:W4:Y:S01]  /*820e0*/  LDL.LU R22, [R1+0x23dc] ;  /* 0x0023dc0001167983 */ /* 0x000f220000300800 */
[----:B--2---:R-:W-:-:S02]  /*820f0*/  IADD3 R11, P1, R11, R4, RZ ;  /* 0x000000040b0b7210 */ /* 0x004fc40007f3e0ff */
[----:B---3--:R-:W-:Y:S02]  /*82100*/  IADD3 R6, P2, R6, R4, RZ ;  /* 0x0000000406067210 */ /* 0x008fe40007f5e0ff */
[----:B------:R-:W-:Y:S02]  /*82110*/  MOV R115, R10 ;  /* 0x0000000a00737202 */ /* 0x000fe40000000f00 */
[----:B------:R-:W2:Y:S04]  /*82120*/  LDL.LU R10, [R1+0x2418] ;  /* 0x00241800010a7983 */ /* 0x000ea80000300800 */
[----:B------:R-:W3:Y:S04]  /*82130*/  LDL.LU R19, [R1+0x2450] ;  /* 0x0024500001137983 */ /* 0x000ee80000300800 */
[----:B------:R1:W-:Y:S04]  /*82140*/  STL [R1+0x2270], R11 ;  /* 0x0022700b01007387 */ /* 0x0003e80000100800 */
[----:B------:R1:W-:Y:S01]  /*82150*/  LDGSTS.E [R3+0x4d80], desc[UR60][R114.64], P0 ;  /* 0x04d8000072037fae */ /* 0x0003e2000812187c */
[----:B----4-:R-:W-:-:S02]  /*82160*/  IMAD.X R20, R20, 0x1, R0, P1 ;  /* 0x0000000114147824 */ /* 0x010fc400008e0600 */
[----:B------:R-:W-:-:S03]  /*82170*/  IMAD.X R18, R18, 0x1, R0, P2 ;  /* 0x0000000112127824 */ /* 0x000fc600010e0600 */
[----:B------:R4:W-:Y:S01]  /*82180*/  STL [R1+0x226c], R20 ;  /* 0x00226c1401007387 */ /* 0x0009e20000100800 */
[----:B-1----:R-:W-:-:S03]  /*82190*/  MOV R114, R11 ;  /* 0x0000000b00727202 */ /* 0x002fc60000000f00 */
[----:B------:R1:W-:Y:S01]  /*821a0*/  STL [R1+0x22b0], R6 ;  /* 0x0022b00601007387 */ /* 0x0003e20000100800 */
[----:B------:R-:W-:-:S03]  /*821b0*/  IMAD.MOV.U32 R115, RZ, RZ, R20 ;  /* 0x000000ffff737224 */ /* 0x000fc600078e0014 */
[----:B------:R-:W-:Y:S04]  /*821c0*/  STL [R1+0x22ac], R18 ;  /* 0x0022ac1201007387 */ /* 0x000fe80000100800 */
[----:B------:R-:W3:Y:S04]  /*821d0*/  LDL.LU R11, [R1+0x2414] ;  /* 0x00241400010b7983 */ /* 0x000ee80000300800 */
[----:B----4-:R-:W4:Y:S04]  /*821e0*/  LDL.LU R20, [R1+0x244c] ;  /* 0x00244c0001147983 */ /* 0x010f280000300800 */
[----:B------:R1:W-:Y:S01]  /*821f0*/  LDGSTS.E [R3+0x5180], desc[UR60][R114.64], P0 ;  /* 0x0518000072037fae */ /* 0x0003e2000812187c */
[----:B------:R-:W-:-:S02]  /*82200*/  IADD3 R7, P1, R7, R4, RZ ;  /* 0x0000000407077210 */ /* 0x000fc40007f3e0ff */
[----:B------:R-:W-:Y:S01]  /*82210*/  IADD3 R15, P2, R15, R4, RZ ;  /* 0x000000040f0f7210 */ /* 0x000fe20007f5e0ff */
[----:B-1----:R-:W-:Y:S01]  /*82220*/  IMAD.MOV.U32 R114, RZ, RZ, R6 ;  /* 0x000000ffff727224 */ /* 0x002fe200078e0006 */
[----:B------:R-:W-:Y:S01]  /*82230*/  MOV R115, R18 ;  /* 0x0000001200737202 */ /* 0x000fe20000000f00 */
[----:B------:R-:W4:Y:S04]  /*82240*/  LDL.LU R6, [R1+0x2488] ;  /* 0x0024880001067983 */ /* 0x000f280000300800 */
[----:B------:R1:W-:Y:S04]  /*82250*/  STL [R1+0x22f0], R7 ;  /* 0x0022f00701007387 */ /* 0x0003e80000100800 */
[----:B------:R1:W-:Y:S01]  /*82260*/  LDGSTS.E [R3+0x5580], desc[UR60][R114.64], P0 ;  /* 0x0558000072037fae */ /* 0x0003e2000812187c */
[----:B------:R-:W-:-:S02]  /*82270*/  IMAD.X R17, R17, 0x1, R0, P1 ;  /* 0x0000000111117824 */ /* 0x000fc400008e0600 */
[----:B------:R-:W-:-:S03]  /*82280*/  IMAD.X R16, R16, 0x1, R0, P2 ;  /* 0x0000000110107824 */ /* 0x000fc600010e0600 */
[----:B------:R1:W-:Y:S02]  /*82290*/  STL [R1+0x22ec], R17 ;  /* 0x0022ec1101007387 */ /* 0x0003e40000100800 */
[----:B-1----:R-:W-:Y:S02]  /*822a0*/  MOV R114, R7 ;  /* 0x0000000700727202 */ /* 0x002fe40000000f00 */
[----:B------:R1:W-:Y:S01]  /*822b0*/  STL [R1+0x2330], R15 ;  /* 0x0023300f01007387 */ /* 0x0003e20000100800 */
[----:B------:R-:W-:-:S03]  /*822c0*/  IMAD.MOV.U32 R115, RZ, RZ, R17 ;  /* 0x000000ffff737224 */ /* 0x000fc600078e0011 */
[----:B------:R-:W4:Y:S04]  /*822d0*/  LDL.LU R7, [R1+0x2484] ;  /* 0x0024840001077983 */ /* 0x000f280000300800 */
[----:B------:R1:W-:Y:S04]  /*822e0*/  STL [R1+0x232c], R16 ;  /* 0x00232c1001007387 */ /* 0x0003e80000100800 */
[----:B------:R-:W4:Y:S04]  /*822f0*/  LDL.LU R18, [R1+0x24cc] ;  /* 0x0024cc0001127983 */ /* 0x000f280000300800 */
[----:B------:R-:W4:Y:S04]  /*82300*/  LDL.LU R17, [R1+0x24d0] ;  /* 0x0024d00001117983 */ /* 0x000f280000300800 */
[----:B------:R1:W-:Y:S02]  /*82310*/  LDGSTS.E [R3+0x5980], desc[UR60][R114.64], P0 ;  /* 0x0598000072037fae */ /* 0x0003e4000812187c */
[----:B-1----:R-:W-:Y:S01]  /*82320*/  IMAD.MOV.U32 R114, RZ, RZ, R15 ;  /* 0x000000ffff727224 */ /* 0x002fe200078e000f */
[----:B------:R-:W-:Y:S01]  /*82330*/  MOV R115, R16 ;  /* 0x0000001000737202 */ /* 0x000fe20000000f00 */
[----:B------:R-:W4:Y:S04]  /*82340*/  LDL.LU R15, [R1+0x2500] ;  /* 0x00250000010f7983 */ /* 0x000f280000300800 */
[----:B------:R1:W-:Y:S01]  /*82350*/  LDGSTS.E [R3+0x5d80], desc[UR60][R114.64], P0 ;  /* 0x05d8000072037fae */ /* 0x0003e2000812187c */
[----:B------:R-:W-:-:S02]  /*82360*/  IADD3 R8, P1, R8, R4, RZ ;  /* 0x0000000408087210 */ /* 0x000fc40007f3e0ff */
[----:B------:R-:W-:-:S03]  /*82370*/  IADD3 R21, P2, R21, R4, RZ ;  /* 0x0000000415157210 */ /* 0x000fc60007f5e0ff */
[----:B------:R-:W-:Y:S01]  /*82380*/  IMAD.X R9, R9, 0x1, R0, P1 ;  /* 0x0000000109097824 */ /* 0x000fe200008e0600 */
[----:B------:R-:W-:Y:S04]  /*82390*/  STL [R1+0x2370], R8 ;  /* 0x0023700801007387 */ /* 0x000fe80000100800 */
[----:B------:R2:W-:Y:S01]  /*823a0*/  STL [R1+0x236c], R9 ;  /* 0x00236c0901007387 */ /* 0x0005e20000100800 */
[----:B-1----:R-:W-:-:S03]  /*823b0*/  IMAD.MOV.U32 R115, RZ, RZ, R9 ;  /* 0x000000ffff737224 */ /* 0x002fc600078e0009 */
[----:B------:R-:W-:Y:S01]  /*823c0*/  STL [R1+0x23e0], R21 ;  /* 0x0023e01501007387 */ /* 0x000fe20000100800 */
[----:B------:R-:W-:-:S03]  /*823d0*/  MOV R114, R8 ;  /* 0x0000000800727202 */ /* 0x000fc60000000f00 */
[----:B------:R-:W4:Y:S01]  /*823e0*/  LDL.LU R16, [R1+0x24fc] ;  /* 0x0024fc0001107983 */ /* 0x000f220000300800 */
[----:B------:R-:W-:-:S03]  /*823f0*/  IMAD.X R22, R22, 0x1, R0, P2 ;  /* 0x0000000116167824 */ /* 0x000fc600010e0600 */
[----:B------:R-:W-:Y:S04]  /*82400*/  LDGSTS.E [R3+0x6180], desc[UR60][R114.64], P0 ;  /* 0x0618000072037fae */ /* 0x000fe8000812187c */
[----:B------:R1:W-:Y:S04]  /*82410*/  STL [R1+0x23dc], R22 ;  /* 0x0023dc1601007387 */ /* 0x0003e80000100800 */
[----:B--2---:R-:W2:Y:S04]  /*82420*/  LDL.LU R9, [R1+0x252c] ;  /* 0x00252c0001097983 */ /* 0x004ea80000300800 */
[----:B------:R-:W2:Y:S01]  /*82430*/  LDL.LU R8, [R1+0x2530] ;  /* 0x0025300001087983 */ /* 0x000ea20000300800 */
[-C--:B------:R-:W-:Y:S01]  /*82440*/  IADD3 R10, P1, R10, R4.reuse, RZ ;  /* 0x000000040a0a7210 */ /* 0x080fe20007f3e0ff */
[----:B------:R-:W-:Y:S01]  /*82450*/  IMAD.MOV.U32 R23, RZ, RZ, R22 ;  /* 0x000000ffff177224 */ /* 0x000fe200078e0016 */
[----:B---3--:R-:W-:-:S02]  /*82460*/  IADD3 R19, P2, R19, R4, RZ ;  /* 0x0000000413137210 */ /* 0x008fc40007f5e0ff */
[----:B-1----:R-:W-:Y:S01]  /*82470*/  MOV R22, R21 ;  /* 0x0000001500167202 */ /* 0x002fe20000000f00 */
[----:B------:R-:W-:Y:S04]  /*82480*/  STL [R1+0x2418], R10 ;  /* 0x0024180a01007387 */ /* 0x000fe80000100800 */
[----:B------:R-:W-:Y:S01]  /*82490*/  LDGSTS.E [R3+0x6580], desc[UR60][R22.64], P0 ;  /* 0x0658000016037fae */ /* 0x000fe2000812187c */
[--C-:B------:R-:W-:Y:S02]  /*824a0*/  IMAD.X R11, R11, 0x1, R0.reuse, P1 ;  /* 0x000000010b0b7824 */ /* 0x100fe400008e0600 */
[----:B----4-:R-:W-:-:S03]  /*824b0*/  IMAD.X R20, R20, 0x1, R0, P2 ;  /* 0x0000000114147824 */ /* 0x010fc600010e0600 */
[----:B------:R1:W-:Y:S04]  /*824c0*/  STL [R1+0x2414], R11 ;  /* 0x0024140b01007387 */ /* 0x0003e80000100800 */
[----:B------:R-:W-:Y:S04]  /*824d0*/  STL [R1+0x2450], R19 ;  /* 0x0024501301007387 */ /* 0x000fe80000100800 */
[----:B------:R-:W-:Y:S04]  /*824e0*/  LDGSTS.E [R3+0x6980], desc[UR60][R10.64], P0 ;  /* 0x069800000a037fae */ /* 0x000fe8000812187c */
[----:B------:R3:W-:Y:S04]  /*824f0*/  STL [R1+0x244c], R20 ;  /* 0x00244c1401007387 */ /* 0x0007e80000100800 */
[----:B-1----:R-:W4:Y:S01]  /*82500*/  LDL.LU.64 R10, [R1+0x1240] ;  /* 0x00124000010a7983 */ /* 0x002f220000300a00 */
[----:B------:R-:W-:-:S03]  /*82510*/  IADD3 R6, P1, R6, R4, RZ ;  /* 0x0000000406067210 */ /* 0x000fc60007f3e0ff */
[----:B------:R-:W4:Y:S01]  /*82520*/  LDL.LU.64 R124, [R1+0x1120] ;  /* 0x00112000017c7983 */ /* 0x000f220000300a00 */
[----:B------:R-:W-:Y:S01]  /*82530*/  MOV R21, R20 ;  /* 0x0000001400157202 */ /* 0x000fe20000000f00 */
[----:B---3--:R-:W-:Y:S02]  /*82540*/  IMAD.MOV.U32 R20, RZ, RZ, R19 ;  /* 0x000000ffff147224 */ /* 0x008fe400078e0013 */
[----:B------:R-:W3:Y:S04]  /*82550*/  LDL.LU.64 R118, [R1+0x10f8] ;  /* 0x0010f80001767983 */ /* 0x000ee80000300a00 */
[----:B------:R-:W-:Y:S04]  /*82560*/  STL [R1+0x2488], R6 ;  /* 0x0024880601007387 */ /* 0x000fe80000100800 */
[----:B------:R1:W-:Y:S01]  /*82570*/  LDGSTS.E [R3+0x6d80], desc[UR60][R20.64], P0 ;  /* 0x06d8000014037fae */ /* 0x0003e2000812187c */
[----:B------:R-:W-:-:S05]  /*82580*/  IMAD.X R7, R7, 0x1, R0, P1 ;  /* 0x0000000107077824 */ /* 0x000fca00008e0600 */
[----:B------:R1:W-:Y:S02]  /*82590*/  STL [R1+0x2484], R7 ;  /* 0x0024840701007387 */ /* 0x0003e40000100800 */
[----:B-1----:R-:W-:Y:S01]  /*825a0*/  IMAD.MOV.U32 R20, RZ, RZ, R6 ;  /* 0x000000ffff147224 */ /* 0x002fe200078e0006 */
[----:B------:R-:W-:Y:S01]  /*825b0*/  IADD3 R17, P2, R17, R4, RZ ;  /* 0x0000000411117210 */ /* 0x000fe20007f5e0ff */
[----:B------:R-:W-:-:S03]  /*825c0*/  IMAD.MOV.U32 R21, RZ, RZ, R7 ;  /* 0x000000ffff157224 */ /* 0x000fc600078e0007 */
[----:B------:R-:W-:Y:S01]  /*825d0*/  IADD3.X R18, R18, R0, RZ, P2, !PT ;  /* 0x0000000012127210 */ /* 0x000fe200017fe4ff */
[----:B------:R-:W-:Y:S04]  /*825e0*/  STL [R1+0x24d0], R17 ;  /* 0x0024d01101007387 */ /* 0x000fe80000100800 */
[----:B------:R-:W3:Y:S04]  /*825f0*/  LDL.LU.64 R6, [R1+0x10d0] ;  /* 0x0010d00001067983 */ /* 0x000ee80000300a00 */
[----:B------:R1:W-:Y:S04]  /*82600*/  STL [R1+0x24cc], R18 ;  /* 0x0024cc1201007387 */ /* 0x0003e80000100800 */
[----:B------:R-:W3:Y:S01]  /*82610*/  LDL.LU.64 R122, [R1+0x10a8] ;  /* 0x0010a800017a7983 */ /* 0x000ee20000300a00 */
[----:B------:R-:W-:-:S03]  /*82620*/  IADD3 R15, P1, R15, R4, RZ ;  /* 0x000000040f0f7210 */ /* 0x000fc60007f3e0ff */
[----:B------:R-:W3:Y:S04]  /*82630*/  LDL.LU.64 R116, [R1+0x1080] ;  /* 0x0010800001747983 */ /* 0x000ee80000300a00 */
[----:B------:R-:W-:Y:S01]  /*82640*/  STL [R1+0x2500], R15 ;  /* 0x0025000f01007387 */ /* 0x000fe20000100800 */
[----:B------:R-:W-:Y:S01]  /*82650*/  MOV R19, R18 ;  /* 0x0000001200137202 */ /* 0x000fe20000000f00 */
[----:B-1----:R-:W-:Y:S02]  /*82660*/  IMAD.MOV.U32 R18, RZ, RZ, R17 ;  /* 0x000000ffff127224 */ /* 0x002fe400078e0011 */
[----:B------:R-:W-:Y:S04]  /*82670*/  LDGSTS.E [R3+0x7180], desc[UR60][R20.64], P0 ;  /* 0x0718000014037fae */ /* 0x000fe8000812187c */
[----:B------:R1:W-:Y:S01]  /*82680*/  LDGSTS.E [R3+0x7580], desc[UR60][R18.64], P0 ;  /* 0x0758000012037fae */ /* 0x0003e2000812187c */
[----:B------:R-:W-:-:S05]  /*82690*/  IMAD.X R16, R16, 0x1, R0, P1 ;  /* 0x0000000110107824 */ /* 0x000fca00008e0600 */
[----:B------:R-:W-:Y:S01]  /*826a0*/  STL [R1+0x24fc], R16 ;  /* 0x0024fc1001007387 */ /* 0x000fe20000100800 */
[----:B--2---:R-:W-:-:S04]  /*826b0*/  IADD3 R8, P2, R8, R4, RZ ;  /* 0x0000000408087210 */ /* 0x004fc80007f5e0ff */
[----:B------:R-:W-:Y:S01]  /*826c0*/  IADD3.X R9, R9, R0, RZ, P2, !PT ;  /* 0x0000000009097210 */ /* 0x000fe200017fe4ff */
[----:B------:R-:W-:Y:S04]  /*826d0*/  STL [R1+0x2530], R8 ;  /* 0x0025300801007387 */ /* 0x000fe80000100800 */
[----:B------:R-:W2:Y:S04]  /*826e0*/  LDL.LU.64 R22, [R1+0x1070] ;  /* 0x0010700001167983 */ /* 0x000ea80000300a00 */
[----:B------:R1:W-:Y:S04]  /*826f0*/  STL [R1+0x252c], R9 ;  /* 0x00252c0901007387 */ /* 0x0003e80000100800 */
[----:B------:R-:W2:Y:S01]  /*82700*/  LDL.LU.64 R120, [R1+0x1068] ;  /* 0x0010680001787983 */ /* 0x000ea20000300a00 */
[----:B-1----:R-:W-:Y:S01]  /*82710*/  MOV R18, R8 ;  /* 0x0000000800127202 */ /* 0x002fe20000000f00 */
[----:B------:R-:W-:-:S02]  /*82720*/  IMAD.MOV.U32 R19, RZ, RZ, R9 ;  /* 0x000000ffff137224 */ /* 0x000fc400078e0009 */
[----:B------:R-:W2:Y:S01]  /*82730*/  LDL.LU.64 R8, [R1+0x1060] ;  /* 0x0010600001087983 */ /* 0x000ea20000300a00 */
[----:B------:R-:W-:Y:S02]  /*82740*/  IMAD.MOV.U32 R17, RZ, RZ, R16 ;  /* 0x000000ffff117224 */ /* 0x000fe400078e0010 */
[----:B------:R-:W-:Y:S01]  /*82750*/  IMAD.MOV.U32 R16, RZ, RZ, R15 ;  /* 0x000000ffff107224 */ /* 0x000fe200078e000f */
[----:B------:R-:W2:Y:S04]  /*82760*/  LDL.LU.64 R114, [R1+0x1058] ;  /* 0x0010580001727983 */ /* 0x000ea80000300a00 */
[----:B------:R-:W-:Y:S04]  /*82770*/  LDGSTS.E [R3+0x7980], desc[UR60][R16.64], P0 ;  /* 0x0798000010037fae */ /* 0x000fe8000812187c */
[----:B------:R1:W-:Y:S04]  /*82780*/  LDGSTS.E [R3+0x7d80], desc[UR60][R18.64], P0 ;  /* 0x07d8000012037fae */ /* 0x0003e8000812187c */
[----:B------:R-:W2:Y:S04]  /*82790*/  LDL.LU.64 R16, [R1+0x1050] ;  /* 0x0010500001107983 */ /* 0x000ea80000300a00 */
[----:B------:R-:W2:Y:S04]  /*827a0*/  LDL.LU.64 R20, [R1+0xfa8] ;  /* 0x000fa80001147983 */ /* 0x000ea80000300a00 */
[----:B------:R-:W2:Y:S01]  /*827b0*/  LDL.LU.64 R18, [R1+0x1048] ;  /* 0x0010480001127983 */ /* 0x000ea20000300a00 */
[----:B----4-:R-:W-:-:S05]  /*827c0*/  IADD3 R177, P1, R10, R4, RZ ;  /* 0x000000040ab17210 */ /* 0x010fca0007f3e0ff */
[----:B------:R-:W-:Y:S02]  /*827d0*/  IMAD.X R15, R11, 0x1, R0, P1 ;  /* 0x000000010b0f7824 */ /* 0x000fe400008e0600 */
[----:B------:R-:W4:Y:S01]  /*827e0*/  LDL.LU.64 R10, [R1+0x1040] ;  /* 0x00104000010a7983 */ /* 0x000f220000300a00 */
[----:B------:R-:W-:-:S04]  /*827f0*/  IADD3 R159, P1, R124, R4, RZ ;  /* 0x000000047c9f7210 */ /* 0x000fc80007f3e0ff */
[----:B------:R-:W-:Y:S02]  /*82800*/  IADD3.X R176, R125, R0, RZ, P1, !PT ;  /* 0x000000007db07210 */ /* 0x000fe40000ffe4ff */
[----:B---3--:R-:W-:-:S05]  /*82810*/  IADD3 R157, P1, R118, R4, RZ ;  /* 0x00000004769d7210 */ /* 0x008fca0007f3e0ff */
[----:B------:R-:W-:Y:S02]  /*82820*/  IMAD.X R158, R119, 0x1, R0, P1 ;  /* 0x00000001779e7824 */ /* 0x000fe400008e0600 */
[----:B------:R-:W1:Y:S01]  /*82830*/  LDL.LU.64 R118, [R1+0x1038] ;  /* 0x0010380001767983 */ /* 0x000e620000300a00 */
[----:B------:R-:W-:-:S05]  /*82840*/  IADD3 R155, P1, R6, R4, RZ ;  /* 0x00000004069b7210 */ /* 0x000fca0007f3e0ff */
[----:B------:R-:W-:Y:S02]  /*82850*/  IMAD.X R156, R7, 0x1, R0, P1 ;  /* 0x00000001079c7824 */ /* 0x000fe400008e0600 */
[----:B------:R-:W3:Y:S01]  /*82860*/  LDL.LU.64 R6, [R1+0x1030] ;  /* 0x0010300001067983 */ /* 0x000ee20000300a00 */
[----:B------:R-:W-:-:S04]  /*82870*/  IADD3 R153, P1, R122, R4, RZ ;  /* 0x000000047a997210 */ /* 0x000fc80007f3e0ff */
[----:B------:R-:W-:Y:S02]  /*82880*/  IADD3.X R154, R123, R0, RZ, P1, !PT ;  /* 0x000000007b9a7210 */ /* 0x000fe40000ffe4ff */
[----:B------:R-:W-:-:S05]  /*82890*/  IADD3 R151, P1, R116, R4, RZ ;  /* 0x0000000474977210 */ /* 0x000fca0007f3e0ff */
[----:B------:R-:W-:Y:S02]  /*828a0*/  IMAD.X R152, R117, 0x1, R0, P1 ;  /* 0x0000000175987824 */ /* 0x000fe400008e0600 */
[----:B------:R-:W3:Y:S01]  /*828b0*/  LDL.LU.64 R116, [R1+0x1028] ;  /* 0x0010280001747983 */ /* 0x000ee20000300a00 */
[----:B--2---:R-:W-:-:S05]  /*828c0*/  IADD3 R149, P1, R22, R4, RZ ;  /* 0x0000000416957210 */ /* 0x004fca0007f3e0ff */
[----:B------:R-:W-:Y:S02]  /*828d0*/  IMAD.X R150, R23, 0x1, R0, P1 ;  /* 0x0000000117967824 */ /* 0x000fe400008e0600 */
[----:B------:R-:W2:Y:S01]  /*828e0*/  LDL.LU.64 R22, [R1+0x1020] ;  /* 0x0010200001167983 */ /* 0x000ea20000300a00 */
[----:B------:R-:W-:-:S04]  /*828f0*/  IADD3 R147, P1, R120, R4, RZ ;  /* 0x0000000478937210 */ /* 0x000fc80007f3e0ff */
[----:B------:R-:W-:Y:S02]  /*82900*/  IADD3.X R148, R121, R0, RZ, P1, !PT ;  /* 0x0000000079947210 */ /* 0x000fe40000ffe4ff */
[----:B------:R-:W-:-:S05]  /*82910*/  IADD3 R145, P1, R8, R4, RZ ;  /* 0x0000000408917210 */ /* 0x000fca0007f3e0ff */
[----:B------:R-:W-:Y:S02]  /*82920*/  IMAD.X R146, R9, 0x1, R0, P1 ;  /* 0x0000000109927824 */ /* 0x000fe400008e0600 */
[----:B------:R-:W2:Y:S01]  /*82930*/  LDL.LU.64 R8, [R1+0x1018] ;  /* 0x0010180001087983 */ /* 0x000ea20000300a00 */
[----:B------:R-:W-:-:S05]  /*82940*/  IADD3 R143, P1, R114, R4, RZ ;  /* 0x00000004728f7210 */ /* 0x000fca0007f3e0ff */
[----:B------:R-:W-:Y:S01]  /*82950*/  IMAD.X R144, R115, 0x1, R0, P1 ;  /* 0x0000000173907824 */ /* 0x000fe200008e0600 */
[----:B------:R-:W-:-:S04]  /*82960*/  IADD3 R141, P1, R16, R4, RZ ;  /* 0x00000004108d7210 */ /* 0x000fc80007f3e0ff */
[----:B------:R-:W-:Y:S02]  /*82970*/  IADD3.X R142, R17, R0, RZ, P1, !PT ;  /* 0x00000000118e7210 */ /* 0x000fe40000ffe4ff */
[-C--:B------:R-:W-:Y:S01]  /*82980*/  IADD3 R114, P1, R20, R4.reuse, RZ ;  /* 0x0000000414727210 */ /* 0x080fe20007f3e0ff */
[----:B------:R-:W2:Y:S04]  /*82990*/  LDL.LU.64 R16, [R1+0x1010] ;  /* 0x0010100001107983 */ /* 0x000ea80000300a00 */
[----:B------:R-:W-:Y:S01]  /*829a0*/  IMAD.X R115, R21, 0x1, R0, P1 ;  /* 0x0000000115737824 */ /* 0x000fe200008e0600 */
[----:B------:R-:W-:-:S05]  /*829b0*/  IADD3 R139, P1, R18, R4, RZ ;  /* 0x00000004128b7210 */ /* 0x000fca0007f3e0ff */
[----:B------:R-:W-:Y:S01]  /*829c0*/  IMAD.X R140, R19, 0x1, R0, P1 ;  /* 0x00000001138c7824 */ /* 0x000fe200008e0600 */
[----:B----4-:R-:W-:-:S04]  /*829d0*/  IADD3 R20, P1, R10, R4, RZ ;  /* 0x000000040a147210 */ /* 0x010fc80007f3e0ff */
[----:B------:R-:W-:Y:S02]  /*829e0*/  IADD3.X R21, R11, R0, RZ, P1, !PT ;  /* 0x000000000b157210 */ /* 0x000fe40000ffe4ff */
[----:B------:R-:W4:Y:S01]  /*829f0*/  LDL.LU.64 R10, [R1+0x1008] ;  /* 0x00100800010a7983 */ /* 0x000f220000300a00 */
[----:B-1----:R-:W-:-:S05]  /*82a00*/  IADD3 R18, P1, R118, R4, RZ ;  /* 0x0000000476127210 */ /* 0x002fca0007f3e0ff */
[----:B------:R-:W-:Y:S01]  /*82a10*/  IMAD.X R19, R119, 0x1, R0, P1 ;  /* 0x0000000177137824 */ /* 0x000fe200008e0600 */
[----:B---3--:R-:W-:-:S05]  /*82a20*/  IADD3 R137, P1, R6, R4, RZ ;  /* 0x0000000406897210 */ /* 0x008fca0007f3e0ff */
[----:B------:R-:W-:Y:S02]  /*82a30*/  IMAD.X R138, R7, 0x1, R0, P1 ;  /* 0x00000001078a7824 */ /* 0x000fe400008e0600 */
[----:B------:R-:W3:Y:S04]  /*82a40*/  LDL.LU.64 R6, [R1+0x1000] ;  /* 0x0010000001067983 */ /* 0x000ee80000300a00 */
[----:B------:R-:W3:Y:S01]  /*82a50*/  LDL.LU.64 R126, [R1+0xff8] ;  /* 0x000ff800017e7983 */ /* 0x000ee20000300a00 */
[----:B------:R-:W-:-:S04]  /*82a60*/  IADD3 R135, P1, R116, R4, RZ ;  /* 0x0000000474877210 */ /* 0x000fc80007f3e0ff */
[----:B------:R-:W-:Y:S02]  /*82a70*/  IADD3.X R136, R117, R0, RZ, P1, !PT ;  /* 0x0000000075887210 */ /* 0x000fe40000ffe4ff */
[----:B--2---:R-:W-:-:S05]  /*82a80*/  IADD3 R133, P1, R22, R4, RZ ;  /* 0x0000000416857210 */ /* 0x004fca0007f3e0ff */
[----:B------:R-:W-:Y:S01]  /*82a90*/  IMAD.X R134, R23, 0x1, R0, P1 ;  /* 0x0000000117867824 */ /* 0x000fe200008e0600 */
[----:B------:R-:W-:-:S05]  /*82aa0*/  IADD3 R131, P1, R8, R4, RZ ;  /* 0x0000000408837210 */ /* 0x000fca0007f3e0ff */
[----:B------:R-:W-:Y:S02]  /*82ab0*/  IMAD.X R132, R9, 0x1, R0, P1 ;  /* 0x0000000109847824 */ /* 0x000fe400008e0600 */
[----:B------:R-:W2:Y:S04]  /*82ac0*/  LDL.LU.64 R8, [R1+0xff0] ;  /* 0x000ff00001087983 */ /* 0x000ea80000300a00 */
[----:B------:R-:W2:Y:S04]  /*82ad0*/  LDL.LU.64 R124, [R1+0xfe8] ;  /* 0x000fe800017c7983 */ /* 0x000ea80000300a00 */
[----:B------:R-:W2:Y:S04]  /*82ae0*/  LDL.LU.64 R122, [R1+0xfe0] ;  /* 0x000fe000017a7983 */ /* 0x000ea80000300a00 */
[----:B------:R-:W2:Y:S01]  /*82af0*/  LDL.LU.64 R120, [R1+0xfd8] ;  /* 0x000fd80001787983 */ /* 0x000ea20000300a00 */
[----:B------:R-:W-:-:S03]  /*82b00*/  IADD3 R22, P1, R16, R4, RZ ;  /* 0x0000000410167210 */ /* 0x000fc60007f3e0ff */
[----:B------:R-:W2:Y:S01]  /*82b10*/  LDL.LU.64 R118, [R1+0xfd0] ;  /* 0x000fd00001767983 */ /* 0x000ea20000300a00 */
[----:B------:R-:W-:-:S03]  /*82b20*/  IADD3.X R23, R17, R0, RZ, P1, !PT ;  /* 0x0000000011177210 */ /* 0x000fc60000ffe4ff */
[----:B------:R-:W2:Y:S01]  /*82b30*/  LDL.LU.64 R116, [R1+0xfc8] ;  /* 0x000fc80001747983 */ /* 0x000ea20000300a00 */
[----:B----4-:R-:W-:-:S05]  /*82b40*/  IADD3 R129, P1, R10, R4, RZ ;  /* 0x000000040a817210 */ /* 0x010fca0007f3e0ff */
[----:B------:R-:W-:Y:S02]  /*82b50*/  IMAD.X R130, R11, 0x1, R0, P1 ;  /* 0x000000010b827824 */ /* 0x000fe400008e0600 */
[----:B------:R-:W4:Y:S04]  /*82b60*/  LDL.LU.64 R10, [R1+0xfc0] ;  /* 0x000fc000010a7983 */ /* 0x000f280000300a00 */
[----:B------:R-:W4:Y:S04]  /*82b70*/  LDL.LU.64 R184, [R1+0xfb8] ;  /* 0x000fb80001b87983 */ /* 0x000f280000300a00 */
[----:B------:R-:W4:Y:S01]  /*82b80*/  LDL.LU.64 R180, [R1+0xfb0] ;  /* 0x000fb00001b47983 */ /* 0x000f220000300a00 */
[----:B---3--:R-:W-:-:S05]  /*82b90*/  IADD3 R16, P1, R6, R4, RZ ;  /* 0x0000000406107210 */ /* 0x008fca0007f3e0ff */
[----:B------:R-:W-:Y:S01]  /*82ba0*/  IMAD.X R17, R7, 0x1, R0, P1 ;  /* 0x0000000107117824 */ /* 0x000fe200008e0600 */
[----:B------:R-:W-:-:S04]  /*82bb0*/  IADD3 R6, P1, R126, R4, RZ ;  /* 0x000000047e067210 */ /* 0x000fc80007f3e0ff */
[----:B------:R-:W-:Y:S02]  /*82bc0*/  IADD3.X R7, R127, R0, RZ, P1, !PT ;  /* 0x000000007f077210 */ /* 0x000fe40000ffe4ff */
[----:B--2---:R-:W-:-:S05]  /*82bd0*/  IADD3 R127, P1, R8, R4, RZ ;  /* 0x00000004087f7210 */ /* 0x004fca0007f3e0ff */
        /* <DEDUP_REMOVED lines=11> */
[----:B----4-:R-:W-:-:S05]  /*82c90*/  IADD3 R117, P1, R10, R4, RZ ;  /* 0x000000040a757210 */ /* 0x010fca0007f3e0ff */
[----:B------:R-:W-:Y:S01]  /*82ca0*/  IMAD.X R118, R11, 0x1, R0, P1 ;  /* 0x000000010b767824 */ /* 0x000fe200008e0600 */
[----:B------:R-:W-:-:S05]  /*82cb0*/  IADD3 R10, P1, R184, R4, RZ ;  /* 0x00000004b80a7210 */ /* 0x000fca0007f3e0ff */
[----:B------:R-:W-:Y:S01]  /*82cc0*/  IMAD.X R11, R185, 0x1, R0, P1 ;  /* 0x00000001b90b7824 */ /* 0x000fe200008e0600 */
[----:B------:R-:W-:Y:S01]  /*82cd0*/  IADD3 R113, P1, R180, R4, RZ ;  /* 0x00000004b4717210 */ /* 0x000fe20007f3e0ff */
        /* <DEDUP_REMOVED lines=14> */
[----:B------:R-:W-:Y:S01]  /*82dc0*/  IMAD.MOV.U32 R148, RZ, RZ, R147 ;  /* 0x000000ffff947224 */ /* 0x000fe200078e0093 */
[----:B------:R-:W-:Y:S01]  /*82dd0*/  IADD3.X R116, R181, R0, RZ, P1, !PT ;  /* 0x00000000b5747210 */ /* 0x000fe20000ffe4ff */
[----:B------:R-:W-:Y:S02]  /*82de0*/  IMAD.MOV.U32 R181, RZ, RZ, R15 ;  /* 0x000000ffffb57224 */ /* 0x000fe400078e000f */
        /* <DEDUP_REMOVED lines=37> */
[----:B------:R1:W-:Y:S01]  /*83040*/  STL.64 [R1+0x1038], R18 ;  /* 0x0010381201007387 */ /* 0x0003e20000100a00 */
        /* <DEDUP_REMOVED lines=11> */
[----:B------:R-:W-:Y:S01]  /*83100*/  LDGSTS.E [R3+0x20580], desc[UR60][R176.64], P0 ;  /* 0x20580000b0037fae */ /* 0x000fe2000812187c */
[----:B------:R-:W-:-:S03]  /*83110*/  MOV R119, R118 ;  /* 0x0000007600777202 */ /* 0x000fc60000000f00 */
[----:B------:R-:W-:Y:S04]  /*83120*/  STL.64 [R1+0x1008], R130 ;  /* 0x0010088201007387 */ /* 0x000fe80000100a00 */
[----:B------:R-:W-:Y:S01]  /*83130*/  LDGSTS.E [R3+0x20980], desc[UR60][R158.64], P0 ;  /* 0x209800009e037fae */ /* 0x000fe2000812187c */
[----:B------:R-:W-:-:S03]  /*83140*/  IMAD.MOV.U32 R118, RZ, RZ, R117 ;  /* 0x000000ffff767224 */ /* 0x000fc600078e0075 */
[----:B------:R-:W-:Y:S04]  /*83150*/  STL.64 [R1+0x1000], R16 ;  /* 0x0010001001007387 */ /* 0x000fe80000100a00 */
[----:B------:R-:W-:Y:S01]  /*83160*/  LDGSTS.E [R3+0x20d80], desc[UR60][R156.64], P0 ;  /* 0x20d800009c037fae */ /* 0x000fe2000812187c */
[----:B------:R-:W-:-:S03]  /*83170*/  IMAD.MOV.U32 R117, RZ, RZ, R116 ;  /* 0x000000ffff757224 */ /* 0x000fc600078e0074 */
[----:B------:R3:W-:Y:S04]  /*83180*/  STL.64 [R1+0xff8], R6 ;  /* 0x000ff80601007387 */ /* 0x0007e80000100a00 */
[----:B------:R-:W-:Y:S01]  /*83190*/  LDGSTS.E [R3+0x21180], desc[UR60][R154.64], P0 ;  /* 0x211800009a037fae */ /* 0x000fe2000812187c */
[----:B------:R-:W-:-:S03]  /*831a0*/  MOV R116, R113 ;  /* 0x0000007100747202 */ /* 0x000fc60000000f00 */
        /* <DEDUP_REMOVED lines=42> */
[----:B------:R-:W4:Y:S04]  /*83450*/  LDL.LU R8, [R1+0x1e78] ;  /* 0x001e780001087983 */ /* 0x000f280000300800 */
[----:B------:R-:W-:Y:S04]  /*83460*/  LDGSTS.E [R3+0x27980], desc[UR60][R116.64], P0 ;  /* 0x2798000074037fae */ /* 0x000fe8000812187c */
[----:B------:R-:W4:Y:S04]  /*83470*/  LDL.LU R10, [R1+0x1eb8] ;  /* 0x001eb800010a7983 */ /* 0x000f280000300800 */
[----:B------:R-:W4:Y:S04]  /*83480*/  LDL.LU R15, [R1+0x1e74] ;  /* 0x001e7400010f7983 */ /* 0x000f280000300800 */
[----:B------:R-:W4:Y:S04]  /*83490*/  LDL.LU R17, [R1+0x1eb4] ;  /* 0x001eb40001117983 */ /* 0x000f280000300800 */
[----:B------:R1:W-:Y:S04]  /*834a0*/  LDGSTS.E [R3+0x27d80], desc[UR60][R114.64], P0 ;  /* 0x27d8000072037fae */ /* 0x0003e8000812187c */
[----:B------:R-:W4:Y:S04]  /*834b0*/  LDL.LU R11, [R1+0x1ef8] ;  /* 0x001ef800010b7983 */ /* 0x000f280000300800 */
[----:B------:R-:W4:Y:S01]  /*834c0*/  LDL.LU R6, [R1+0x1f38] ;  /* 0x001f380001067983 */ /* 0x000f220000300800 */
[----:B-1----:R-:W-:-:S05]  /*834d0*/  LOP3.LUT R3, R13, 0x40, RZ, 0x3c, !PT ;  /* 0x000000400d037812 */ /* 0x002fca00078e3cff */
[----:B------:R-:W-:Y:S01]  /*834e0*/  IMAD.IADD R3, R3, 0x1, R5 ;  /* 0x0000000103037824 */ /* 0x000fe200078e0205 */
        /* <DEDUP_REMOVED lines=94> */
[----:B------:R-:W-:Y:S04]  /*83ad0*/  STL [R1+0x2038], R8 ;  /* 0x0020380801007387 */ /* 0x000fe80000100800 */
[----:B------:R1:W-:Y:S02]  /*83ae0*/  STL [R1+0x2034], R10 ;  /* 0x0020340a01007387 */ /* 0x0003e40000100800 */
[----:B-1----:R-:W-:-:S02]  /*83af0*/  IMAD.MOV.U32 R114, RZ, RZ, R15 ;  /* 0x000000ffff727224 */ /* 0x002fc400078e000f */
[----:B------:R-:W4:Y:S01]  /*83b00*/  LDL.LU R15, [R1+0x2174] ;  /* 0x00217400010f7983 */ /* 0x000f220000300800 */
[----:B------:R-:W-:-:S03]  /*83b10*/  MOV R115, R17 ;  /* 0x0000001100737202 */ /* 0x000fc60000000f00 */
[----:B------:R-:W4:Y:S04]  /*83b20*/  LDL.LU R17, [R1+0x21b4] ;  /* 0x0021b40001117983 */ /* 0x000f280000300800 */
[----:B------:R1:W-:Y:S02]  /*83b30*/  LDGSTS.E [R3+0x2a00], desc[UR60][R114.64], P0 ;  /* 0x02a0000072037fae */ /* 0x0003e4000812187c */
[----:B-1----:R-:W-:Y:S02]  /*83b40*/  IMAD.MOV.U32 R114, RZ, RZ, R8 ;  /* 0x000000ffff727224 */ /* 0x002fe400078e0008 */
[----:B------:R-:W-:Y:S02]  /*83b50*/  IMAD.MOV.U32 R115, RZ, RZ, R10 ;  /* 0x000000ffff737224 */ /* 0x000fe400078e000a */
[----:B------:R-:W4:Y:S04]  /*83b60*/  LDL.LU R10, [R1+0x21f8] ;  /* 0x0021f800010a7983 */ /* 0x000f280000300800 */
[----:B------:R-:W4:Y:S04]  /*83b70*/  LDL.LU R8, [R1+0x2238] ;  /* 0x0022380001087983 */ /* 0x000f280000300800 */
[----:B------:R1:W-:Y:S01]  /*83b80*/  LDGSTS.E [R3+0x2e00], desc[UR60][R114.64], P0 ;  /* 0x02e0000072037fae */ /* 0x0003e2000812187c */
[----:B------:R-:W-:-:S02]  /*83b90*/  IADD3 R11, P1, R11, R4, RZ ;  /* 0x000000040b0b7210 */ /* 0x000fc40007f3e0ff */
[----:B------:R-:W-:-:S03]  /*83ba0*/  IADD3 R21, P2, R21, R4, RZ ;  /* 0x0000000415157210 */ /* 0x000fc60007f5e0ff */
[----:B------:R-:W-:Y:S01]  /*83bb0*/  STL [R1+0x2078], R11 ;  /* 0x0020780b01007387 */ /* 0x000fe20000100800 */
[----:B-1----:R-:W-:Y:S01]  /*83bc0*/  IMAD.MOV.U32 R114, RZ, RZ, R11 ;  /* 0x000000ffff727224 */ /* 0x002fe200078e000b */
[----:B--2---:R-:W-:Y:S01]  /*83bd0*/  IADD3.X R19, R19, R0, RZ, P1, !PT ;  /* 0x0000000013137210 */ /* 0x004fe20000ffe4ff */
[----:B------:R-:W-:-:S04]  /*83be0*/  IMAD.X R22, R22, 0x1, R0, P2 ;  /* 0x0000000116167824 */ /* 0x000fc800010e0600 */
[----:B------:R1:W-:Y:S01]  /*83bf0*/  STL [R1+0x2074], R19 ;  /* 0x0020741301007387 */ /* 0x0003e20000100800 */
[----:B------:R-:W-:-:S03]  /*83c00*/  MOV R115, R19 ;  /* 0x0000001300737202 */ /* 0x000fc60000000f00 */
[----:B------:R-:W-:Y:S04]  /*83c10*/  STL [R1+0x20b8], R21 ;  /* 0x0020b81501007387 */ /* 0x000fe80000100800 */
[----:B------:R2:W-:Y:S04]  /*83c20*/  STL [R1+0x20b4], R22 ;  /* 0x0020b41601007387 */ /* 0x0005e80000100800 */
[----:B-1----:R-:W2:Y:S04]  /*83c30*/  LDL.LU R19, [R1+0x21f4] ;  /* 0x0021f40001137983 */ /* 0x002ea80000300800 */
[----:B------:R-:W2:Y:S01]  /*83c40*/  LDL.LU R11, [R1+0x2234] ;  /* 0x00223400010b7983 */ /* 0x000ea20000300800 */
[----:B---3--:R-:W-:-:S02]  /*83c50*/  IADD3 R6, P1, R6, R4, RZ ;  /* 0x0000000406067210 */ /* 0x008fc40007f3e0ff */
[----:B----4-:R-:W-:Y:S01]  /*83c60*/  IADD3 R18, P2, R18, R4, RZ ;  /* 0x0000000412127210 */ /* 0x010fe20007f5e0ff */
[----:B------:R-:W-:Y:S01]  /*83c70*/  IMAD.MOV.U32 R23, RZ, RZ, R22 ;  /* 0x000000ffff177224 */ /* 0x000fe200078e0016 */
[----:B------:R-:W-:Y:S01]  /*83c80*/  LDGSTS.E [R3+0x3200], desc[UR60][R114.64], P0 ;  /* 0x0320000072037fae */ /* 0x000fe2000812187c */
[----:B--2---:R-:W-:-:S03]  /*83c90*/  IMAD.MOV.U32 R22, RZ, RZ, R21 ;  /* 0x000000ffff167224 */ /* 0x004fc600078e0015 */
[----:B------:R-:W-:Y:S04]  /*83ca0*/  STL [R1+0x20f8], R6 ;  /* 0x0020f80601007387 */ /* 0x000fe80000100800 */
[----:B------:R1:W-:Y:S01]  /*83cb0*/  LDGSTS.E [R3+0x3600], desc[UR60][R22.64], P0 ;  /* 0x0360000016037fae */ /* 0x0003e2000812187c */
[----:B------:R-:W-:Y:S01]  /*83cc0*/  IADD3.X R9, R9, R0, RZ, P1, !PT ;  /* 0x0000000009097210 */ /* 0x000fe20000ffe4ff */
[----:B------:R-:W-:-:S04]  /*83cd0*/  IMAD.X R20, R20, 0x1, R0, P2 ;  /* 0x0000000114147824 */ /* 0x000fc800010e0600 */
[----:B------:R2:W-:Y:S01]  /*83ce0*/  STL [R1+0x20f4], R9 ;  /* 0x0020f40901007387 */ /* 0x0005e20000100800 */
[----:B-1----:R-:W-:Y:S01]  /*83cf0*/  IMAD.MOV.U32 R22, RZ, RZ, R6 ;  /* 0x000000ffff167224 */ /* 0x002fe200078e0006 */
[----:B------:R-:W-:Y:S01]  /*83d00*/  MOV R23, R9 ;  /* 0x0000000900177202 */ /* 0x000fe20000000f00 */
[----:B------:R-:W-:Y:S01]  /*83d10*/  IMAD.MOV.U32 R21, RZ, RZ, R20 ;  /* 0x000000ffff157224 */ /* 0x000fe200078e0014 */
[----:B------:R-:W-:Y:S04]  /*83d20*/  STL [R1+0x2138], R18 ;  /* 0x0021381201007387 */ /* 0x000fe80000100800 */
[----:B------:R1:W-:Y:S04]  /*83d30*/  STL [R1+0x2134], R20 ;  /* 0x0021341401007387 */ /* 0x0003e80000100800 */
[----:B--2---:R-:W2:Y:S04]  /*83d40*/  LDL.LU R9, [R1+0x2278] ;  /* 0x0022780001097983 */ /* 0x004ea80000300800 */
[----:B------:R-:W3:Y:S01]  /*83d50*/  LDL.LU R6, [R1+0x22b8] ;  /* 0x0022b80001067983 */ /* 0x000ee20000300800 */
[----:B-1----:R-:W-:-:S03]  /*83d60*/  IMAD.MOV.U32 R20, RZ, RZ, R18 ;  /* 0x000000ffff147224 */ /* 0x002fc600078e0012 */
[----:B------:R1:W-:Y:S04]  /*83d70*/  LDGSTS.E [R3+0x3a00], desc[UR60][R22.64], P0 ;  /* 0x03a0000016037fae */ /* 0x0003e8000812187c */
[----:B------:R-:W-:Y:S04]  /*83d80*/  LDGSTS.E [R3+0x3e00], desc[UR60][R20.64], P0 ;  /* 0x03e0000014037fae */ /* 0x000fe8000812187c */
[----:B------:R-:W4:Y:S04]  /*83d90*/  LDL.LU R20, [R1+0x2274] ;  /* 0x0022740001147983 */ /* 0x000f280000300800 */
[----:B------:R-:W4:Y:S01]  /*83da0*/  LDL.LU R18, [R1+0x22b4] ;  /* 0x0022b40001127983 */ /* 0x000f220000300800 */
[----:B------:R-:W-:-:S02]  /*83db0*/  IADD3 R7, P1, R7, R4, RZ ;  /* 0x0000000407077210 */ /* 0x000fc40007f3e0ff */
[----:B------:R-:W-:Y:S02]  /*83dc0*/  IADD3 R16, P2, R16, R4, RZ ;  /* 0x0000000410107210 */ /* 0x000fe40007f5e0ff */
[----:B------:R-:W-:Y:S01]  /*83dd0*/  IADD3.X R15, R15, R0, RZ, P1, !PT ;  /* 0x000000000f0f7210 */ /* 0x000fe20000ffe4ff */
[----:B------:R1:W-:Y:S02]  /*83de0*/  STL [R1+0x2178], R7 ;  /* 0x0021780701007387 */ /* 0x0003e40000100800 */
[----:B-1----:R-:W-:Y:S02]  /*83df0*/  IMAD.MOV.U32 R22, RZ, RZ, R7 ;  /* 0x000000ffff167224 */ /* 0x002fe400078e0007 */
[----:B------:R-:W-:Y:S01]  /*83e00*/  IMAD.X R17, R17, 0x1, R0, P2 ;  /* 0x0000000111117824 */ /* 0x000fe200010e0600 */
[----:B------:R-:W-:Y:S01]  /*83e10*/  MOV R23, R15 ;  /* 0x0000000f00177202 */ /* 0x000fe20000000f00 */
[----:B------:R1:W-:Y:S04]  /*83e20*/  STL [R1+0x2174], R15 ;  /* 0x0021740f01007387 */ /* 0x0003e80000100800 */
[----:B------:R-:W-:Y:S04]  /*83e30*/  STL [R1+0x21b8], R16 ;  /* 0x0021b81001007387 */ /* 0x000fe80000100800 */
[----:B------:R-:W4:Y:S04]  /*83e40*/  LDL.LU R7, [R1+0x22f8] ;  /* 0x0022f80001077983 */ /* 0x000f280000300800 */
        /* <DEDUP_REMOVED lines=10> */
[----:B------:R1:W-:Y:S02]  /*83ef0*/  LDGSTS.E [R3+0x4600], desc[UR60][R22.64], P0 ;  /* 0x0460000016037fae */ /* 0x0003e4000812187c */
[----:B-1----:R-:W-:-:S02]  /*83f00*/  IMAD.MOV.U32 R22, RZ, RZ, R10 ;  /* 0x000000ffff167224 */ /* 0x002fc400078e000a */
[----:B------:R-:W-:Y:S01]  /*83f10*/  IMAD.MOV.U32 R114, RZ, RZ, R8 ;  /* 0x000000ffff727224 */ /* 0x000fe200078e0008 */
[----:B------:R-:W-:Y:S01]  /*83f20*/  IADD3.X R19, R19, R0, RZ, P1, !PT ;  /* 0x0000000013137210 */ /* 0x000fe20000ffe4ff */
[----:B------:R-:W-:-:S04]  /*83f30*/  IMAD.X R11, R11, 0x1, R0, P2 ;  /* 0x000000010b0b7824 */ /* 0x000fc800010e0600 */
[----:B------:R-:W-:Y:S01]  /*83f40*/  STL [R1+0x21f4], R19 ;  /* 0x0021f41301007387 */ /* 0x000fe20000100800 */
[----:B------:R-:W-:-:S03]  /*83f50*/  MOV R23, R19 ;  /* 0x0000001300177202 */ /* 0x000fc60000000f00 */
[----:B------:R-:W-:Y:S01]  /*83f60*/  STL [R1+0x2238], R8 ;  /* 0x0022380801007387 */ /* 0x000fe20000100800 */
[----:B------:R-:W-:-:S03]  /*83f70*/  IMAD.MOV.U32 R115, RZ, RZ, R11 ;  /* 0x000000ffff737224 */ /* 0x000fc600078e000b */
[----:B------:R-:W4:Y:S04]  /*83f80*/  LDL.LU R10, [R1+0x2378] ;  /* 0x00237800010a7983 */ /* 0x000f280000300800 */
[----:B------:R1:W-:Y:S04]  /*83f90*/  STL [R1+0x2234], R11 ;  /* 0x0022340b01007387 */ /* 0x0003e80000100800 */
[----:B------:R-:W4:Y:S04]  /*83fa0*/  LDL.LU R21, [R1+0x23e8] ;  /* 0x0023e80001157983 */ /* 0x000f280000300800 */
[----:B------:R-:W-:Y:S04]  /*83fb0*/  LDGSTS.E [R3+0x4a00], desc[UR60][R22.64], P0 ;  /* 0x04a0000016037fae */ /* 0x000fe8000812187c */
[----:B-1----:R-:W4:Y:S04]  /*83fc0*/  LDL.LU R11, [R1+0x2374] ;  /* 0x00237400010b7983 */ /* 0x002f280000300800 */
[----:B------:R1:W-:Y:S04]  /*83fd0*/  LDGSTS.E [R3+0x4e00], desc[UR60][R114.64], P0 ;  /* 0x04e0000072037fae */ /* 0x0003e8000812187c */
[----:B------:R-:W4:Y:S04]  /*83fe0*/  LDL.LU R22, [R1+0x23e4] ;  /* 0x0023e40001167983 */ /* 0x000f280000300800 */
[----:B------:R-:W4:Y:S04]  /*83ff0*/  LDL.LU R8, [R1+0x2420] ;  /* 0x0024200001087983 */ /* 0x000f280000300800 */
[----:B------:R-:W4:Y:S01]  /*84000*/  LDL.LU R19, [R1+0x2458] ;  /* 0x0024580001137983 */ /* 0x000f220000300800 */
[----:B--2---:R-:W-:-:S02]  /*84010*/  IADD3 R9, P1, R9, R4, RZ ;  /* 0x0000000409097210 */ /* 0x004fc40007f3e0ff */
[----:B---3--:R-:W-:-:S03]  /*84020*/  IADD3 R6, P2, R6, R4, RZ ;  /* 0x0000000406067210 */ /* 0x008fc60007f5e0ff */
[----:B------:R2:W-:Y:S01]  /*84030*/  STL [R1+0x2278], R9 ;  /* 0x0022780901007387 */ /* 0x0005e20000100800 */
[----:B-1----:R-:W-:Y:S01]  /*84040*/  IMAD.MOV.U32 R114, RZ, RZ, R9 ;  /* 0x000000ffff727224 */ /* 0x002fe200078e0009 */
[----:B----4-:R-:W-:Y:S01]  /*84050*/  IADD3.X R20, R20, R0, RZ, P1, !PT ;  /* 0x0000000014147210 */ /* 0x010fe20000ffe4ff */
[----:B------:R-:W-:-:S04]  /*84060*/  IMAD.X R18, R18, 0x1, R0, P2 ;  /* 0x0000000112127824 */ /* 0x000fc800010e0600 */
[----:B------:R1:W-:Y:S01]  /*84070*/  STL [R1+0x2274], R20 ;  /* 0x0022741401007387 */ /* 0x0003e20000100800 */
[----:B------:R-:W-:-:S03]  /*84080*/  MOV R115, R20 ;  /* 0x0000001400737202 */ /* 0x000fc60000000f00 */
[----:B------:R3:W-:Y:S04]  /*84090*/  STL [R1+0x22b8], R6 ;  /* 0x0022b80601007387 */ /* 0x0007e80000100800 */
[----:B------:R-:W-:Y:S04]  /*840a0*/  STL [R1+0x22b4], R18 ;  /* 0x0022b41201007387 */ /* 0x000fe80000100800 */
[----:B--2---:R-:W2:Y:S04]  /*840b0*/  LDL.LU R9, [R1+0x241c] ;  /* 0x00241c0001097983 */ /* 0x004ea80000300800 */
[----:B-1----:R-:W4:Y:S04]  /*840c0*/  LDL.LU R20, [R1+0x2454] ;  /* 0x0024540001147983 */ /* 0x002f280000300800 */
[----:B------:R1:W-:Y:S01]  /*840d0*/  LDGSTS.E [R3+0x5200], desc[UR60][R114.64], P0 ;  /* 0x0520000072037fae */ /* 0x0003e2000812187c */
[----:B------:R-:W-:-:S02]  /*840e0*/  IADD3 R7, P1, R7, R4, RZ ;  /* 0x0000000407077210 */ /* 0x000fc40007f3e0ff */
[----:B------:R-:W-:Y:S01]  /*840f0*/  IADD3 R15, P2, R15, R4, RZ ;  /* 0x000000040f0f7210 */ /* 0x000fe20007f5e0ff */
[----:B-1----:R-:W-:Y:S02]  /*84100*/  IMAD.MOV.U32 R114, RZ, RZ, R6 ;  /* 0x000000ffff727224 */ /* 0x002fe400078e0006 */
[----:B------:R-:W-:Y:S01]  /*84110*/  IMAD.MOV.U32 R115, RZ, RZ, R18 ;  /* 0x000000ffff737224 */ /* 0x000fe200078e0012 */
[----:B---3--:R-:W3:Y:S04]  /*84120*/  LDL.LU R6, [R1+0x2490] ;  /* 0x0024900001067983 */ /* 0x008ee80000300800 */
[----:B------:R1:W-:Y:S04]  /*84130*/  STL [R1+0x22f8], R7 ;  /* 0x0022f80701007387 */ /* 0x0003e80000100800 */
[----:B------:R1:W-:Y:S01]  /*84140*/  LDGSTS.E [R3+0x5600], desc[UR60][R114.64], P0 ;  /* 0x0560000072037fae */ /* 0x0003e2000812187c */
[----:B------:R-:W-:Y:S01]  /*84150*/  IADD3.X R17, R17, R0, RZ, P1, !PT ;  /* 0x0000000011117210 */ /* 0x000fe20000ffe4ff */
[----:B------:R-:W-:-:S04]  /*84160*/  IMAD.X R16, R16, 0x1, R0, P2 ;  /* 0x0000000110107824 */ /* 0x000fc800010e0600 */
[----:B------:R1:W-:Y:S02]  /*84170*/  STL [R1+0x22f4], R17 ;  /* 0x0022f41101007387 */ /* 0x0003e40000100800 */
[----:B-1----:R-:W-:Y:S02]  /*84180*/  IMAD.MOV.U32 R114, RZ, RZ, R7 ;  /* 0x000000ffff727224 */ /* 0x002fe400078e0007 */
[----:B------:R1:W-:Y:S01]  /*84190*/  STL [R1+0x2338], R15 ;  /* 0x0023380f01007387 */ /* 0x0003e20000100800 */
[----:B------:R-:W-:-:S03]  /*841a0*/  MOV R115, R17 ;  /* 0x0000001100737202 */ /* 0x000fc60000000f00 */
[----:B------:R-:W3:Y:S04]  /*841b0*/  LDL.LU R7, [R1+0x248c] ;  /* 0x00248c0001077983 */ /* 0x000ee80000300800 */
[----:B------:R1:W-:Y:S04]  /*841c0*/  STL [R1+0x2334], R16 ;  /* 0x0023341001007387 */ /* 0x0003e80000100800 */
[----:B------:R-:W3:Y:S04]  /*841d0*/  LDL.LU R18, [R1+0x24d4] ;  /* 0x0024d40001127983 */ /* 0x000ee80000300800 */
[----:B------:R-:W3:Y:S04]  /*841e0*/  LDL.LU R17, [R1+0x24d8] ;  /* 0x0024d80001117983 */ /* 0x000ee80000300800 */
[----:B------:R1:W-:Y:S02]  /*841f0*/  LDGSTS.E [R3+0x5a00], desc[UR60][R114.64], P0 ;  /* 0x05a0000072037fae */ /* 0x0003e4000812187c */
[----:B-1----:R-:W-:-:S02]  /*84200*/  IMAD.MOV.U32 R114, RZ, RZ, R15 ;  /* 0x000000ffff727224 */ /* 0x002fc400078e000f */
[----:B------:R-:W-:Y:S01]  /*84210*/  IMAD.MOV.U32 R115, RZ, RZ, R16 ;  /* 0x000000ffff737224 */ /* 0x000fe200078e0010 */
[----:B------:R-:W3:Y:S04]  /*84220*/  LDL.LU R15, [R1+0x2508] ;  /* 0x00250800010f7983 */ /* 0x000ee80000300800 */
[----:B------:R1:W-:Y:S01]  /*84230*/  LDGSTS.E [R3+0x5e00], desc[UR60][R114.64], P0 ;  /* 0x05e0000072037fae */ /* 0x0003e2000812187c */
[-C--:B------:R-:W-:Y:S02]  /*84240*/  IADD3 R10, P1, R10, R4.reuse, RZ ;  /* 0x000000040a0a7210 */ /* 0x080fe40007f3e0ff */
[----:B------:R-:W-:-:S03]  /*84250*/  IADD3 R21, P2, R21, R4, RZ ;  /* 0x0000000415157210 */ /* 0x000fc60007f5e0ff */
[----:B------:R-:W-:Y:S01]  /*84260*/  STL [R1+0x2378], R10 ;  /* 0x0023780a01007387 */ /* 0x000fe20000100800 */
[----:B------:R-:W-:Y:S01]  /*84270*/  IADD3.X R11, R11, R0, RZ, P1, !PT ;  /* 0x000000000b0b7210 */ /* 0x000fe20000ffe4ff */
[----:B-1----:R-:W-:-:S04]  /*84280*/  IMAD.MOV.U32 R114, RZ, RZ, R10 ;  /* 0x000000ffff727224 */ /* 0x002fc800078e000a */
[----:B------:R1:W-:Y:S01]  /*84290*/  STL [R1+0x2374], R11 ;  /* 0x0023740b01007387 */ /* 0x0003e20000100800 */
[----:B------:R-:W-:-:S03]  /*842a0*/  IMAD.X R22, R22, 0x1, R0, P2 ;  /* 0x0000000116167824 */ /* 0x000fc600010e0600 */
[----:B------:R-:W-:Y:S01]  /*842b0*/  STL [R1+0x23e8], R21 ;  /* 0x0023e81501007387 */ /* 0x000fe20000100800 */
[----:B------:R-:W-:-:S03]  /*842c0*/  MOV R115, R11 ;  /* 0x0000000b00737202 */ /* 0x000fc60000000f00 */
[----:B------:R-:W3:Y:S04]  /*842d0*/  LDL.LU R16, [R1+0x2504] ;  /* 0x0025040001107983 */ /* 0x000ee80000300800 */
[----:B------:R1:W-:Y:S04]  /*842e0*/  STL [R1+0x23e4], R22 ;  /* 0x0023e41601007387 */ /* 0x0003e80000100800 */
[----:B-1----:R-:W3:Y:S04]  /*842f0*/  LDL.LU R11, [R1+0x2534] ;  /* 0x00253400010b7983 */ /* 0x002ee80000300800 */
[----:B------:R-:W3:Y:S01]  /*84300*/  LDL.LU R10, [R1+0x2538] ;  /* 0x00253800010a7983 */ /* 0x000ee20000300800 */
[----:B------:R-:W-:-:S02]  /*84310*/  IADD3 R8, P1, R8, R4, RZ ;  /* 0x0000000408087210 */ /* 0x000fc40007f3e0ff */
[----:B------:R-:W-:Y:S01]  /*84320*/  IADD3 R19, P2, R19, R4, RZ ;  /* 0x0000000413137210 */ /* 0x000fe20007f5e0ff */
[----:B------:R-:W-:Y:S01]  /*84330*/  IMAD.MOV.U32 R23, RZ, RZ, R22 ;  /* 0x000000ffff177224 */ /* 0x000fe200078e0016 */
[----:B------:R-:W-:Y:S01]  /*84340*/  LDGSTS.E [R3+0x6200], desc[UR60][R114.64], P0 ;  /* 0x0620000072037fae */ /* 0x000fe2000812187c */
[----:B------:R-:W-:-:S03]  /*84350*/  IMAD.MOV.U32 R22, RZ, RZ, R21 ;  /* 0x000000ffff167224 */ /* 0x000fc600078e0015 */
[----:B------:R-:W-:Y:S04]  /*84360*/  STL [R1+0x2420], R8 ;  /* 0x0024200801007387 */ /* 0x000fe80000100800 */
[----:B------:R-:W-:Y:S01]  /*84370*/  LDGSTS.E [R3+0x6600], desc[UR60][R22.64], P0 ;  /* 0x0660000016037fae */ /* 0x000fe2000812187c */
[----:B--2---:R-:W-:Y:S01]  /*84380*/  IADD3.X R9, R9, R0, RZ, P1, !PT ;  /* 0x0000000009097210 */ /* 0x004fe20000ffe4ff */
[----:B----4-:R-:W-:-:S04]  /*84390*/  IMAD.X R20, R20, 0x1, R0, P2 ;  /* 0x0000000114147824 */ /* 0x010fc800010e0600 */
[----:B------:R1:W-:Y:S04]  /*843a0*/  STL [R1+0x241c], R9 ;  /* 0x00241c0901007387 */ /* 0x0003e80000100800 */
[----:B------:R-:W-:Y:S04]  /*843b0*/  STL [R1+0x2458], R19 ;  /* 0x0024581301007387 */ /* 0x000fe80000100800 */
[----:B------:R-:W-:Y:S04]  /*843c0*/  LDGSTS.E [R3+0x6a00], desc[UR60][R8.64], P0 ;  /* 0x06a0000008037fae */ /* 0x000fe8000812187c */
[----:B------:R2:W-:Y:S04]  /*843d0*/  STL [R1+0x2454], R20 ;  /* 0x0024541401007387 */ /* 0x0005e80000100800 */
[----:B-1----:R-:W4:Y:S01]  /*843e0*/  LDL.LU.64 R8, [R1+0x1238] ;  /* 0x0012380001087983 */ /* 0x002f220000300a00 */
[----:B---3--:R-:W-:-:S03]  /*843f0*/  IADD3 R6, P1, R6, R4, RZ ;  /* 0x0000000406067210 */ /* 0x008fc60007f3e0ff */
[----:B------:R-:W3:Y:S01]  /*84400*/  LDL.LU.64 R122, [R1+0x1118] ;  /* 0x00111800017a7983 */ /* 0x000ee20000300a00 */
[----:B------:R-:W-:Y:S01]  /*84410*/  IMAD.MOV.U32 R21, RZ, RZ, R20 ;  /* 0x000000ffff157224 */ /* 0x000fe200078e0014 */
[----:B--2---:R-:W-:Y:S02]  /*84420*/  MOV R20, R19 ;  /* 0x0000001300147202 */ /* 0x004fe40000000f00 */
[----:B------:R-:W2:Y:S04]  /*84430*/  LDL.LU.64 R116, [R1+0x10f0] ;  /* 0x0010f00001747983 */ /* 0x000ea80000300a00 */
[----:B------:R-:W-:Y:S04]  /*84440*/  STL [R1+0x2490], R6 ;  /* 0x0024900601007387 */ /* 0x000fe80000100800 */
[----:B------:R1:W-:Y:S01]  /*84450*/  LDGSTS.E [R3+0x6e00], desc[UR60][R20.64], P0 ;  /* 0x06e0000014037fae */ /* 0x0003e2000812187c */
[----:B------:R-:W-:Y:S01]  /*84460*/  IMAD.X R7, R7, 0x1, R0, P1 ;  /* 0x0000000107077824 */ /* 0x000fe200008e0600 */
[----:B-1----:R-:W-:-:S04]  /*84470*/  MOV R20, R6 ;  /* 0x0000000600147202 */ /* 0x002fc80000000f00 */
[----:B------:R1:W-:Y:S01]  /*84480*/  STL [R1+0x248c], R7 ;  /* 0x00248c0701007387 */ /* 0x0003e20000100800 */
[----:B------:R-:W-:-:S05]  /*84490*/  IMAD.MOV.U32 R21, RZ, RZ, R7 ;  /* 0x000000ffff157224 */ /* 0x000fca00078e0007 */
[----:B------:R2:W-:Y:S01]  /*844a0*/  LDGSTS.E [R3+0x7200], desc[UR60][R20.64], P0 ;  /* 0x0720000014037fae */ /* 0x0005e2000812187c */
[----:B------:R-:W-:-:S05]  /*844b0*/  IADD3 R17, P2, R17, R4, RZ ;  /* 0x0000000411117210 */ /* 0x000fca0007f5e0ff */
[----:B------:R-:W-:Y:S01]  /*844c0*/  STL [R1+0x24d8], R17 ;  /* 0x0024d81101007387 */ /* 0x000fe20000100800 */
[----:B------:R-:W-:-:S03]  /*844d0*/  IMAD.X R18, R18, 0x1, R0, P2 ;  /* 0x0000000112127824 */ /* 0x000fc600010e0600 */
[----:B-1----:R-:W2:Y:S04]  /*844e0*/  LDL.LU.64 R6, [R1+0x10c8] ;  /* 0x0010c80001067983 */ /* 0x002ea80000300a00 */
[----:B------:R1:W-:Y:S04]  /*844f0*/  STL [R1+0x24d4], R18 ;  /* 0x0024d41201007387 */ /* 0x0003e80000100800 */
[----:B------:R-:W2:Y:S01]  /*84500*/  LDL.LU.64 R114, [R1+0x10a0] ;  /* 0x0010a00001727983 */ /* 0x000ea20000300a00 */
[----:B------:R-:W-:-:S03]  /*84510*/  IADD3 R15, P1, R15, R4, RZ ;  /* 0x000000040f0f7210 */ /* 0x000fc60007f3e0ff */
[----:B------:R-:W2:Y:S01]  /*84520*/  LDL.LU.64 R22, [R1+0x1078] ;  /* 0x0010780001167983 */ /* 0x000ea20000300a00 */
[----:B------:R-:W-:-:S03]  /*84530*/  IMAD.MOV.U32 R19, RZ, RZ, R18 ;  /* 0x000000ffff137224 */ /* 0x000fc600078e0012 */
[----:B------:R-:W-:Y:S01]  /*84540*/  STL [R1+0x2508], R15 ;  /* 0x0025080f01007387 */ /* 0x000fe20000100800 */
[----:B-1----:R-:W-:-:S05]  /*84550*/  MOV R18, R17 ;  /* 0x0000001100127202 */ /* 0x002fca0000000f00 */
[----:B------:R1:W-:Y:S01]  /*84560*/  LDGSTS.E [R3+0x7600], desc[UR60][R18.64], P0 ;  /* 0x0760000012037fae */ /* 0x0003e2000812187c */
[----:B------:R-:W-:-:S05]  /*84570*/  IMAD.X R16, R16, 0x1, R0, P1 ;  /* 0x0000000110107824 */ /* 0x000fca00008e0600 */
[----:B------:R1:W-:Y:S01]  /*84580*/  STL [R1+0x2504], R16 ;  /* 0x0025041001007387 */ /* 0x0003e20000100800 */
[----:B------:R-:W-:-:S05]  /*84590*/  IADD3 R10, P2, R10, R4, RZ ;  /* 0x000000040a0a7210 */ /* 0x000fca0007f5e0ff */
[----:B------:R-:W-:Y:S01]  /*845a0*/  STL [R1+0x2538], R10 ;  /* 0x0025380a01007387 */ /* 0x000fe20000100800 */
[----:B------:R-:W-:-:S03]  /*845b0*/  IMAD.X R11, R11, 0x1, R0, P2 ;  /* 0x000000010b0b7824 */ /* 0x000fc600010e0600 */
[----:B------:R-:W2:Y:S01]  /*845c0*/  LDL.LU.64 R20, [R1+0xf88] ;  /* 0x000f880001147983 */ /* 0x000ea20000300a00 */
[----:B------:R-:W-:Y:S01]  /*845d0*/  MOV R17, R16 ;  /* 0x0000001000117202 */ /* 0x000fe20000000f00 */
[----:B-1----:R-:W-:Y:S02]  /*845e0*/  IMAD.MOV.U32 R16, RZ, RZ, R15 ;  /* 0x000000ffff107224 */ /* 0x002fe400078e000f */
[----:B------:R1:W-:Y:S04]  /*845f0*/  STL [R1+0x2534], R11 ;  /* 0x0025340b01007387 */ /* 0x0003e80000100800 */
[----:B------:R-:W2:Y:S04]  /*84600*/  LDL.LU.64 R18, [R1+0xf68] ;  /* 0x000f680001127983 */ /* 0x000ea80000300a00 */
[----:B------:R2:W-:Y:S01]  /*84610*/  LDGSTS.E [R3+0x7a00], desc[UR60][R16.64], P0 ;  /* 0x07a0000010037fae */ /* 0x0005e2000812187c */
[----:B------:R-:W-:Y:S01]  /*84620*/  IMAD.MOV.U32 R118, RZ, RZ, R10 ;  /* 0x000000ffff767224 */ /* 0x000fe200078e000a */
[----:B------:R-:W-:-:S05]  /*84630*/  MOV R119, R11 ;  /* 0x0000000b00777202 */ /* 0x000fca0000000f00 */
[----:B------:R2:W-:Y:S04]  /*84640*/  LDGSTS.E [R3+0x7e00], desc[UR60][R118.64], P0 ;  /* 0x07e0000076037fae */ /* 0x0005e8000812187c */
[----:B------:R-:W2:Y:S04]  /*84650*/  LDL.LU.64 R16, [R1+0xf48] ;  /* 0x000f480001107983 */ /* 0x000ea80000300a00 */
[----:B------:R-:W2:Y:S04]  /*84660*/  LDL.LU.64 R126, [R1+0xf28] ;  /* 0x000f2800017e7983 */ /* 0x000ea80000300a00 */
[----:B-1----:R-:W2:Y:S04]  /*84670*/  LDL.LU.64 R10, [R1+0xf08] ;  /* 0x000f0800010a7983 */ /* 0x002ea80000300a00 */
[----:B------:R-:W2:Y:S01]  /*84680*/  LDL.LU.64 R120, [R1+0xee8] ;  /* 0x000ee80001787983 */ /* 0x000ea20000300a00 */
[----:B----4-:R-:W-:-:S05]  /*84690*/  IADD3 R177, P1, R8, R4, RZ ;  /* 0x0000000408b17210 */ /* 0x010fca0007f3e0ff */
[----:B------:R-:W-:Y:S02]  /*846a0*/  IMAD.X R15, R9, 0x1, R0, P1 ;  /* 0x00000001090f7824 */ /* 0x000fe400008e0600 */
[----:B------:R-:W4:Y:S04]  /*846b0*/  LDL.LU.64 R8, [R1+0xee0] ;  /* 0x000ee00001087983 */ /* 0x000f280000300a00 */
[----:B------:R-:W4:Y:S01]  /*846c0*/  LDL.LU.64 R118, [R1+0xed8] ;  /* 0x000ed80001767983 */ /* 0x000f220000300a00 */
[----:B---3--:R-:W-:-:S05]  /*846d0*/  IADD3 R159, P1, R122, R4, RZ ;  /* 0x000000047a9f7210 */ /* 0x008fca0007f3e0ff */
[----:B------:R-:W-:Y:S01]  /*846e0*/  IMAD.X R176, R123, 0x1, R0, P1 ;  /* 0x000000017bb07824 */ /* 0x000fe200008e0600 */
[----:B--2---:R-:W-:-:S04]  /*846f0*/  IADD3 R157, P1, R116, R4, RZ ;  /* 0x00000004749d7210 */ /* 0x004fc80007f3e0ff */
[----:B------:R-:W-:Y:S02]  /*84700*/  IADD3.X R158, R117, R0, RZ, P1, !PT ;  /* 0x00000000759e7210 */ /* 0x000fe40000ffe4ff */
[----:B------:R-:W2:Y:S01]  /*84710*/  LDL.LU.64 R116, [R1+0xed0] ;  /* 0x000ed00001747983 */ /* 0x000ea20000300a00 */
[----:B------:R-:W-:-:S05]  /*84720*/  IADD3 R155, P1, R6, R4, RZ ;  /* 0x00000004069b7210 */ /* 0x000fca0007f3e0ff */
[----:B------:R-:W-:Y:S02]  /*84730*/  IMAD.X R156, R7, 0x1, R0, P1 ;  /* 0x00000001079c7824 */ /* 0x000fe400008e0600 */
[----:B------:R-:W3:Y:S01]  /*84740*/  LDL.LU.64 R6, [R1+0xe48] ;  /* 0x000e480001067983 */ /* 0x000ee20000300a00 */
[----:B------:R-:W-:-:S03]  /*84750*/  IADD3 R153, P1, R114, R4, RZ ;  /* 0x0000000472997210 */ /* 0x000fc60007f3e0ff */
[----:B------:R-:W3:Y:S02]  /*84760*/  LDL.LU.64 R124, [R1+0xec8] ;  /* 0x000ec800017c7983 */ /* 0x000ee40000300a00 */
[----:B------:R-:W-:Y:S01]  /*84770*/  IMAD.X R154, R115, 0x1, R0, P1 ;  /* 0x00000001739a7824 */ /* 0x000fe200008e0600 */
[----:B------:R-:W-:Y:S01]  /*84780*/  IADD3 R151, P1, R22, R4, RZ ;  /* 0x0000000416977210 */ /* 0x000fe20007f3e0ff */
[----:B------:R-:W3:Y:S03]  /*84790*/  LDL.LU.64 R122, [R1+0xec0] ;  /* 0x000ec000017a7983 */ /* 0x000ee60000300a00 */
[----:B------:R-:W-:Y:S01]  /*847a0*/  IADD3.X R152, R23, R0, RZ, P1, !PT ;  /* 0x0000000017987210 */ /* 0x000fe20000ffe4ff */
[----:B------:R-:W3:Y:S01]  /*847b0*/  LDL.LU.64 R114, [R1+0xeb8] ;  /* 0x000eb80001727983 */ /* 0x000ee20000300a00 */
        /* <DEDUP_REMOVED lines=10> */
[----:B------:R-:W-:Y:S01]  /*84860*/  IADD3 R147, P1, R120, R4, RZ ;  /* 0x0000000478937210 */ /* 0x000fe20007f3e0ff */
[----:B------:R-:W3:Y:S03]  /*84870*/  LDL.LU.64 R10, [R1+0xeb0] ;  /* 0x000eb000010a7983 */ /* 0x000ee60000300a00 */
[----:B------:R-:W-:Y:S02]  /*84880*/  IADD3.X R148, R121, R0, RZ, P1, !PT ;  /* 0x0000000079947210 */ /* 0x000fe40000ffe4ff */
[----:B------:R-:W3:Y:S01]  /*84890*/  LDL.LU.64 R120, [R1+0xea8] ;  /* 0x000ea80001787983 */ /* 0x000ee20000300a00 */
[----:B----4-:R-:W-:-:S05]  /*848a0*/  IADD3 R145, P1, R8, R4, RZ ;  /* 0x0000000408917210 */ /* 0x010fca0007f3e0ff */
[----:B------:R-:W-:Y:S01]  /*848b0*/  IMAD.X R146, R9, 0x1, R0, P1 ;  /* 0x0000000109927824 */ /* 0x000fe200008e0600 */
[----:B------:R-:W-:-:S05]  /*848c0*/  IADD3 R8, P1, R118, R4, RZ ;  /* 0x0000000476087210 */ /* 0x000fca0007f3e0ff */
[----:B------:R-:W-:Y:S02]  /*848d0*/  IMAD.X R9, R119, 0x1, R0, P1 ;  /* 0x0000000177097824 */ /* 0x000fe400008e0600 */
[----:B------:R-:W4:Y:S01]  /*848e0*/  LDL.LU.64 R118, [R1+0xea0] ;  /* 0x000ea00001767983 */ /* 0x000f220000300a00 */
[----:B--2---:R-:W-:-:S03]  /*848f0*/  IADD3 R143, P1, R116, R4, RZ ;  /* 0x00000004748f7210 */ /* 0x004fc60007f3e0ff */
[----:B------:R-:W2:Y:S01]  /*84900*/  LDL.LU.64 R132, [R1+0xe98] ;  /* 0x000e980001847983 */ /* 0x000ea20000300a00 */
[----:B------:R-:W-:-:S03]  /*84910*/  IADD3.X R144, R117, R0, RZ, P1, !PT ;  /* 0x0000000075907210 */ /* 0x000fc60000ffe4ff */
[----:B------:R-:W2:Y:S04]  /*84920*/  LDL.LU.64 R130, [R1+0xe90] ;  /* 0x000e900001827983 */ /* 0x000ea80000300a00 */
[----:B------:R-:W2:Y:S04]  /*84930*/  LDL.LU.64 R128, [R1+0xe88] ;  /* 0x000e880001807983 */ /* 0x000ea80000300a00 */
[----:B------:R-:W2:Y:S01]  /*84940*/  LDL.LU.64 R126, [R1+0xe80] ;  /* 0x000e8000017e7983 */ /* 0x000ea20000300a00 */
[----:B---3--:R-:W-:-:S05]  /*84950*/  IADD3 R116, P1, R6, R4, RZ ;  /* 0x0000000406747210 */ /* 0x008fca0007f3e0ff */
[----:B------:R-:W-:Y:S01]  /*84960*/  IMAD.X R117, R7, 0x1, R0, P1 ;  /* 0x0000000107757824 */ /* 0x000fe200008e0600 */
[----:B------:R-:W-:-:S05]  /*84970*/  IADD3 R6, P1, R124, R4, RZ ;  /* 0x000000047c067210 */ /* 0x000fca0007f3e0ff */
[--C-:B------:R-:W-:Y:S01]  /*84980*/  IMAD.X R7, R125, 0x1, R0.reuse, P1 ;  /* 0x000000017d077824 */ /* 0x100fe200008e0600 */
[----:B------:R-:W-:Y:S01]  /*84990*/  IADD3 R141, P1, R122, R4, RZ ;  /* 0x000000047a8d7210 */ /* 0x000fe20007f3e0ff */
[----:B------:R-:W3:Y:S03]  /*849a0*/  LDL.LU.64 R124, [R1+0xe78] ;  /* 0x000e7800017c7983 */ /* 0x000ee60000300a00 */
[----:B------:R-:W-:Y:S02]  /*849b0*/  IADD3.X R142, R123, R0, RZ, P1, !PT ;  /* 0x000000007b8e7210 */ /* 0x000fe40000ffe4ff */
[-C--:B------:R-:W-:Y:S01]  /*849c0*/  IADD3 R139, P1, R114, R4.reuse, RZ ;  /* 0x00000004728b7210 */ /* 0x080fe20007f3e0ff */
[----:B------:R-:W3:Y:S04]  /*849d0*/  LDL.LU.64 R122, [R1+0xe70] ;  /* 0x000e7000017a7983 */ /* 0x000ee80000300a00 */
[----:B------:R-:W-:Y:S01]  /*849e0*/  IMAD.X R140, R115, 0x1, R0, P1 ;  /* 0x00000001738c7824 */ /* 0x000fe200008e0600 */
[----:B------:R-:W-:-:S05]  /*849f0*/  IADD3 R114, P1, R10, R4, RZ ;  /* 0x000000040a727210 */ /* 0x000fca0007f3e0ff */
[----:B------:R-:W-:Y:S01]  /*84a00*/  IMAD.X R115, R11, 0x1, R0, P1 ;  /* 0x000000010b737824 */ /* 0x000fe200008e0600 */
[----:B------:R-:W-:-:S04]  /*84a10*/  IADD3 R10, P1, R120, R4, RZ ;  /* 0x00000004780a7210 */ /* 0x000fc80007f3e0ff */
[----:B------:R-:W-:Y:S02]  /*84a20*/  IADD3.X R11, R121, R0, RZ, P1, !PT ;  /* 0x00000000790b7210 */ /* 0x000fe40000ffe4ff */
[----:B------:R-:W3:Y:S01]  /*84a30*/  LDL.LU.64 R120, [R1+0xe68] ;  /* 0x000e680001787983 */ /* 0x000ee20000300a00 */
[----:B----4-:R-:W-:-:S05]  /*84a40*/  IADD3 R137, P1, R118, R4, RZ ;  /* 0x0000000476897210 */ /* 0x010fca0007f3e0ff */
[----:B------:R-:W-:Y:S02]  /*84a50*/  IMAD.X R138, R119, 0x1, R0, P1 ;  /* 0x00000001778a7824 */ /* 0x000fe400008e0600 */
[----:B------:R-:W4:Y:S04]  /*84a60*/  LDL.LU.64 R118, [R1+0xe60] ;  /* 0x000e600001767983 */ /* 0x000f280000300a00 */
[----:B------:R-:W4:Y:S04]  /*84a70*/  LDL.LU.64 R184, [R1+0xe58] ;  /* 0x000e580001b87983 */ /* 0x000f280000300a00 */
[----:B------:R-:W4:Y:S01]  /*84a80*/  LDL.LU.64 R180, [R1+0xe50] ;  /* 0x000e500001b47983 */ /* 0x000f220000300a00 */
[----:B--2---:R-:W-:-:S05]  /*84a90*/  IADD3 R135, P1, R132, R4, RZ ;  /* 0x0000000484877210 */ /* 0x004fca0007f3e0ff */
        /* <DEDUP_REMOVED lines=9> */
[----:B------:R-:W-:-:S05]  /*84b30*/  IADD3 R125, P1, R122, R4, RZ ;  /* 0x000000047a7d7210 */ /* 0x000fca0007f3e0ff */
[----:B------:R-:W-:Y:S01]  /*84b40*/  IMAD.X R126, R123, 0x1, R0, P1 ;  /* 0x000000017b7e7824 */ /* 0x000fe200008e0600 */
[----:B------:R-:W-:-:S05]  /*84b50*/  IADD3 R123, P1, R120, R4, RZ ;  /* 0x00000004787b7210 */ /* 0x000fca0007f3e0ff */
[----:B------:R-:W-:Y:S01]  /*84b60*/  IMAD.X R124, R121, 0x1, R0, P1 ;  /* 0x00000001797c7824 */ /* 0x000fe200008e0600 */
[----:B----4-:R-:W-:-:S04]  /*84b70*/  IADD3 R121, P1, R118, R4, RZ ;  /* 0x0000000476797210 */ /* 0x010fc80007f3e0ff */
[----:B------:R-:W-:Y:S02]  /*84b80*/  IADD3.X R122, R119, R0, RZ, P1, !PT ;  /* 0x00000000777a7210 */ /* 0x000fe40000ffe4ff */
[----:B------:R-:W-:-:S05]  /*84b90*/  IADD3 R119, P1, R184, R4, RZ ;  /* 0x00000004b8777210 */ /* 0x000fca0007f3e0ff */
[----:B------:R-:W-:Y:S01]  /*84ba0*/  IMAD.X R120, R185, 0x1, R0, P1 ;  /* 0x00000001b9787824 */ /* 0x000fe200008e0600 */
[----:B------:R-:W-:Y:S01]  /*84bb0*/  IADD3 R113, P1, R180, R4, RZ ;  /* 0x00000004b4717210 */ /* 0x000fe20007f3e0ff */
[----:B------:R-:W2:Y:S01]  /*84bc0*/  LDL.LU.64 R184, [R1+0x2ea0] ;  /* 0x002ea00001b87983 */ /* 0x000ea20000300a00 */
        /* <DEDUP_REMOVED lines=9> */
[----:B------:R-:W-:Y:S02]  /*84c60*/  IMAD.X R118, R181, 0x1, R0, P1 ;  /* 0x00000001b5767824 */ /* 0x000fe400008e0600 */
[----:B------:R-:W-:Y:S02]  /*84c70*/  IMAD.MOV.U32 R153, RZ, RZ, R152 ;  /* 0x000000ffff997224 */ /* 0x000fe400078e0098 */
        /* <DEDUP_REMOVED lines=8> */
[----:B------:R1:W-:Y:S01]  /*84d00*/  STL.64 [R1+0x1238], R180 ;  /* 0x001238b401007387 */ /* 0x0003e20000100a00 */
[----:B------:R-:W-:Y:S01]  /*84d10*/  IMAD.MOV.U32 R146, RZ, RZ, R145 ;  /* 0x000000ffff927224 */ /* 0x000fe200078e0091 */
[----:B------:R-:W-:-:S02]  /*84d20*/  MOV R145, R144 ;  /* 0x0000009000917202 */ /* 0x000fc40000000f00 */
[----:B------:R3:W-:Y:S01]  /*84d30*/  STL.64 [R1+0x1118], R176 ;  /* 0x001118b001007387 */ /* 0x0007e20000100a00 */
[----:B------:R-:W-:-:S03]  /*84d40*/  IMAD.MOV.U32 R144, RZ, RZ, R143 ;  /* 0x000000ffff907224 */ /* 0x000fc600078e008f */
[----:B------:R4:W-:Y:S01]  /*84d50*/  STL.64 [R1+0x10f0], R158 ;  /* 0x0010f09e01007387 */ /* 0x0009e20000100a00 */
[----:B------:R-:W-:Y:S01]  /*84d60*/  IMAD.MOV.U32 R143, RZ, RZ, R142 ;  /* 0x000000ffff8f7224 */ /* 0x000fe200078e008e */
[----:B------:R-:W-:Y:S02]  /*84d70*/  MOV R142, R141 ;  /* 0x0000008d008e7202 */ /* 0x000fe40000000f00 */
[----:B------:R4:W-:Y:S01]  /*84d80*/  STL.64 [R1+0x10c8], R156 ;  /* 0x0010c89c01007387 */ /* 0x0009e20000100a00 */
[----:B------:R-:W-:-:S03]  /*84d90*/  IMAD.MOV.U32 R141, RZ, RZ, R140 ;  /* 0x000000ffff8d7224 */ /* 0x000fc600078e008c */
[----:B------:R4:W-:Y:S01]  /*84da0*/  STL.64 [R1+0x10a0], R154 ;  /* 0x0010a09a01007387 */ /* 0x0009e20000100a00 */
[----:B------:R-:W-:-:S03]  /*84db0*/  IMAD.MOV.U32 R140, RZ, RZ, R139 ;  /* 0x000000ffff8c7224 */ /* 0x000fc600078e008b */
[----:B------:R4:W-:Y:S01]  /*84dc0*/  STL.64 [R1+0x1078], R152 ;  /* 0x0010789801007387 */ /* 0x0009e20000100a00 */
[----:B------:R-:W-:-:S03]  /*84dd0*/  MOV R139, R138 ;  /* 0x0000008a008b7202 */ /* 0x000fc60000000f00 */
        /* <DEDUP_REMOVED lines=42> */
[----:B------:R-:W-:Y:S04]  /*85080*/  STL.64 [R1+0xe70], R126 ;  /* 0x000e707e01007387 */ /* 0x000fe80000100a00 */
[----:B------:R-:W-:Y:S04]  /*85090*/  STL.64 [R1+0xe68], R124 ;  /* 0x000e687c01007387 */ /* 0x000fe80000100a00 */
[----:B-1----:R-:W2:Y:S04]  /*850a0*/  LDL.LU.64 R180, [R1+0x2e98] ;  /* 0x002e980001b47983 */ /* 0x002ea80000300a00 */
[----:B------:R-:W-:Y:S04]  /*850b0*/  LDGSTS.E [R3+0x20600], desc[UR60][R176.64], P0 ;  /* 0x20600000b0037fae */ /* 0x000fe8000812187c */
[----:B------:R-:W-:Y:S04]  /*850c0*/  STL.64 [R1+0xe60], R122 ;  /* 0x000e607a01007387 */ /* 0x000fe80000100a00 */
[----:B------:R-:W-:Y:S04]  /*850d0*/  LDGSTS.E [R3+0x20a00], desc[UR60][R158.64], P0 ;  /* 0x20a000009e037fae */ /* 0x000fe8000812187c */
[----:B---3--:R-:W3:Y:S04]  /*850e0*/  LDL.LU.64 R176, [R1+0x2e90] ;  /* 0x002e900001b07983 */ /* 0x008ee80000300a00 */
[----:B------:R-:W-:Y:S04]  /*850f0*/  LDGSTS.E [R3+0x20e00], desc[UR60][R156.64], P0 ;  /* 0x20e000009c037fae */ /* 0x000fe8000812187c */
[----:B------:R-:W-:Y:S04]  /*85100*/  STL.64 [R1+0xe58], R120 ;  /* 0x000e587801007387 */ /* 0x000fe80000100a00 */
[----:B------:R-:W-:Y:S04]  /*85110*/  LDGSTS.E [R3+0x21200], desc[UR60][R154.64], P0 ;  /* 0x212000009a037fae */ /* 0x000fe8000812187c */
[----:B----4-:R-:W4:Y:S04]  /*85120*/  LDL.LU.64 R158, [R1+0x2e88] ;  /* 0x002e8800019e7983 */ /* 0x010f280000300a00 */
[----:B------:R-:W-:Y:S04]  /*85130*/  LDGSTS.E [R3+0x21600], desc[UR60][R152.64], P0 ;  /* 0x2160000098037fae */ /* 0x000fe8000812187c */
[----:B------:R-:W-:Y:S04]  /*85140*/  STL.64 [R1+0xe50], R118 ;  /* 0x000e507601007387 */ /* 0x000fe80000100a00 */
        /* <DEDUP_REMOVED lines=15> */
[----:B------:R-:W-:Y:S04]  /*85240*/  LDGSTS.E [R3+0x23a00], desc[UR60][R144.64], P0 ;  /* 0x23a0000090037fae */ /* 0x000fe8000812187c */
[----:B------:R-:W-:Y:S04]  /*85250*/  LDGSTS.E [R3+0x23e00], desc[UR60][R6.64], P0 ;  /* 0x23e0000006037fae */ /* 0x000fe8000812187c */
[----:B------:R-:W2:Y:S04]  /*85260*/  LDL.LU R9, [R1+0x1d7c] ;  /* 0x001d7c0001097983 */ /* 0x000ea80000300800 */
[----:B------:R-:W3:Y:S04]  /*85270*/  LDL.LU R8, [R1+0x1d80] ;  /* 0x001d800001087983 */ /* 0x000ee80000300800 */
[----:B------:R-:W4:Y:S04]  /*85280*/  LDL.LU R7, [R1+0x1dbc] ;  /* 0x001dbc0001077983 */ /* 0x000f280000300800 */
        /* <DEDUP_REMOVED lines=8> */
[----:B------:R-:W4:Y:S04]  /*85310*/  LDL.LU R114, [R1+0x1e40] ;  /* 0x001e400001727983 */ /* 0x000f280000300800 */
        /* <DEDUP_REMOVED lines=13> */
[----:B------:R-:W4:Y:S01]  /*853f0*/  LDL.LU R113, [R1+0x1e7c] ;  /* 0x001e7c0001717983 */ /* 0x000f220000300800 */
[----:B-1----:R-:W-:-:S05]  /*85400*/  LOP3.LUT R3, R13, 0x50, RZ, 0x3c, !PT ;  /* 0x000000500d037812 */ /* 0x002fca00078e3cff */
[----:B------:R-:W-:Y:S01]  /*85410*/  IMAD.IADD R3, R3, 0x1, R5 ;  /* 0x0000000103037824 */ /* 0x000fe200078e0205 */
[----:B---3--:R-:W-:-:S05]  /*85420*/  IADD3 R8, P1, R8, R4, RZ ;  /* 0x0000000408087210 */ /* 0x008fca0007f3e0ff */
[----:B--2---:R-:W-:Y:S01]  /*85430*/  IMAD.X R9, R9, 0x1, R0, P1 ;  /* 0x0000000109097824 */ /* 0x004fe200008e0600 */
[----:B----4-:R-:W-:Y:S01]  /*85440*/  IADD3 R6, P2, R6, R4, RZ ;  /* 0x0000000406067210 */ /* 0x010fe20007f5e0ff */
[----:B------:R-:W-:Y:S01]  /*85450*/  STL [R1+0x1d80], R8 ;  /* 0x001d800801007387 */ /* 0x000fe20000100800 */
[----:B------:R-:W-:Y:S02]  /*85460*/  IMAD.MOV.U32 R116, RZ, RZ, R8 ;  /* 0x000000ffff747224 */ /* 0x000fe400078e0008 */
[----:B------:R-:W-:Y:S01]  /*85470*/  IMAD.MOV.U32 R117, RZ, RZ, R9 ;  /* 0x000000ffff757224 */ /* 0x000fe200078e0009 */
[----:B------:R-:W-:Y:S01]  /*85480*/  STL [R1+0x1dc0], R6 ;  /* 0x001dc00601007387 */ /* 0x000fe20000100800 */
[----:B------:R-:W-:-:S03]  /*85490*/  IADD3.X R7, R7, R0, RZ, P2, !PT ;  /* 0x0000000007077210 */ /* 0x000fc600017fe4ff */
[----:B------:R1:W-:Y:S04]  /*854a0*/  STL [R1+0x1d7c], R9 ;  /* 0x001d7c0901007387 */ /* 0x0003e80000100800 */
[----:B------:R2:W-:Y:S04]  /*854b0*/  LDGSTS.E [R3+0x280], desc[UR60][R116.64], P0 ;  /* 0x0028000074037fae */ /* 0x0005e8000812187c */
[----:B-1----:R-:W3:Y:S04]  /*854c0*/  LDL.LU R9, [R1+0x1ebc] ;  /* 0x001ebc0001097983 */ /* 0x002ee80000300800 */
[----:B------:R-:W4:Y:S01]  /*854d0*/  LDL.LU R8, [R1+0x1ec0] ;  /* 0x001ec00001087983 */ /* 0x000f220000300800 */
[----:B------:R-:W-:Y:S01]  /*854e0*/  IADD3 R10, P1, R10, R4, RZ ;  /* 0x000000040a0a7210 */ /* 0x000fe20007f3e0ff */
[----:B--2---:R-:W-:Y:S01]  /*854f0*/  IMAD.MOV.U32 R117, RZ, RZ, R7 ;  /* 0x000000ffff757224 */ /* 0x004fe200078e0007 */
[----:B------:R-:W-:-:S02]  /*85500*/  MOV R116, R6 ;  /* 0x0000000600747202 */ /* 0x000fc40000000f00 */
[----:B------:R-:W-:Y:S01]  /*85510*/  IADD3 R114, P2, R114, R4, RZ ;  /* 0x0000000472727210 */ /* 0x000fe20007f5e0ff */
[----:B------:R1:W-:Y:S01]  /*85520*/  STL [R1+0x1dbc], R7 ;  /* 0x001dbc0701007387 */ /* 0x0003e20000100800 */
[----:B------:R-:W-:-:S03]  /*85530*/  IMAD.X R11, R11, 0x1, R0, P1 ;  /* 0x000000010b0b7824 */ /* 0x000fc600008e0600 */
[----:B------:R2:W-:Y:S01]  /*85540*/  LDGSTS.E [R3+0x680], desc[UR60][R116.64], P0 ;  /* 0x0068000074037fae */ /* 0x0005e2000812187c */
[----:B------:R-:W-:-:S03]  /*85550*/  IADD3.X R115, R115, R0, RZ, P2, !PT ;  /* 0x0000000073737210 */ /* 0x000fc600017fe4ff */
[----:B-1----:R-:W3:Y:S04]  /*85560*/  LDL.LU R7, [R1+0x1efc] ;  /* 0x001efc0001077983 */ /* 0x002ee80000300800 */
[----:B------:R-:W3:Y:S01]  /*85570*/  LDL.LU R6, [R1+0x1f00] ;  /* 0x001f000001067983 */ /* 0x000ee20000300800 */
[----:B--2---:R-:W-:-:S03]  /*85580*/  IMAD.MOV.U32 R117, RZ, RZ, R11 ;  /* 0x000000ffff757224 */ /* 0x004fc600078e000b */
[----:B------:R-:W-:Y:S01]  /*85590*/  STL [R1+0x1e00], R10 ;  /* 0x001e000a01007387 */ /* 0x000fe20000100800 */
[----:B------:R-:W-:-:S03]  /*855a0*/  IMAD.MOV.U32 R116, RZ, RZ, R10 ;  /* 0x000000ffff747224 */ /* 0x000fc600078e000a */
[----:B------:R1:W-:Y:S04]  /*855b0*/  STL [R1+0x1dfc], R11 ;  /* 0x001dfc0b01007387 */ /* 0x0003e80000100800 */
[----:B------:R-:W-:Y:S04]  /*855c0*/  STL [R1+0x1e40], R114 ;  /* 0x001e407201007387 */ /* 0x000fe80000100800 */
[----:B------:R2:W-:Y:S04]  /*855d0*/  LDGSTS.E [R3+0xa80], desc[UR60][R116.64], P0 ;  /* 0x00a8000074037fae */ /* 0x0005e8000812187c */
[----:B-1----:R-:W3:Y:S04]  /*855e0*/  LDL.LU R11, [R1+0x1f3c] ;  /* 0x001f3c00010b7983 */ /* 0x002ee80000300800 */
[----:B------:R1:W-:Y:S04]  /*855f0*/  STL [R1+0x1e3c], R115 ;  /* 0x001e3c7301007387 */ /* 0x0003e80000100800 */
[----:B------:R-:W3:Y:S01]  /*85600*/  LDL.LU R10, [R1+0x1f40] ;  /* 0x001f4000010a7983 */ /* 0x000ee20000300800 */
[----:B--2---:R-:W-:Y:S01]  /*85610*/  MOV R116, R114 ;  /* 0x0000007200747202 */ /* 0x004fe20000000f00 */
[----:B------:R-:W-:-:S02]  /*85620*/  IMAD.MOV.U32 R117, RZ, RZ, R115 ;  /* 0x000000ffff757224 */ /* 0x000fc400078e0073 */
[----:B-1----:R-:W2:Y:S01]  /*85630*/  LDL.LU R115, [R1+0x1f7c] ;  /* 0x001f7c0001737983 */ /* 0x002ea20000300800 */
[----:B------:R-:W-:-:S03]  /*85640*/  IADD3 R15, P1, R15, R4, RZ ;  /* 0x000000040f0f7210 */ /* 0x000fc60007f3e0ff */
[----:B------:R-:W2:Y:S02]  /*85650*/  LDL.LU R114, [R1+0x1f80] ;  /* 0x001f800001727983 */ /* 0x000ea40000300800 */
[----:B------:R-:W-:Y:S02]  /*85660*/  IMAD.X R113, R113, 0x1, R0, P1 ;  /* 0x0000000171717824 */ /* 0x000fe400008e0600 */
[----:B------:R-:W-:Y:S04]  /*85670*/  STL [R1+0x1e80], R15 ;  /* 0x001e800f01007387 */ /* 0x000fe80000100800 */
[----:B------:R1:W-:Y:S04]  /*85680*/  LDGSTS.E [R3+0xe80], desc[UR60][R116.64], P0 ;  /* 0x00e8000074037fae */ /* 0x0003e8000812187c */
[----:B------:R3:W-:Y:S01]  /*85690*/  STL [R1+0x1e7c], R113 ;  /* 0x001e7c7101007387 */ /* 0x0007e20000100800 */
[----:B-1----:R-:W-:-:S02]  /*856a0*/  IMAD.MOV.U32 R117, RZ, RZ, R113 ;  /* 0x000000ffff757224 */ /* 0x002fc400078e0071 */
[----:B------:R-:W-:-:S05]  /*856b0*/  IMAD.MOV.U32 R116, RZ, RZ, R15 ;  /* 0x000000ffff747224 */ /* 0x000fca00078e000f */
[----:B------:R1:W-:Y:S01]  /*856c0*/  LDGSTS.E [R3+0x1280], desc[UR60][R116.64], P0 ;  /* 0x0128000074037fae */ /* 0x0003e2000812187c */
[----:B----4-:R-:W-:-:S04]  /*856d0*/  IADD3 R8, P2, R8, R4, RZ ;  /* 0x0000000408087210 */ /* 0x010fc80007f5e0ff */
[----:B---3--:R-:W-:Y:S01]  /*856e0*/  IADD3.X R9, R9, R0, RZ, P2, !PT ;  /* 0x0000000009097210 */ /* 0x008fe200017fe4ff */
[----:B------:R-:W-:Y:S04]  /*856f0*/  STL [R1+0x1ec0], R8 ;  /* 0x001ec00801007387 */ /* 0x000fe80000100800 */
[----:B------:R-:W3:Y:S04]  /*85700*/  LDL.LU R113, [R1+0x1fbc] ;  /* 0x001fbc0001717983 */ /* 0x000ee80000300800 */
[----:B------:R4:W-:Y:S04]  /*85710*/  STL [R1+0x1ebc], R9 ;  /* 0x001ebc0901007387 */ /* 0x0009e80000100800 */
[----:B------:R-:W3:Y:S01]  /*85720*/  LDL.LU R15, [R1+0x1fc0] ;  /* 0x001fc000010f7983 */ /* 0x000ee20000300800 */
[----:B-1----:R-:W-:Y:S01]  /*85730*/  MOV R116, R8 ;  /* 0x0000000800747202 */ /* 0x002fe20000000f00 */
[----:B------:R-:W-:-:S02]  /*85740*/  IMAD.MOV.U32 R117, RZ, RZ, R9 ;  /* 0x000000ffff757224 */ /* 0x000fc400078e0009 */
[----:B----4-:R-:W4:Y:S01]  /*85750*/  LDL.LU R9, [R1+0x1ffc] ;  /* 0x001ffc0001097983 */ /* 0x010f220000300800 */
[----:B------:R-:W-:-:S03]  /*85760*/  IADD3 R6, P1, R6, R4, RZ ;  /* 0x0000000406067210 */ /* 0x000fc60007f3e0ff */
[----:B------:R-:W4:Y:S02]  /*85770*/  LDL.LU R8, [R1+0x2000] ;  /* 0x0020000001087983 */ /* 0x000f240000300800 */
[----:B------:R-:W-:Y:S02]  /*85780*/  IMAD.X R7, R7, 0x1, R0, P1 ;  /* 0x0000000107077824 */ /* 0x000fe400008e0600 */
[----:B------:R-:W-:Y:S04]  /*85790*/  STL [R1+0x1f00], R6 ;  /* 0x001f000601007387 */ /* 0x000fe80000100800 */
[----:B------:R1:W-:Y:S04]  /*857a0*/  LDGSTS.E [R3+0x1680], desc[UR60][R116.64], P0 ;  /* 0x0168000074037fae */ /* 0x0003e8000812187c */
[----:B------:R1:W-:Y:S01]  /*857b0*/  STL [R1+0x1efc], R7 ;  /* 0x001efc0701007387 */ /* 0x0003e20000100800 */
[----:B------:R-:W-:Y:S01]  /*857c0*/  IADD3 R10, P2, R10, R4, RZ ;  /* 0x000000040a0a7210 */ /* 0x000fe20007f5e0ff */
[----:B-1----:R-:W-:-:S03]  /*857d0*/  IMAD.MOV.U32 R117, RZ, RZ, R7 ;  /* 0x000000ffff757224 */ /* 0x002fc600078e0007 */
[----:B------:R-:W-:Y:S01]  /*857e0*/  IADD3.X R11, R11, R0, RZ, P2, !PT ;  /* 0x000000000b0b7210 */ /* 0x000fe200017fe4ff */
[----:B------:R-:W-:Y:S01]  /*857f0*/  STL [R1+0x1f40], R10 ;  /* 0x001f400a01007387 */ /* 0x000fe20000100800 */
[----:B------:R-:W-:-:S03]  /*85800*/  IMAD.MOV.U32 R116, RZ, RZ, R6 ;  /* 0x000000ffff747224 */ /* 0x000fc600078e0006 */
[----:B------:R-:W4:Y:S04]  /*85810*/  LDL.LU R7, [R1+0x203c] ;  /* 0x00203c0001077983 */ /* 0x000f280000300800 */
[----:B------:R1:W-:Y:S04]  /*85820*/  STL [R1+0x1f3c], R11 ;  /* 0x001f3c0b01007387 */ /* 0x0003e80000100800 */
[----:B------:R-:W4:Y:S01]  /*85830*/  LDL.LU R6, [R1+0x2040] ;  /* 0x0020400001067983 */ /* 0x000f220000300800 */
[----:B--2---:R-:W-:-:S03]  /*85840*/  IADD3 R114, P1, R114, R4, RZ ;  /* 0x0000000472727210 */ /* 0x004fc60007f3e0ff */
[----:B------:R2:W-:Y:S02]  /*85850*/  LDGSTS.E [R3+0x1a80], desc[UR60][R116.64], P0 ;  /* 0x01a8000074037fae */ /* 0x0005e4000812187c */
[----:B------:R-:W-:Y:S01]  /*85860*/  IMAD.X R115, R115, 0x1, R0, P1 ;  /* 0x0000000173737824 */ /* 0x000fe200008e0600 */
[----:B--2---:R-:W-:Y:S01]  /*85870*/  MOV R116, R10 ;  /* 0x0000000a00747202 */ /* 0x004fe20000000f00 */
[----:B------:R-:W-:Y:S02]  /*85880*/  IMAD.MOV.U32 R117, RZ, RZ, R11 ;  /* 0x000000ffff757224 */ /* 0x000fe400078e000b */
[----:B-1----:R-:W2:Y:S04]  /*85890*/  LDL.LU R11, [R1+0x207c] ;  /* 0x00207c00010b7983 */ /* 0x002ea80000300800 */
[----:B------:R-:W2:Y:S04]  /*858a0*/  LDL.LU R10, [R1+0x2080] ;  /* 0x00208000010a7983 */ /* 0x000ea80000300800 */
[----:B------:R-:W-:Y:S04]  /*858b0*/  STL [R1+0x1f80], R114 ;  /* 0x001f807201007387 */ /* 0x000fe80000100800 */
[----:B------:R1:W-:Y:S04]  /*858c0*/  LDGSTS.E [R3+0x1e80], desc[UR60][R116.64], P0 ;  /* 0x01e8000074037fae */ /* 0x0003e8000812187c */
[----:B------:R3:W-:Y:S01]  /*858d0*/  STL [R1+0x1f7c], R115 ;  /* 0x001f7c7301007387 */ /* 0x0007e20000100800 */
[----:B-1----:R-:W-:-:S02]  /*858e0*/  IMAD.MOV.U32 R117, RZ, RZ, R115 ;  /* 0x000000ffff757224 */ /* 0x002fc400078e0073 */
[----:B------:R-:W-:-:S05]  /*858f0*/  IMAD.MOV.U32 R116, RZ, RZ, R114 ;  /* 0x000000ffff747224 */ /* 0x000fca00078e0072 */
[----:B------:R1:W-:Y:S01]  /*85900*/  LDGSTS.E [R3+0x2280], desc[UR60][R116.64], P0 ;  /* 0x0228000074037fae */ /* 0x0003e2000812187c */
[----:B---3--:R-:W-:-:S04]  /*85910*/  IADD3 R15, P2, R15, R4, RZ ;  /* 0x000000040f0f7210 */ /* 0x008fc80007f5e0ff */
[----:B------:R-:W-:Y:S01]  /*85920*/  IADD3.X R113, R113, R0, RZ, P2, !PT ;  /* 0x0000000071717210 */ /* 0x000fe200017fe4ff */
[----:B------:R-:W-:Y:S04]  /*85930*/  STL [R1+0x1fc0], R15 ;  /* 0x001fc00f01007387 */ /* 0x000fe80000100800 */
[----:B------:R-:W3:Y:S01]  /*85940*/  LDL.LU R115, [R1+0x20bc] ;  /* 0x0020bc0001737983 */ /* 0x000ee20000300800 */
[----:B----4-:R-:W-:-:S03]  /*85950*/  IADD3 R8, P1, R8, R4, RZ ;  /* 0x0000000408087210 */ /* 0x010fc60007f3e0ff */
[----:B------:R4:W-:Y:S04]  /*85960*/  STL [R1+0x1fbc], R113 ;  /* 0x001fbc7101007387 */ /* 0x0009e80000100800 */
[----:B------:R-:W3:Y:S01]  /*85970*/  LDL.LU R114, [R1+0x20c0] ;  /* 0x0020c00001727983 */ /* 0x000ee20000300800 */
[----:B-1----:R-:W-:Y:S01]  /*85980*/  MOV R116, R15 ;  /* 0x0000000f00747202 */ /* 0x002fe20000000f00 */
[----:B------:R-:W-:Y:S02]  /*85990*/  IMAD.MOV.U32 R117, RZ, RZ, R113 ;  /* 0x000000ffff757224 */ /* 0x000fe400078e0071 */
[----:B------:R-:W-:Y:S01]  /*859a0*/  IMAD.X R9, R9, 0x1, R0, P1 ;  /* 0x0000000109097824 */ /* 0x000fe200008e0600 */
[----:B----4-:R-:W4:Y:S04]  /*859b0*/  LDL.LU R113, [R1+0x20fc] ;  /* 0x0020fc0001717983 */ /* 0x010f280000300800 */
[----:B------:R-:W4:Y:S04]  /*859c0*/  LDL.LU R15, [R1+0x2100] ;  /* 0x00210000010f7983 */ /* 0x000f280000300800 */
        /* <DEDUP_REMOVED lines=10> */
[----:B------:R-:W4:Y:S04]  /*85a70*/  LDL.LU R8, [R1+0x2140] ;  /* 0x0021400001087983 */ /* 0x000f280000300800 */
[----:B------:R1:W-:Y:S01]  /*85a80*/  LDGSTS.E [R3+0x2a80], desc[UR60][R116.64], P0 ;  /* 0x02a8000074037fae */ /* 0x0003e2000812187c */
[----:B--2---:R-:W-:-:S05]  /*85a90*/  IADD3 R10, P1, R10, R4, RZ ;  /* 0x000000040a0a7210 */ /* 0x004fca0007f3e0ff */
[----:B------:R-:W-:Y:S01]  /*85aa0*/  IMAD.X R11, R11, 0x1, R0, P1 ;  /* 0x000000010b0b7824 */ /* 0x000fe200008e0600 */
[----:B-1----:R-:W-:Y:S01]  /*85ab0*/  MOV R116, R6 ;  /* 0x0000000600747202 */ /* 0x002fe20000000f00 */
[----:B------:R-:W-:Y:S02]  /*85ac0*/  IMAD.MOV.U32 R117, RZ, RZ, R7 ;  /* 0x000000ffff757224 */ /* 0x000fe400078e0007 */
[----:B------:R-:W2:Y:S04]  /*85ad0*/  LDL.LU R7, [R1+0x217c] ;  /* 0x00217c0001077983 */ /* 0x000ea80000300800 */
        /* <DEDUP_REMOVED lines=143> */
[----:B------:R-:W2:Y:S04]  /*863d0*/  LDL.LU.64 R10, [R1+0x1230] ;  /* 0x00123000010a7983 */ /* 0x000ea80000300a00 */
[----:B------:R-:W-:Y:S04]  /*863e0*/  STL [R1+0x2498], R114 ;  /* 0x0024987201007387 */ /* 0x000fe80000100800 */
[----:B------:R1:W-:Y:S04]  /*863f0*/  STL [R1+0x2494], R115 ;  /* 0x0024947301007387 */ /* 0x0003e80000100800 */
[----:B------:R-:W-:Y:S04]  /*86400*/  LDGSTS.E [R3+0x6e80], desc[UR60][R116.64], P0 ;  /* 0x06e8000074037fae */ /* 0x000fe8000812187c */
[----:B------:R-:W-:Y:S01]  /*86410*/  LDGSTS.E [R3+0x7280], desc[UR60][R114.64], P0 ;  /* 0x0728000072037fae */ /* 0x000fe2000812187c */
[----:B---3--:R-:W-:-:S04]  /*86420*/  IADD3 R15, P2, R15, R4, RZ ;  /* 0x000000040f0f7210 */ /* 0x008fc80007f5e0ff */
[----:B------:R-:W-:Y:S01]  /*86430*/  IADD3.X R113, R113, R0, RZ, P2, !PT ;  /* 0x0000000071717210 */ /* 0x000fe200017fe4ff */
[----:B------:R-:W-:Y:S04]  /*86440*/  STL [R1+0x24e0], R15 ;  /* 0x0024e00f01007387 */ /* 0x000fe80000100800 */
[----:B------:R-:W3:Y:S01]  /*86450*/  LDL.LU.64 R116, [R1+0x1110] ;  /* 0x0011100001747983 */ /* 0x000ee20000300a00 */
[----:B----4-:R-:W-:Y:S01]  /*86460*/  IADD3 R8, P1, R8, R4, RZ ;  /* 0x0000000408087210 */ /* 0x010fe20007f3e0ff */
[----:B------:R-:W-:Y:S02]  /*86470*/  IMAD.MOV.U32 R118, RZ, RZ, R15 ;  /* 0x000000ffff767224 */ /* 0x000fe400078e000f */
[----:B------:R-:W-:Y:S01]  /*86480*/  STL [R1+0x24dc], R113 ;  /* 0x0024dc7101007387 */ /* 0x000fe20000100800 */
[----:B------:R-:W-:Y:S01]  /*86490*/  IMAD.MOV.U32 R119, RZ, RZ, R113 ;  /* 0x000000ffff777224 */ /* 0x000fe200078e0071 */
[----:B------:R-:W-:-:S02]  /*864a0*/  IADD3.X R9, R9, R0, RZ, P1, !PT ;  /* 0x0000000009097210 */ /* 0x000fc40000ffe4ff */
[----:B-1----:R-:W4:Y:S04]  /*864b0*/  LDL.LU.64 R114, [R1+0x10e8] ;  /* 0x0010e80001727983 */ /* 0x002f280000300a00 */
[----:B------:R1:W-:Y:S04]  /*864c0*/  LDGSTS.E [R3+0x7680], desc[UR60][R118.64], P0 ;  /* 0x0768000076037fae */ /* 0x0003e8000812187c */
[----:B------:R-:W-:Y:S04]  /*864d0*/  STL [R1+0x2510], R8 ;  /* 0x0025100801007387 */ /* 0x000fe80000100800 */
[----:B------:R1:W-:Y:S02]  /*864e0*/  STL [R1+0x250c], R9 ;  /* 0x00250c0901007387 */ /* 0x0003e40000100800 */
[----:B-1----:R-:W-:Y:S01]  /*864f0*/  IMAD.MOV.U32 R118, RZ, RZ, R8 ;  /* 0x000000ffff767224 */ /* 0x002fe200078e0008 */
[----:B------:R-:W-:-:S05]  /*86500*/  MOV R119, R9 ;  /* 0x0000000900777202 */ /* 0x000fca0000000f00 */
[----:B------:R1:W-:Y:S01]  /*86510*/  LDGSTS.E [R3+0x7a80], desc[UR60][R118.64], P0 ;  /* 0x07a8000076037fae */ /* 0x0003e2000812187c */
[----:B------:R-:W-:-:S05]  /*86520*/  IADD3 R6, P2, R6, R4, RZ ;  /* 0x0000000406067210 */ /* 0x000fca0007f5e0ff */
[----:B------:R-:W-:Y:S01]  /*86530*/  IMAD.X R7, R7, 0x1, R0, P2 ;  /* 0x0000000107077824 */ /* 0x000fe200010e0600 */
[----:B------:R-:W-:Y:S04]  /*86540*/  STL [R1+0x2540], R6 ;  /* 0x0025400601007387 */ /* 0x000fe80000100800 */
[----:B------:R-:W4:Y:S01]  /*86550*/  LDL.LU.64 R8, [R1+0x10c0] ;  /* 0x0010c00001087983 */ /* 0x000f220000300a00 */
[----:B-1----:R-:W-:Y:S02]  /*86560*/  IMAD.MOV.U32 R118, RZ, RZ, R6 ;  /* 0x000000ffff767224 */ /* 0x002fe400078e0006 */
[----:B------:R-:W-:Y:S01]  /*86570*/  IMAD.MOV.U32 R119, RZ, RZ, R7 ;  /* 0x000000ffff777224 */ /* 0x000fe200078e0007 */
[----:B------:R1:W-:Y:S04]  /*86580*/  STL [R1+0x253c], R7 ;  /* 0x00253c0701007387 */ /* 0x0003e80000100800 */
[----:B------:R4:W-:Y:S04]  /*86590*/  LDGSTS.E [R3+0x7e80], desc[UR60][R118.64], P0 ;  /* 0x07e8000076037fae */ /* 0x0009e8000812187c */
[----:B-1----:R-:W4:Y:S04]  /*865a0*/  LDL.LU.64 R6, [R1+0x1098] ;  /* 0x0010980001067983 */ /* 0x002f280000300a00 */
[----:B------:R-:W4:Y:S04]  /*865b0*/  LDL.LU.64 R122, [R1+0xfa0] ;  /* 0x000fa000017a7983 */ /* 0x000f280000300a00 */
[----:B------:R-:W4:Y:S01]  /*865c0*/  LDL.LU.64 R120, [R1+0xf80] ;  /* 0x000f800001787983 */ /* 0x000f220000300a00 */
[----:B--2---:R-:W-:-:S03]  /*865d0*/  IADD3 R134, P1, R10, R4, RZ ;  /* 0x000000040a867210 */ /* 0x004fc60007f3e0ff */
[----:B------:R-:W2:Y:S01]  /*865e0*/  LDL.LU.64 R118, [R1+0xf60] ;  /* 0x000f600001767983 */ /* 0x000ea20000300a00 */
[----:B------:R-:W-:-:S03]  /*865f0*/  IADD3.X R15, R11, R0, RZ, P1, !PT ;  /* 0x000000000b0f7210 */ /* 0x000fc60000ffe4ff */
[----:B------:R-:W2:Y:S01]  /*86600*/  LDL.LU.64 R10, [R1+0xf40] ;  /* 0x000f4000010a7983 */ /* 0x000ea20000300a00 */
[----:B---3--:R-:W-:-:S05]  /*86610*/  IADD3 R132, P1, R116, R4, RZ ;  /* 0x0000000474847210 */ /* 0x008fca0007f3e0ff */
[----:B------:R-:W-:Y:S02]  /*86620*/  IMAD.X R133, R117, 0x1, R0, P1 ;  /* 0x0000000175857824 */ /* 0x000fe400008e0600 */
[----:B------:R-:W3:Y:S01]  /*86630*/  LDL.LU.64 R116, [R1+0xf20] ;  /* 0x000f200001747983 */ /* 0x000ee20000300a00 */
[----:B----4-:R-:W-:-:S05]  /*86640*/  IADD3 R130, P1, R114, R4, RZ ;  /* 0x0000000472827210 */ /* 0x010fca0007f3e0ff */
[----:B------:R-:W-:Y:S02]  /*86650*/  IMAD.X R131, R115, 0x1, R0, P1 ;  /* 0x0000000173837824 */ /* 0x000fe400008e0600 */
[----:B------:R-:W4:Y:S01]  /*86660*/  LDL.LU.64 R114, [R1+0xf00] ;  /* 0x000f000001727983 */ /* 0x000f220000300a00 */
[----:B------:R-:W-:-:S04]  /*86670*/  IADD3 R128, P1, R8, R4, RZ ;  /* 0x0000000408807210 */ /* 0x000fc80007f3e0ff */
[----:B------:R-:W-:Y:S02]  /*86680*/  IADD3.X R129, R9, R0, RZ, P1, !PT ;  /* 0x0000000009817210 */ /* 0x000fe40000ffe4ff */
[----:B------:R-:W4:Y:S01]  /*86690*/  LDL.LU.64 R8, [R1+0xe40] ;  /* 0x000e400001087983 */ /* 0x000f220000300a00 */
[----:B------:R-:W-:-:S05]  /*866a0*/  IADD3 R126, P1, R6, R4, RZ ;  /* 0x00000004067e7210 */ /* 0x000fca0007f3e0ff */
[----:B------:R-:W-:Y:S02]  /*866b0*/  IMAD.X R127, R7, 0x1, R0, P1 ;  /* 0x00000001077f7824 */ /* 0x000fe400008e0600 */
[----:B------:R-:W4:Y:S04]  /*866c0*/  LDL.LU.64 R6, [R1+0xe28] ;  /* 0x000e280001067983 */ /* 0x000f280000300a00 */
[----:B------:R-:W4:Y:S01]  /*866d0*/  LDL.LU.64 R136, [R1+0xe10] ;  /* 0x000e100001887983 */ /* 0x000f220000300a00 */
[----:B------:R-:W-:-:S05]  /*866e0*/  IADD3 R124, P1, R122, R4, RZ ;  /* 0x000000047a7c7210 */ /* 0x000fca0007f3e0ff */
[----:B------:R-:W-:Y:S01]  /*866f0*/  IMAD.X R125, R123, 0x1, R0, P1 ;  /* 0x000000017b7d7824 */ /* 0x000fe200008e0600 */
[----:B------:R-:W-:-:S04]  /*86700*/  IADD3 R122, P1, R120, R4, RZ ;  /* 0x00000004787a7210 */ /* 0x000fc80007f3e0ff */
[----:B------:R-:W-:Y:S02]  /*86710*/  IADD3.X R123, R121, R0, RZ, P1, !PT ;  /* 0x00000000797b7210 */ /* 0x000fe40000ffe4ff */
[----:B--2---:R-:W-:-:S05]  /*86720*/  IADD3 R120, P1, R118, R4, RZ ;  /* 0x0000000476787210 */ /* 0x004fca0007f3e0ff */
[----:B------:R-:W-:Y:S01]  /*86730*/  IMAD.X R121, R119, 0x1, R0, P1 ;  /* 0x0000000177797824 */ /* 0x000fe200008e0600 */
[----:B------:R-:W-:-:S05]  /*86740*/  IADD3 R118, P1, R10, R4, RZ ;  /* 0x000000040a767210 */ /* 0x000fca0007f3e0ff */
[----:B------:R-:W-:Y:S02]  /*86750*/  IMAD.X R119, R11, 0x1, R0, P1 ;  /* 0x000000010b777824 */ /* 0x000fe400008e0600 */
[----:B------:R-:W-:-:S05]  /*86760*/  IMAD.MOV.U32 R135, RZ, RZ, R15 ;  /* 0x000000ffff877224 */ /* 0x000fca00078e000f */
[----:B------:R-:W-:Y:S04]  /*86770*/  STL.64 [R1+0x1230], R134 ;  /* 0x0012308601007387 */ /* 0x000fe80000100a00 */
[----:B------:R-:W-:Y:S04]  /*86780*/  STL.64 [R1+0x1110], R132 ;  /* 0x0011108401007387 */ /* 0x000fe80000100a00 */
[----:B------:R-:W-:Y:S04]  /*86790*/  STL.64 [R1+0x10e8], R130 ;  /* 0x0010e88201007387 */ /* 0x000fe80000100a00 */
[----:B------:R-:W-:Y:S04]  /*867a0*/  STL.64 [R1+0x10c0], R128 ;  /* 0x0010c08001007387 */ /* 0x000fe80000100a00 */
        /* <DEDUP_REMOVED lines=9> */
[----:B------:R-:W-:Y:S04]  /*86840*/  LDGSTS.E [R3+0x21280], desc[UR60][R126.64], P0 ;  /* 0x212800007e037fae */ /* 0x000fe8000812187c */
[----:B------:R-:W-:Y:S04]  /*86850*/  LDGSTS.E [R3+0x21680], desc[UR60][R124.64], P0 ;  /* 0x216800007c037fae */ /* 0x000fe8000812187c */
[----:B------:R-:W-:Y:S04]  /*86860*/  LDGSTS.E [R3+0x21a80], desc[UR60][R122.64], P0 ;  /* 0x21a800007a037fae */ /* 0x000fe8000812187c */
[----:B------:R-:W-:Y:S04]  /*86870*/  LDGSTS.E [R3+0x21e80], desc[UR60][R120.64], P0 ;  /* 0x21e8000078037fae */ /* 0x000fe8000812187c */
[----:B------:R-:W-:Y:S01]  /*86880*/  LDGSTS.E [R3+0x22280], desc[UR60][R118.64], P0 ;  /* 0x2228000076037fae */ /* 0x000fe2000812187c */
[----:B---3--:R-:W-:-:S04]  /*86890*/  IADD3 R10, P1, R116, R4, RZ ;  /* 0x00000004740a7210 */ /* 0x008fc80007f3e0ff */
[----:B------:R-:W-:Y:S02]  /*868a0*/  IADD3.X R11, R117, R0, RZ, P1, !PT ;  /* 0x00000000750b7210 */ /* 0x000fe40000ffe4ff */
[----:B----4-:R-:W-:-:S03]  /*868b0*/  IADD3 R116, P1, R114, R4, RZ ;  /* 0x0000000472747210 */ /* 0x010fc60007f3e0ff */
[----:B------:R-:W-:Y:S02]  /*868c0*/  LDGSTS.E [R3+0x22680], desc[UR60][R10.64], P0 ;  /* 0x226800000a037fae */ /* 0x000fe4000812187c */
[----:B------:R-:W-:Y:S02]  /*868d0*/  IMAD.X R117, R115, 0x1, R0, P1 ;  /* 0x0000000173757824 */ /* 0x000fe400008e0600 */
[----:B------:R1:W-:Y:S01]  /*868e0*/  STL.64 [R1+0xf20], R10 ;  /* 0x000f200a01007387 */ /* 0x0003e20000100a00 */
[----:B------:R-:W-:-:S03]  /*868f0*/  IADD3 R114, P1, R8, R4, RZ ;  /* 0x0000000408727210 */ /* 0x000fc60007f3e0ff */
[----:B------:R2:W-:Y:S02]  /*86900*/  LDGSTS.E [R3+0x22a80], desc[UR60][R116.64], P0 ;  /* 0x22a8000074037fae */ /* 0x0005e4000812187c */
[----:B------:R-:W-:Y:S02]  /*86910*/  IMAD.X R115, R9, 0x1, R0, P1 ;  /* 0x0000000109737824 */ /* 0x000fe400008e0600 */
[----:B------:R-:W-:Y:S01]  /*86920*/  STL.64 [R1+0xf00], R116 ;  /* 0x000f007401007387 */ /* 0x000fe20000100a00 */
[----:B------:R-:W-:-:S03]  /*86930*/  IADD3 R8, P1, R6, R4, RZ ;  /* 0x0000000406087210 */ /* 0x000fc60007f3e0ff */
[----:B------:R-:W-:Y:S01]  /*86940*/  LDGSTS.E [R3+0x22e80], desc[UR60][R114.64], P0 ;  /* 0x22e8000072037fae */ /* 0x000fe2000812187c */
[----:B------:R-:W-:Y:S02]  /*86950*/  IADD3.X R9, R7, R0, RZ, P1, !PT ;  /* 0x0000000007097210 */ /* 0x000fe40000ffe4ff */
[-C--:B------:R-:W-:Y:S01]  /*86960*/  IADD3 R6, P1, R136, R4.reuse, RZ ;  /* 0x0000000488067210 */ /* 0x080fe20007f3e0ff */
[----:B------:R-:W-:Y:S04]  /*86970*/  STL.64 [R1+0xe40], R114 ;  /* 0x000e407201007387 */ /* 0x000fe80000100a00 */
[--C-:B------:R-:W-:Y:S01]  /*86980*/  IMAD.X R7, R137, 0x1, R0.reuse, P1 ;  /* 0x0000000189077824 */ /* 0x100fe200008e0600 */
[-C--:B------:R-:W-:Y:S01]  /*86990*/  IADD3 R252, P1, R250, R4.reuse, RZ ;  /* 0x00000004fafc7210 */ /* 0x080fe20007f3e0ff */
[----:B------:R-:W-:Y:S04]  /*869a0*/  LDGSTS.E [R3+0x23280], desc[UR60][R8.64], P0 ;  /* 0x2328000008037fae */ /* 0x000fe8000812187c */
[----:B------:R-:W-:Y:S01]  /*869b0*/  IMAD.X R250, R251, 0x1, R0, P1 ;  /* 0x00000001fbfa7824 */ /* 0x000fe200008e0600 */
[----:B------:R-:W-:Y:S01]  /*869c0*/  IADD3 R151, P1, R244, R4, RZ ;  /* 0x00000004f4977210 */ /* 0x000fe20007f3e0ff */
[----:B------:R-:W-:Y:S03]  /*869d0*/  STL.64 [R1+0xe28], R8 ;  /* 0x000e280801007387 */ /* 0x000fe60000100a00 */
[----:B------:R-:W-:Y:S01]  /*869e0*/  IADD3.X R244, R245, R0, RZ, P1, !PT ;  /* 0x00000000f5f47210 */ /* 0x000fe20000ffe4ff */
[----:B------:R-:W-:Y:S01]  /*869f0*/  LDGSTS.E [R3+0x23680], desc[UR60][R6.64], P0 ;  /* 0x2368000006037fae */ /* 0x000fe2000812187c */
        /* <DEDUP_REMOVED lines=30> */
[----:B------:R-:W-:Y:S01]  /*86be0*/  IADD3 R113, P1, R204, R4, RZ ;  /* 0x00000004cc717210 */ /* 0x000fe20007f3e0ff */
[----:B------:R3:W-:Y:S04]  /*86bf0*/  STL.64 [R1+0xe10], R6 ;  /* 0x000e100601007387 */ /* 0x0007e80000100a00 */
[----:B------:R-:W-:Y:S01]  /*86c00*/  IMAD.X R204, R205, 0x1, R0, P1 ;  /* 0x00000001cdcc7824 */ /* 0x000fe200008e0600 */
[----:B------:R-:W4:Y:S03]  /*86c10*/  LDL.LU R15, [R1+0x1d88] ;  /* 0x001d8800010f7983 */ /* 0x000f260000300800 */
[----:B------:R-:W-:Y:S01]  /*86c20*/  IMAD.MOV.U32 R205, RZ, RZ, R204 ;  /* 0x000000ffffcd7224 */ /* 0x000fe200078e00cc */
[----:B-1----:R-:W4:Y:S01]  /*86c30*/  LDL.LU R10, [R1+0x1dc8] ;  /* 0x001dc800010a7983 */ /* 0x002f220000300800 */
[----:B------:R-:W-:-:S03]  /*86c40*/  IMAD.MOV.U32 R204, RZ, RZ, R113 ;  /* 0x000000ffffcc7224 */ /* 0x000fc600078e0071 */
[----:B------:R-:W4:Y:S04]  /*86c50*/  LDL.LU R113, [R1+0x1d84] ;  /* 0x001d840001717983 */ /* 0x000f280000300800 */
[----:B------:R-:W4:Y:S04]  /*86c60*/  LDL.LU R11, [R1+0x1dc4] ;  /* 0x001dc400010b7983 */ /* 0x000f280000300800 */
[----:B---3--:R-:W3:Y:S04]  /*86c70*/  LDL.LU R7, [R1+0x1e04] ;  /* 0x001e040001077983 */ /* 0x008ee80000300800 */
[----:B------:R-:W3:Y:S04]  /*86c80*/  LDL.LU R6, [R1+0x1e08] ;  /* 0x001e080001067983 */ /* 0x000ee80000300800 */
[----:B------:R-:W3:Y:S04]  /*86c90*/  LDL.LU R115, [R1+0x1e44] ;  /* 0x001e440001737983 */ /* 0x000ee80000300800 */
[----:B------:R-:W3:Y:S01]  /*86ca0*/  LDL.LU R114, [R1+0x1e48] ;  /* 0x001e480001727983 */ /* 0x000ee20000300800 */
[----:B------:R-:W-:Y:S01]  /*86cb0*/  MOV R251, R250 ;  /* 0x000000fa00fb7202 */ /* 0x000fe20000000f00 */
[----:B------:R-:W-:-:S02]  /*86cc0*/  IMAD.MOV.U32 R250, RZ, RZ, R252 ;  /* 0x000000fffffa7224 */ /* 0x000fc400078e00fc */
        /* <DEDUP_REMOVED lines=8> */
[----:B------:R-:W-:Y:S01]  /*86d50*/  MOV R227, R226 ;  /* 0x000000e200e37202 */ /* 0x000fe20000000f00 */
[----:B------:R-:W-:Y:S01]  /*86d60*/  IMAD.MOV.U32 R229, RZ, RZ, R228 ;  /* 0x000000ffffe57224 */ /* 0x000fe200078e00e4 */
[----:B------:R-:W-:Y:S01]  /*86d70*/  LDGSTS.E [R3+0x23a80], desc[UR60][R250.64], P0 ;  /* 0x23a80000fa037fae */ /* 0x000fe2000812187c */
[----:B------:R-:W-:-:S02]  /*86d80*/  IMAD.MOV.U32 R228, RZ, RZ, R147 ;  /* 0x000000ffffe47224 */ /* 0x000fc400078e0093 */
[----:B------:R-:W-:Y:S01]  /*86d90*/  IMAD.MOV.U32 R226, RZ, RZ, R146 ;  /* 0x000000ffffe27224 */ /* 0x000fe200078e0092 */
[----:B------:R-:W-:Y:S01]  /*86da0*/  LDGSTS.E [R3+0x23e80], desc[UR60][R244.64], P0 ;  /* 0x23e80000f4037fae */ /* 0x000fe2000812187c */
[----:B------:R-:W-:Y:S01]  /*86db0*/  IMAD.MOV.U32 R225, RZ, RZ, R224 ;  /* 0x000000ffffe17224 */ /* 0x000fe200078e00e0 */
[----:B------:R-:W-:Y:S01]  /*86dc0*/  MOV R224, R145 ;  /* 0x0000009100e07202 */ /* 0x000fe20000000f00 */
        /* <DEDUP_REMOVED lines=11> */
[----:B------:R-:W-:-:S02]  /*86e80*/  MOV R215, R214 ;  /* 0x000000d600d77202 */ /* 0x000fc40000000f00 */
[----:B------:R-:W-:Y:S01]  /*86e90*/  LDGSTS.E [R3+0x24e80], desc[UR60][R228.64], P0 ;  /* 0x24e80000e4037fae */ /* 0x000fe2000812187c */
[----:B------:R-:W-:Y:S02]  /*86ea0*/  IMAD.MOV.U32 R214, RZ, RZ, R140 ;  /* 0x000000ffffd67224 */ /* 0x000fe400078e008c */
[----:B------:R-:W-:Y:S01]  /*86eb0*/  IMAD.MOV.U32 R213, RZ, RZ, R212 ;  /* 0x000000ffffd57224 */ /* 0x000fe200078e00d4 */
[----:B------:R-:W-:Y:S01]  /*86ec0*/  LDGSTS.E [R3+0x25280], desc[UR60][R226.64], P0 ;  /* 0x25280000e2037fae */ /* 0x000fe2000812187c */
[----:B------:R-:W-:Y:S01]  /*86ed0*/  MOV R212, R139 ;  /* 0x0000008b00d47202 */ /* 0x000fe20000000f00 */
[----:B------:R-:W-:Y:S02]  /*86ee0*/  IMAD.MOV.U32 R211, RZ, RZ, R210 ;  /* 0x000000ffffd37224 */ /* 0x000fe400078e00d2 */
[----:B------:R-:W-:Y:S01]  /*86ef0*/  LDGSTS.E [R3+0x25680], desc[UR60][R224.64], P0 ;  /* 0x25680000e0037fae */ /* 0x000fe2000812187c */
[----:B------:R-:W-:Y:S01]  /*86f00*/  IMAD.MOV.U32 R210, RZ, RZ, R138 ;  /* 0x000000ffffd27224 */ /* 0x000fe200078e008a */
[----:B------:R-:W-:-:S02]  /*86f10*/  MOV R209, R208 ;  /* 0x000000d000d17202 */ /* 0x000fc40000000f00 */
[----:B------:R-:W-:Y:S01]  /*86f20*/  LDGSTS.E [R3+0x25a80], desc[UR60][R222.64], P0 ;  /* 0x25a80000de037fae */ /* 0x000fe2000812187c */
[----:B------:R-:W-:Y:S02]  /*86f30*/  IMAD.MOV.U32 R208, RZ, RZ, R137 ;  /* 0x000000ffffd07224 */ /* 0x000fe400078e0089 */
[----:B------:R-:W-:Y:S01]  /*86f40*/  IMAD.MOV.U32 R207, RZ, RZ, R206 ;  /* 0x000000ffffcf7224 */ /* 0x000fe200078e00ce */
[----:B------:R-:W-:Y:S01]  /*86f50*/  LDGSTS.E [R3+0x25e80], desc[UR60][R220.64], P0 ;  /* 0x25e80000dc037fae */ /* 0x000fe2000812187c */
[----:B------:R-:W-:-:S03]  /*86f60*/  MOV R206, R136 ;  /* 0x0000008800ce7202 */ /* 0x000fc60000000f00 */
[----:B------:R-:W-:Y:S01]  /*86f70*/  LDGSTS.E [R3+0x26280], desc[UR60][R218.64], P0 ;  /* 0x26280000da037fae */ /* 0x000fe2000812187c */
[----:B--2---:R-:W-:-:S03]  /*86f80*/  LOP3.LUT R116, R13, 0x60, RZ, 0x3c, !PT ;  /* 0x000000600d747812 */ /* 0x004fc600078e3cff */
[----:B------:R-:W-:Y:S04]  /*86f90*/  LDGSTS.E [R3+0x26680], desc[UR60][R216.64], P0 ;  /* 0x26680000d8037fae */ /* 0x000fe8000812187c */
[----:B------:R-:W-:Y:S04]  /*86fa0*/  LDGSTS.E [R3+0x26a80], desc[UR60][R214.64], P0 ;  /* 0x26a80000d6037fae */ /* 0x000fe8000812187c */
[----:B------:R-:W-:Y:S04]  /*86fb0*/  LDGSTS.E [R3+0x26e80], desc[UR60][R212.64], P0 ;  /* 0x26e80000d4037fae */ /* 0x000fe8000812187c */
[----:B------:R-:W-:Y:S04]  /*86fc0*/  LDGSTS.E [R3+0x27280], desc[UR60][R210.64], P0 ;  /* 0x27280000d2037fae */ /* 0x000fe8000812187c */
[----:B------:R-:W-:Y:S04]  /*86fd0*/  LDGSTS.E [R3+0x27680], desc[UR60][R208.64], P0 ;  /* 0x27680000d0037fae */ /* 0x000fe8000812187c */
[----:B------:R-:W2:Y:S04]  /*86fe0*/  LDL.LU R9, [R1+0x1e84] ;  /* 0x001e840001097983 */ /* 0x000ea80000300800 */
[----:B------:R-:W-:Y:S04]  /*86ff0*/  LDGSTS.E [R3+0x27a80], desc[UR60][R206.64], P0 ;  /* 0x27a80000ce037fae */ /* 0x000fe8000812187c */
[----:B------:R-:W2:Y:S04]  /*87000*/  LDL.LU R8, [R1+0x1e88] ;  /* 0x001e880001087983 */ /* 0x000ea80000300800 */
[----:B------:R1:W-:Y:S02]  /*87010*/  LDGSTS.E [R3+0x27e80], desc[UR60][R204.64], P0 ;  /* 0x27e80000cc037fae */ /* 0x0003e4000812187c */
[----:B-1----:R-:W-:Y:S01]  /*87020*/  IMAD.IADD R3, R116, 0x1, R5 ;  /* 0x0000000174037824 */ /* 0x002fe200078e0205 */
[----:B----4-:R-:W-:-:S02]  /*87030*/  IADD3 R15, P1, R15, R4, RZ ;  /* 0x000000040f0f7210 */ /* 0x010fc40007f3e0ff */
[----:B------:R-:W-:Y:S02]  /*87040*/  IADD3 R10, P2, R10, R4, RZ ;  /* 0x000000040a0a7210 */ /* 0x000fe40007f5e0ff */
[----:B------:R-:W-:Y:S01]  /*87050*/  IADD3.X R113, R113, R0, RZ, P1, !PT ;  /* 0x0000000071717210 */ /* 0x000fe20000ffe4ff */
[----:B------:R-:W-:Y:S02]  /*87060*/  STL [R1+0x1d88], R15 ;  /* 0x001d880f01007387 */ /* 0x000fe40000100800 */
[----:B------:R-:W-:Y:S02]  /*87070*/  IMAD.X R11, R11, 0x1, R0, P2 ;  /* 0x000000010b0b7824 */ /* 0x000fe400010e0600 */
[----:B------:R1:W-:Y:S01]  /*87080*/  STL [R1+0x1d84], R113 ;  /* 0x001d847101007387 */ /* 0x0003e20000100800 */
[----:B------:R-:W-:Y:S01]  /*87090*/  MOV R116, R15 ;  /* 0x0000000f00747202 */ /* 0x000fe20000000f00 */
[----:B------:R-:W-:Y:S02]  /*870a0*/  IMAD.MOV.U32 R117, RZ, RZ, R113 ;  /* 0x000000ffff757224 */ /* 0x000fe400078e0071 */
[----:B------:R-:W-:Y:S01]  /*870b0*/  STL [R1+0x1dc8], R10 ;  /* 0x001dc80a01007387 */ /* 0x000fe20000100800 */
[----:B---3--:R-:W-:-:S03]  /*870c0*/  IADD3 R6, P1, R6, R4, RZ ;  /* 0x0000000406067210 */ /* 0x008fc60007f3e0ff */
[----:B------:R3:W-:Y:S04]  /*870d0*/  STL [R1+0x1dc4], R11 ;  /* 0x001dc40b01007387 */ /* 0x0007e80000100800 */
[----:B-1----:R-:W4:Y:S01]  /*870e0*/  LDL.LU R113, [R1+0x1ec4] ;  /* 0x001ec40001717983 */ /* 0x002f220000300800 */
[--C-:B------:R-:W-:Y:S01]  /*870f0*/  IMAD.X R7, R7, 0x1, R0.reuse, P1 ;  /* 0x0000000107077824 */ /* 0x100fe200008e0600 */
[----:B------:R-:W-:Y:S02]  /*87100*/  IADD3 R114, P2, R114, R4, RZ ;  /* 0x0000000472727210 */ /* 0x000fe40007f5e0ff */
[----:B------:R-:W4:Y:S04]  /*87110*/  LDL.LU R15, [R1+0x1ec8] ;  /* 0x001ec800010f7983 */ /* 0x000f280000300800 */
[----:B------:R1:W-:Y:S01]  /*87120*/  LDGSTS.E [R3+0x300], desc[UR60][R116.64], P0 ;  /* 0x0030000074037fae */ /* 0x0003e2000812187c */
[----:B------:R-:W-:-:S02]  /*87130*/  IMAD.X R115, R115, 0x1, R0, P2 ;  /* 0x0000000173737824 */ /* 0x000fc400010e0600 */
[----:B-1----:R-:W-:Y:S01]  /*87140*/  IMAD.MOV.U32 R116, RZ, RZ, R10 ;  /* 0x000000ffff747224 */ /* 0x002fe200078e000a */
[----:B------:R-:W-:Y:S02]  /*87150*/  MOV R117, R11 ;  /* 0x0000000b00757202 */ /* 0x000fe40000000f00 */
[----:B---3--:R-:W3:Y:S04]  /*87160*/  LDL.LU R11, [R1+0x1f04] ;  /* 0x001f0400010b7983 */ /* 0x008ee80000300800 */
[----:B------:R-:W3:Y:S04]  /*87170*/  LDL.LU R10, [R1+0x1f08] ;  /* 0x001f0800010a7983 */ /* 0x000ee80000300800 */
[----:B------:R-:W-:Y:S04]  /*87180*/  STL [R1+0x1e08], R6 ;  /* 0x001e080601007387 */ /* 0x000fe80000100800 */
[----:B------:R1:W-:Y:S04]  /*87190*/  LDGSTS.E [R3+0x700], desc[UR60][R116.64], P0 ;  /* 0x0070000074037fae */ /* 0x0003e8000812187c */
[----:B------:R1:W-:Y:S04]  /*871a0*/  STL [R1+0x1e04], R7 ;  /* 0x001e040701007387 */ /* 0x0003e80000100800 */
[----:B------:R-:W-:Y:S01]  /*871b0*/  STL [R1+0x1e48], R114 ;  /* 0x001e487201007387 */ /* 0x000fe20000100800 */
[----:B-1----:R-:W-:Y:S01]  /*871c0*/  IMAD.MOV.U32 R117, RZ, RZ, R7 ;  /* 0x000000ffff757224 */ /* 0x002fe200078e0007 */
[----:B------:R-:W-:-:S02]  /*871d0*/  MOV R116, R6 ;  /* 0x0000000600747202 */ /* 0x000fc40000000f00 */
[----:B------:R-:W3:Y:S04]  /*871e0*/  LDL.LU R7, [R1+0x1f44] ;  /* 0x001f440001077983 */ /* 0x000ee80000300800 */
[----:B------:R1:W-:Y:S04]  /*871f0*/  STL [R1+0x1e44], R115 ;  /* 0x001e447301007387 */ /* 0x0003e80000100800 */
[----:B------:R-:W3:Y:S04]  /*87200*/  LDL.LU R6, [R1+0x1f48] ;  /* 0x001f480001067983 */ /* 0x000ee80000300800 */
[----:B------:R1:W-:Y:S02]  /*87210*/  LDGSTS.E [R3+0xb00], desc[UR60][R116.64], P0 ;  /* 0x00b0000074037fae */ /* 0x0003e4000812187c */
[----:B-1----:R-:W-:Y:S01]  /*87220*/  IMAD.MOV.U32 R116, RZ, RZ, R114 ;  /* 0x000000ffff747224 */ /* 0x002fe200078e0072 */
[----:B------:R-:W-:-:S02]  /*87230*/  MOV R117, R115 ;  /* 0x0000007300757202 */ /* 0x000fc40000000f00 */
[----:B------:R-:W3:Y:S04]  /*87240*/  LDL.LU R115, [R1+0x1f84] ;  /* 0x001f840001737983 */ /* 0x000ee80000300800 */
[----:B------:R-:W3:Y:S04]  /*87250*/  LDL.LU R114, [R1+0x1f88] ;  /* 0x001f880001727983 */ /* 0x000ee80000300800 */
[----:B------:R1:W-:Y:S01]  /*87260*/  LDGSTS.E [R3+0xf00], desc[UR60][R116.64], P0 ;  /* 0x00f0000074037fae */ /* 0x0003e2000812187c */
[----:B--2---:R-:W-:-:S05]  /*87270*/  IADD3 R8, P1, R8, R4, RZ ;  /* 0x0000000408087210 */ /* 0x004fca0007f3e0ff */
[----:B------:R-:W-:Y:S01]  /*87280*/  IMAD.X R9, R9, 0x1, R0, P1 ;  /* 0x0000000109097824 */ /* 0x000fe200008e0600 */
[----:B------:R-:W-:Y:S01]  /*87290*/  STL [R1+0x1e88], R8 ;  /* 0x001e880801007387 */ /* 0x000fe20000100800 */
[----:B-1----:R-:W-:Y:S02]  /*872a0*/  MOV R116, R8 ;  /* 0x0000000800747202 */ /* 0x002fe40000000f00 */
[----:B------:R-:W-:Y:S01]  /*872b0*/  IMAD.MOV.U32 R117, RZ, RZ, R9 ;  /* 0x000000ffff757224 */ /* 0x000fe200078e0009 */
[----:B------:R1:W-:Y:S04]  /*872c0*/  STL [R1+0x1e84], R9 ;  /* 0x001e840901007387 */ /* 0x0003e80000100800 */
[----:B------:R2:W-:Y:S01]  /*872d0*/  LDGSTS.E [R3+0x1300], desc[UR60][R116.64], P0 ;  /* 0x0130000074037fae */ /* 0x0005e2000812187c */
[----:B----4-:R-:W-:-:S05]  /*872e0*/  IADD3 R15, P2, R15, R4, RZ ;  /* 0x000000040f0f7210 */ /* 0x010fca0007f5e0ff */
[----:B------:R-:W-:Y:S01]  /*872f0*/  IMAD.X R113, R113, 0x1, R0, P2 ;  /* 0x0000000171717824 */ /* 0x000fe200010e0600 */
[----:B------:R-:W-:Y:S04]  /*87300*/  STL [R1+0x1ec8], R15 ;  /* 0x001ec80f01007387 */ /* 0x000fe80000100800 */
[----:B-1----:R-:W4:Y:S01]  /*87310*/  LDL.LU R9, [R1+0x1fc4] ;  /* 0x001fc40001097983 */ /* 0x002f220000300800 */
[----:B--2---:R-:W-:-:S03]  /*87320*/  IMAD.MOV.U32 R116, RZ, RZ, R15 ;  /* 0x000000ffff747224 */ /* 0x004fc600078e000f */
[----:B------:R1:W-:Y:S01]  /*87330*/  STL [R1+0x1ec4], R113 ;  /* 0x001ec47101007387 */ /* 0x0003e20000100800 */
[----:B------:R-:W-:-:S03]  /*87340*/  MOV R117, R113 ;  /* 0x0000007100757202 */ /* 0x000fc60000000f00 */
[----:B------:R-:W2:Y:S04]  /*87350*/  LDL.LU R8, [R1+0x1fc8] ;  /* 0x001fc80001087983 */ /* 0x000ea80000300800 */
[----:B------:R1:W-:Y:S01]  /*87360*/  LDGSTS.E [R3+0x1700], desc[UR60][R116.64], P0 ;  /* 0x0170000074037fae */ /* 0x0003e2000812187c */
[----:B---3--:R-:W-:-:S03]  /*87370*/  IADD3 R10, P1, R10, R4, RZ ;  /* 0x000000040a0a7210 */ /* 0x008fc60007f3e0ff */
[----:B-1----:R-:W3:Y:S02]  /*87380*/  LDL.LU R113, [R1+0x2004] ;  /* 0x0020040001717983 */ /* 0x002ee40000300800 */
[----:B------:R-:W-:Y:S02]  /*87390*/  IMAD.X R11, R11, 0x1, R0, P1 ;  /* 0x000000010b0b7824 */ /* 0x000fe400008e0600 */
[----:B------:R-:W3:Y:S04]  /*873a0*/  LDL.LU R15, [R1+0x2008] ;  /* 0x00200800010f7983 */ /* 0x000ee80000300800 */
[----:B------:R-:W-:Y:S01]  /*873b0*/  STL [R1+0x1f08], R10 ;  /* 0x001f080a01007387 */ /* 0x000fe20000100800 */
[----:B------:R-:W-:-:S03]  /*873c0*/  IMAD.MOV.U32 R117, RZ, RZ, R11 ;  /* 0x000000ffff757224 */ /* 0x000fc600078e000b */
[----:B------:R1:W-:Y:S01]  /*873d0*/  STL [R1+0x1f04], R11 ;  /* 0x001f040b01007387 */ /* 0x0003e20000100800 */
[----:B------:R-:W-:-:S05]  /*873e0*/  MOV R116, R10 ;  /* 0x0000000a00747202 */ /* 0x000fca0000000f00 */
[----:B------:R1:W-:Y:S01]  /*873f0*/  LDGSTS.E [R3+0x1b00], desc[UR60][R116.64], P0 ;  /* 0x01b0000074037fae */ /* 0x0003e2000812187c */
[----:B------:R-:W-:-:S05]  /*87400*/  IADD3 R6, P2, R6, R4, RZ ;  /* 0x0000000406067210 */ /* 0x000fca0007f5e0ff */
[----:B------:R-:W-:Y:S01]  /*87410*/  IMAD.X R7, R7, 0x1, R0, P2 ;  /* 0x0000000107077824 */ /* 0x000fe200010e0600 */
[----:B------:R-:W-:Y:S04]  /*87420*/  STL [R1+0x1f48], R6 ;  /* 0x001f480601007387 */ /* 0x000fe80000100800 */
[----:B-1----:R-:W3:Y:S04]  /*87430*/  LDL.LU R11, [R1+0x2044] ;  /* 0x00204400010b7983 */ /* 0x002ee80000300800 */
[----:B------:R1:W-:Y:S04]  /*87440*/  STL [R1+0x1f44], R7 ;  /* 0x001f440701007387 */ /* 0x0003e80000100800 */
[----:B------:R-:W3:Y:S01]  /*87450*/  LDL.LU R10, [R1+0x2048] ;  /* 0x00204800010a7983 */ /* 0x000ee20000300800 */
[----:B------:R-:W-:Y:S01]  /*87460*/  IMAD.MOV.U32 R116, RZ, RZ, R6 ;  /* 0x000000ffff747224 */ /* 0x000fe200078e0006 */
[----:B------:R-:W-:-:S02]  /*87470*/  IADD3 R114, P1, R114, R4, RZ ;  /* 0x0000000472727210 */ /* 0x000fc40007f3e0ff */
[----:B------:R-:W-:Y:S02]  /*87480*/  MOV R117, R7 ;  /* 0x0000000700757202 */ /* 0x000fe40000000f00 */
[----:B-1----:R-:W3:Y:S01]  /*87490*/  LDL.LU R7, [R1+0x2084] ;  /* 0x0020840001077983 */ /* 0x002ee20000300800 */
[----:B------:R-:W-:-:S03]  /*874a0*/  IMAD.X R115, R115, 0x1, R0, P1 ;  /* 0x0000000173737824 */ /* 0x000fc600008e0600 */
[----:B------:R-:W3:Y:S04]  /*874b0*/  LDL.LU R6, [R1+0x2088] ;  /* 0x0020880001067983 */ /* 0x000ee80000300800 */
[----:B------:R1:W-:Y:S04]  /*874c0*/  LDGSTS.E [R3+0x1f00], desc[UR60][R116.64], P0 ;  /* 0x01f0000074037fae */ /* 0x0003e8000812187c */
[----:B------:R-:W-:Y:S04]  /*874d0*/  STL [R1+0x1f88], R114 ;  /* 0x001f887201007387 */ /* 0x000fe80000100800 */
[----:B------:R4:W-:Y:S01]  /*874e0*/  STL [R1+0x1f84], R115 ;  /* 0x001f847301007387 */ /* 0x0009e20000100800 */
[----:B-1----:R-:W-:Y:S01]  /*874f0*/  MOV R116, R114 ;  /* 0x0000007200747202 */ /* 0x002fe20000000f00 */
[----:B------:R-:W-:-:S05]  /*87500*/  IMAD.MOV.U32 R117, RZ, RZ, R115 ;  /* 0x000000ffff757224 */ /* 0x000fca00078e0073 */
[----:B------:R1:W-:Y:S01]  /*87510*/  LDGSTS.E [R3+0x2300], desc[UR60][R116.64], P0 ;  /* 0x0230000074037fae */ /* 0x0003e2000812187c */
[----:B--2---:R-:W-:-:S05]  /*87520*/  IADD3 R8, P2, R8, R4, RZ ;  /* 0x0000000408087210 */ /* 0x004fca0007f5e0ff */
[----:B----4-:R-:W-:Y:S01]  /*87530*/  IMAD.X R9, R9, 0x1, R0, P2 ;  /* 0x0000000109097824 */ /* 0x010fe200010e0600 */
[----:B------:R-:W-:Y:S04]  /*87540*/  STL [R1+0x1fc8], R8 ;  /* 0x001fc80801007387 */ /* 0x000fe80000100800 */
[----:B------:R-:W2:Y:S01]  /*87550*/  LDL.LU R115, [R1+0x20c4] ;  /* 0x0020c40001737983 */ /* 0x000ea20000300800 */
[----:B---3--:R-:W-:-:S03]  /*87560*/  IADD3 R15, P1, R15, R4, RZ ;  /* 0x000000040f0f7210 */ /* 0x008fc60007f3e0ff */
[----:B------:R3:W-:Y:S01]  /*87570*/  STL [R1+0x1fc4], R9 ;  /* 0x001fc40901007387 */ /* 0x0007e20000100800 */
[----:B-1----:R-:W-:Y:S01]  /*87580*/  IMAD.MOV.U32 R116, RZ, RZ, R8 ;  /* 0x000000ffff747224 */ /* 0x002fe200078e0008 */
[----:B------:R-:W-:Y:S02]  /*87590*/  MOV R117, R9 ;  /* 0x0000000900757202 */ /* 0x000fe40000000f00 */
[----:B------:R-:W4:Y:S01]  /*875a0*/  LDL.LU R114, [R1+0x20c8] ;  /* 0x0020c80001727983 */ /* 0x000f220000300800 */
[----:B------:R-:W-:-:S03]  /*875b0*/  IMAD.X R113, R113, 0x1, R0, P1 ;  /* 0x0000000171717824 */ /* 0x000fc600008e0600 */
[----:B------:R1:W-:Y:S04]  /*875c0*/  LDGSTS.E [R3+0x2700], desc[UR60][R116.64], P0 ;  /* 0x0270000074037fae */ /* 0x0003e8000812187c */
[----:B---3--:R-:W3:Y:S04]  /*875d0*/  LDL.LU R9, [R1+0x2104] ;  /* 0x0021040001097983 */ /* 0x008ee80000300800 */
[----:B------:R-:W3:Y:S04]  /*875e0*/  LDL.LU R8, [R1+0x2108] ;  /* 0x0021080001087983 */ /* 0x000ee80000300800 */
[----:B------:R-:W-:Y:S01]  /*875f0*/  STL [R1+0x2008], R15 ;  /* 0x0020080f01007387 */ /* 0x000fe20000100800 */
[----:B-1----:R-:W-:-:S03]  /*87600*/  IMAD.MOV.U32 R117, RZ, RZ, R113 ;  /* 0x000000ffff757224 */ /* 0x002fc600078e0071 */
        /* <DEDUP_REMOVED lines=9> */
[----:B------:R-:W-:Y:S01]  /*876a0*/  IADD3 R6, P1, R6, R4, RZ ;  /* 0x0000000406067210 */ /* 0x000fe20007f3e0ff */
[----:B------:R-:W-:Y:S01]  /*876b0*/  IMAD.MOV.U32 R116, RZ, RZ, R10 ;  /* 0x000000ffff747224 */ /* 0x000fe200078e000a */
[----:B------:R-:W-:-:S03]  /*876c0*/  MOV R117, R11 ;  /* 0x0000000b00757202 */ /* 0x000fc60000000f00 */
[----:B------:R-:W-:Y:S01]  /*876d0*/  IMAD.X R7, R7, 0x1, R0, P1 ;  /* 0x0000000107077824 */ /* 0x000fe200008e0600 */
[----:B-1----:R-:W3:Y:S04]  /*876e0*/  LDL.LU R11, [R1+0x2184] ;  /* 0x00218400010b7983 */ /* 0x002ee80000300800 */
[----:B------:R-:W3:Y:S04]  /*876f0*/  LDL.LU R10, [R1+0x2188] ;  /* 0x00218800010a7983 */ /* 0x000ee80000300800 */
[----:B------:R1:W-:Y:S04]  /*87700*/  LDGSTS.E [R3+0x2f00], desc[UR60][R116.64], P0 ;  /* 0x02f0000074037fae */ /* 0x0003e8000812187c */
[----:B------:R-:W-:Y:S04]  /*87710*/  STL [R1+0x2088], R6 ;  /* 0x0020880601007387 */ /* 0x000fe80000100800 */
[----:B------:R2:W-:Y:S01]  /*87720*/  STL [R1+0x2084], R7 ;  /* 0x0020840701007387 */ /* 0x0005e20000100800 */
[----:B-1----:R-:W-:Y:S01]  /*87730*/  MOV R116, R6 ;  /* 0x0000000600747202 */ /* 0x002fe20000000f00 */
[----:B------:R-:W-:-:S05]  /*87740*/  IMAD.MOV.U32 R117, RZ, RZ, R7 ;  /* 0x000000ffff757224 */ /* 0x000fca00078e0007 */
[----:B------:R1:W-:Y:S01]  /*87750*/  LDGSTS.E [R3+0x3300], desc[UR60][R116.64], P0 ;  /* 0x0330000074037fae */ /* 0x0003e2000812187c */
[----:B----4-:R-:W-:-:S05]  /*87760*/  IADD3 R114, P2, R114, R4, RZ ;  /* 0x0000000472727210 */ /* 0x010fca0007f5e0ff */
[----:B--2---:R-:W-:Y:S01]  /*87770*/  IMAD.X R115, R115, 0x1, R0, P2 ;  /* 0x0000000173737824 */ /* 0x004fe200010e0600 */
        /* <DEDUP_REMOVED lines=134> */
[----:B-1----:R-:W3:Y:S04]  /*87fe0*/  LDL.LU.64 R6, [R1+0x1228] ;  /* 0x0012280001067983 */ /* 0x002ee80000300a00 */
[----:B------:R-:W-:Y:S04]  /*87ff0*/  STL [R1+0x24b8], R114 ;  /* 0x0024b87201007387 */ /* 0x000fe80000100800 */
[----:B------:R1:W-:Y:S04]  /*88000*/  STL [R1+0x24b4], R115 ;  /* 0x0024b47301007387 */ /* 0x0003e80000100800 */
[----:B------:R-:W-:Y:S04]  /*88010*/  LDGSTS.E [R3+0x6f00], desc[UR60][R116.64], P0 ;  /* 0x06f0000074037fae */ /* 0x000fe8000812187c */
[----:B------:R1:W-:Y:S01]  /*88020*/  LDGSTS.E [R3+0x7300], desc[UR60][R114.64], P0 ;  /* 0x0730000072037fae */ /* 0x0003e2000812187c */
[----:B----4-:R-:W-:-:S05]  /*88030*/  IADD3 R8, P2, R8, R4, RZ ;  /* 0x0000000408087210 */ /* 0x010fca0007f5e0ff */
[--C-:B--2---:R-:W-:Y:S01]  /*88040*/  IMAD.X R9, R9, 0x1, R0.reuse, P2 ;  /* 0x0000000109097824 */ /* 0x104fe200010e0600 */
[----:B------:R-:W-:Y:S04]  /*88050*/  STL [R1+0x24e8], R8 ;  /* 0x0024e80801007387 */ /* 0x000fe80000100800 */
[----:B------:R-:W2:Y:S01]  /*88060*/  LDL.LU.64 R116, [R1+0x1108] ;  /* 0x0011080001747983 */ /* 0x000ea20000300a00 */
[----:B---3--:R-:W-:Y:S01]  /*88070*/  IADD3 R15, P1, R15, R4, RZ ;  /* 0x000000040f0f7210 */ /* 0x008fe20007f3e0ff */
[----:B-1----:R-:W-:Y:S02]  /*88080*/  IMAD.MOV.U32 R115, RZ, RZ, R9 ;  /* 0x000000ffff737224 */ /* 0x002fe400078e0009 */
[----:B------:R1:W-:Y:S01]  /*88090*/  STL [R1+0x24e4], R9 ;  /* 0x0024e40901007387 */ /* 0x0003e20000100800 */
[----:B------:R-:W-:Y:S01]  /*880a0*/  MOV R114, R8 ;  /* 0x0000000800727202 */ /* 0x000fe20000000f00 */
[----:B------:R-:W-:-:S02]  /*880b0*/  IMAD.X R113, R113, 0x1, R0, P1 ;  /* 0x0000000171717824 */ /* 0x000fc400008e0600 */
[----:B------:R-:W-:Y:S02]  /*880c0*/  IMAD.MOV.U32 R118, RZ, RZ, R15 ;  /* 0x000000ffff767224 */ /* 0x000fe400078e000f */
[----:B------:R-:W-:Y:S04]  /*880d0*/  LDGSTS.E [R3+0x7700], desc[UR60][R114.64], P0 ;  /* 0x0770000072037fae */ /* 0x000fe8000812187c */
[----:B-1----:R-:W3:Y:S01]  /*880e0*/  LDL.LU.64 R8, [R1+0x10e0] ;  /* 0x0010e00001087983 */ /* 0x002ee20000300a00 */
[----:B------:R-:W-:-:S03]  /*880f0*/  IMAD.MOV.U32 R119, RZ, RZ, R113 ;  /* 0x000000ffff777224 */ /* 0x000fc600078e0071 */
[----:B------:R-:W-:Y:S04]  /*88100*/  STL [R1+0x2518], R15 ;  /* 0x0025180f01007387 */ /* 0x000fe80000100800 */
[----:B------:R-:W-:Y:S04]  /*88110*/  STL [R1+0x2514], R113 ;  /* 0x0025147101007387 */ /* 0x000fe80000100800 */
[----:B------:R1:W-:Y:S01]  /*88120*/  LDGSTS.E [R3+0x7b00], desc[UR60][R118.64], P0 ;  /* 0x07b0000076037fae */ /* 0x0003e2000812187c */
[----:B------:R-:W-:-:S05]  /*88130*/  IADD3 R10, P2, R10, R4, RZ ;  /* 0x000000040a0a7210 */ /* 0x000fca0007f5e0ff */
[----:B------:R-:W-:Y:S01]  /*88140*/  STL [R1+0x2548], R10 ;  /* 0x0025480a01007387 */ /* 0x000fe20000100800 */
[----:B------:R-:W-:-:S03]  /*88150*/  IADD3.X R11, R11, R0, RZ, P2, !PT ;  /* 0x000000000b0b7210 */ /* 0x000fc600017fe4ff */
[----:B------:R-:W4:Y:S01]  /*88160*/  LDL.LU.64 R114, [R1+0x10b8] ;  /* 0x0010b80001727983 */ /* 0x000f220000300a00 */
[----:B-1----:R-:W-:Y:S01]  /*88170*/  MOV R118, R10 ;  /* 0x0000000a00767202 */ /* 0x002fe20000000f00 */
[----:B------:R-:W-:Y:S02]  /*88180*/  IMAD.MOV.U32 R119, RZ, RZ, R11 ;  /* 0x000000ffff777224 */ /* 0x000fe400078e000b */
[----:B------:R1:W-:Y:S01]  /*88190*/  STL [R1+0x2544], R11 ;  /* 0x0025440b01007387 */ /* 0x0003e20000100800 */
[----:B------:R-:W-:-:S03]  /*881a0*/  IADD3 R134, P1, R6, R4, RZ ;  /* 0x0000000406867210 */ /* 0x000fc60007f3e0ff */
[----:B------:R4:W-:Y:S04]  /*881b0*/  LDGSTS.E [R3+0x7f00], desc[UR60][R118.64], P0 ;  /* 0x07f0000076037fae */ /* 0x0009e8000812187c */
[----:B-1----:R-:W4:Y:S04]  /*881c0*/  LDL.LU.64 R10, [R1+0x1090] ;  /* 0x00109000010a7983 */ /* 0x002f280000300a00 */
[----:B------:R-:W4:Y:S04]  /*881d0*/  LDL.LU.64 R122, [R1+0xf98] ;  /* 0x000f9800017a7983 */ /* 0x000f280000300a00 */
[----:B------:R-:W4:Y:S04]  /*881e0*/  LDL.LU.64 R120, [R1+0xf78] ;  /* 0x000f780001787983 */ /* 0x000f280000300a00 */
[----:B------:R-:W4:Y:S01]  /*881f0*/  LDL.LU.64 R118, [R1+0xf58] ;  /* 0x000f580001767983 */ /* 0x000f220000300a00 */
[----:B------:R-:W-:-:S03]  /*88200*/  IMAD.X R15, R7, 0x1, R0, P1 ;  /* 0x00000001070f7824 */ /* 0x000fc600008e0600 */
[----:B------:R-:W4:Y:S01]  /*88210*/  LDL.LU.64 R6, [R1+0xf38] ;  /* 0x000f380001067983 */ /* 0x000f220000300a00 */
[----:B--2---:R-:W-:-:S04]  /*88220*/  IADD3 R132, P1, R116, R4, RZ ;  /* 0x0000000474847210 */ /* 0x004fc80007f3e0ff */
[----:B------:R-:W-:Y:S02]  /*88230*/  IADD3.X R133, R117, R0, RZ, P1, !PT ;  /* 0x0000000075857210 */ /* 0x000fe40000ffe4ff */
        /* <DEDUP_REMOVED lines=9> */
[----:B------:R-:W4:Y:S04]  /*882d0*/  LDL.LU.64 R10, [R1+0xe20] ;  /* 0x000e2000010a7983 */ /* 0x000f280000300a00 */
[----:B------:R-:W4:Y:S01]  /*882e0*/  LDL.LU.64 R136, [R1+0xe08] ;  /* 0x000e080001887983 */ /* 0x000f220000300a00 */
[----:B------:R-:W-:-:S05]  /*882f0*/  IADD3 R124, P1, R122, R4, RZ ;  /* 0x000000047a7c7210 */ /* 0x000fca0007f3e0ff */
[----:B------:R-:W-:Y:S01]  /*88300*/  IMAD.X R125, R123, 0x1, R0, P1 ;  /* 0x000000017b7d7824 */ /* 0x000fe200008e0600 */
[----:B------:R-:W-:-:S05]  /*88310*/  IADD3 R122, P1, R120, R4, RZ ;  /* 0x00000004787a7210 */ /* 0x000fca0007f3e0ff */
[----:B------:R-:W-:Y:S01]  /*88320*/  IMAD.X R123, R121, 0x1, R0, P1 ;  /* 0x00000001797b7824 */ /* 0x000fe200008e0600 */
[----:B------:R-:W-:-:S04]  /*88330*/  IADD3 R120, P1, R118, R4, RZ ;  /* 0x0000000476787210 */ /* 0x000fc80007f3e0ff */
[----:B------:R-:W-:Y:S02]  /*88340*/  IADD3.X R121, R119, R0, RZ, P1, !PT ;  /* 0x0000000077797210 */ /* 0x000fe40000ffe4ff */
        /* <DEDUP_REMOVED lines=20> */
[----:B------:R-:W-:Y:S01]  /*88490*/  LDGSTS.E [R3+0x22300], desc[UR60][R118.64], P0 ;  /* 0x2230000076037fae */ /* 0x000fe2000812187c */
[----:B--2---:R-:W-:-:S05]  /*884a0*/  IADD3 R6, P1, R116, R4, RZ ;  /* 0x0000000474067210 */ /* 0x004fca0007f3e0ff */
[----:B------:R-:W-:Y:S01]  /*884b0*/  IMAD.X R7, R117, 0x1, R0, P1 ;  /* 0x0000000175077824 */ /* 0x000fe200008e0600 */
[----:B---3--:R-:W-:-:S04]  /*884c0*/  IADD3 R116, P1, R8, R4, RZ ;  /* 0x0000000408747210 */ /* 0x008fc80007f3e0ff */
[----:B------:R-:W-:Y:S01]  /*884d0*/  LDGSTS.E [R3+0x22700], desc[UR60][R6.64], P0 ;  /* 0x2270000006037fae */ /* 0x000fe2000812187c */
[----:B------:R-:W-:-:S03]  /*884e0*/  IADD3.X R117, R9, R0, RZ, P1, !PT ;  /* 0x0000000009757210 */ /* 0x000fc60000ffe4ff */
[----:B------:R1:W-:Y:S01]  /*884f0*/  STL.64 [R1+0xf18], R6 ;  /* 0x000f180601007387 */ /* 0x0003e20000100a00 */
[----:B----4-:R-:W-:-:S03]  /*88500*/  IADD3 R8, P1, R114, R4, RZ ;  /* 0x0000000472087210 */ /* 0x010fc60007f3e0ff */
[----:B------:R2:W-:Y:S02]  /*88510*/  LDGSTS.E [R3+0x22b00], desc[UR60][R116.64], P0 ;  /* 0x22b0000074037fae */ /* 0x0005e4000812187c */
[----:B------:R-:W-:Y:S02]  /*88520*/  IMAD.X R9, R115, 0x1, R0, P1 ;  /* 0x0000000173097824 */ /* 0x000fe400008e0600 */
[----:B------:R-:W-:Y:S01]  /*88530*/  STL.64 [R1+0xef8], R116 ;  /* 0x000ef87401007387 */ /* 0x000fe20000100a00 */
[----:B------:R-:W-:-:S03]  /*88540*/  IADD3 R114, P1, R10, R4, RZ ;  /* 0x000000040a727210 */ /* 0x000fc60007f3e0ff */
[----:B------:R-:W-:Y:S02]  /*88550*/  LDGSTS.E [R3+0x22f00], desc[UR60][R8.64], P0 ;  /* 0x22f0000008037fae */ /* 0x000fe4000812187c */
[----:B------:R-:W-:Y:S01]  /*88560*/  IMAD.X R115, R11, 0x1, R0, P1 ;  /* 0x000000010b737824 */ /* 0x000fe200008e0600 */
[----:B------:R-:W-:-:S04]  /*88570*/  IADD3 R10, P1, R136, R4, RZ ;  /* 0x00000004880a7210 */ /* 0x000fc80007f3e0ff */
[----:B------:R-:W-:Y:S01]  /*88580*/  IADD3.X R11, R137, R0, RZ, P1, !PT ;  /* 0x00000000890b7210 */ /* 0x000fe20000ffe4ff */
[----:B------:R3:W-:Y:S01]  /*88590*/  STL.64 [R1+0xe38], R8 ;  /* 0x000e380801007387 */ /* 0x0007e20000100a00 */
[----:B------:R-:W-:-:S03]  /*885a0*/  IADD3 R252, P1, R248, R4, RZ ;  /* 0x00000004f8fc7210 */ /* 0x000fc60007f3e0ff */
[----:B------:R-:W-:Y:S02]  /*885b0*/  LDGSTS.E [R3+0x23300], desc[UR60][R114.64], P0 ;  /* 0x2330000072037fae */ /* 0x000fe4000812187c */
[--C-:B------:R-:W-:Y:S01]  /*885c0*/  IMAD.X R248, R249, 0x1, R0.reuse, P1 ;  /* 0x00000001f9f87824 */ /* 0x100fe200008e0600 */
[-C--:B------:R-:W-:Y:S01]  /*885d0*/  IADD3 R151, P1, R242, R4.reuse, RZ ;  /* 0x00000004f2977210 */ /* 0x080fe20007f3e0ff */
[----:B------:R4:W-:Y:S04]  /*885e0*/  STL.64 [R1+0xe20], R114 ;  /* 0x000e207201007387 */ /* 0x0009e80000100a00 */
[----:B------:R-:W-:Y:S01]  /*885f0*/  IMAD.X R242, R243, 0x1, R0, P1 ;  /* 0x00000001f3f27824 */ /* 0x000fe200008e0600 */
[----:B------:R-:W-:Y:S01]  /*88600*/  IADD3 R150, P1, R236, R4, RZ ;  /* 0x00000004ec967210 */ /* 0x000fe20007f3e0ff */
[----:B------:R-:W-:Y:S03]  /*88610*/  LDGSTS.E [R3+0x23700], desc[UR60][R10.64], P0 ;  /* 0x237000000a037fae */ /* 0x000fe6000812187c */
[----:B------:R-:W-:-:S02]  /*88620*/  IADD3.X R236, R237, R0, RZ, P1, !PT ;  /* 0x00000000edec7210 */ /* 0x000fc40000ffe4ff */
        /* <DEDUP_REMOVED lines=24> */
[-C--:B------:R-:W-:Y:S01]  /*887b0*/  IADD3 R137, P1, R164, R4.reuse, RZ ;  /* 0x00000004a4897210 */ /* 0x080fe20007f3e0ff */
[----:B------:R2:W-:Y:S04]  /*887c0*/  STL.64 [R1+0xe08], R10 ;  /* 0x000e080a01007387 */ /* 0x0005e80000100a00 */
[--C-:B------:R-:W-:Y:S01]  /*887d0*/  IMAD.X R164, R165, 0x1, R0.reuse, P1 ;  /* 0x00000001a5a47824 */ /* 0x100fe200008e0600 */
[-C--:B------:R-:W-:Y:S01]  /*887e0*/  IADD3 R136, P1, R162, R4.reuse, RZ ;  /* 0x00000004a2887210 */ /* 0x080fe20007f3e0ff */
[----:B-1----:R-:W2:Y:S04]  /*887f0*/  LDL.LU R7, [R1+0x1d90] ;  /* 0x001d900001077983 */ /* 0x002ea80000300800 */
[----:B------:R-:W-:Y:S01]  /*88800*/  IMAD.X R162, R163, 0x1, R0, P1 ;  /* 0x00000001a3a27824 */ /* 0x000fe200008e0600 */
[----:B------:R-:W-:Y:S01]  /*88810*/  IADD3 R113, P1, R160, R4, RZ ;  /* 0x00000004a0717210 */ /* 0x000fe20007f3e0ff */
[----:B------:R-:W2:Y:S04]  /*88820*/  LDL.LU R6, [R1+0x1dd0] ;  /* 0x001dd00001067983 */ /* 0x000ea80000300800 */
[----:B---3--:R-:W3:Y:S01]  /*88830*/  LDL.LU R8, [R1+0x1d8c] ;  /* 0x001d8c0001087983 */ /* 0x008ee20000300800 */
[----:B------:R-:W-:-:S03]  /*88840*/  IADD3.X R160, R161, R0, RZ, P1, !PT ;  /* 0x00000000a1a07210 */ /* 0x000fc60000ffe4ff */
[----:B----4-:R-:W4:Y:S01]  /*88850*/  LDL.LU R115, [R1+0x1dcc] ;  /* 0x001dcc0001737983 */ /* 0x010f220000300800 */
[----:B------:R-:W-:Y:S01]  /*88860*/  MOV R161, R160 ;  /* 0x000000a000a17202 */ /* 0x000fe20000000f00 */
[----:B------:R-:W-:Y:S02]  /*88870*/  IMAD.MOV.U32 R160, RZ, RZ, R113 ;  /* 0x000000ffffa07224 */ /* 0x000fe400078e0071 */
[----:B------:R-:W4:Y:S04]  /*88880*/  LDL.LU R114, [R1+0x1e0c] ;  /* 0x001e0c0001727983 */ /* 0x000f280000300800 */
[----:B------:R-:W4:Y:S04]  /*88890*/  LDL.LU R113, [R1+0x1e10] ;  /* 0x001e100001717983 */ /* 0x000f280000300800 */
[----:B------:R-:W4:Y:S04]  /*888a0*/  LDL.LU R15, [R1+0x1e4c] ;  /* 0x001e4c00010f7983 */ /* 0x000f280000300800 */
[----:B--2---:R-:W2:Y:S01]  /*888b0*/  LDL.LU R11, [R1+0x1e50] ;  /* 0x001e5000010b7983 */ /* 0x004ea20000300800 */
[----:B------:R-:W-:Y:S01]  /*888c0*/  IMAD.MOV.U32 R249, RZ, RZ, R248 ;  /* 0x000000fffff97224 */ /* 0x000fe200078e00f8 */
[----:B------:R-:W-:Y:S01]  /*888d0*/  MOV R248, R252 ;  /* 0x000000fc00f87202 */ /* 0x000fe20000000f00 */
[----:B------:R-:W-:Y:S01]  /*888e0*/  IMAD.MOV.U32 R243, RZ, RZ, R242 ;  /* 0x000000fffff37224 */ /* 0x000fe200078e00f2 */
[----:B------:R-:W-:Y:S01]  /*888f0*/  MOV R237, R236 ;  /* 0x000000ec00ed7202 */ /* 0x000fe20000000f00 */
[----:B------:R-:W-:-:S02]  /*88900*/  IMAD.MOV.U32 R242, RZ, RZ, R151 ;  /* 0x000000fffff27224 */ /* 0x000fc400078e0097 */
[----:B------:R-:W-:Y:S01]  /*88910*/  IMAD.MOV.U32 R203, RZ, RZ, R202 ;  /* 0x000000ffffcb7224 */ /* 0x000fe200078e00ca */
[----:B------:R-:W-:Y:S01]  /*88920*/  MOV R202, R149 ;  /* 0x0000009500ca7202 */ /* 0x000fe20000000f00 */
[----:B------:R-:W-:Y:S01]  /*88930*/  IMAD.MOV.U32 R236, RZ, RZ, R150 ;  /* 0x000000ffffec7224 */ /* 0x000fe200078e0096 */
[----:B------:R-:W-:Y:S01]  /*88940*/  MOV R195, R194 ;  /* 0x000000c200c37202 */ /* 0x000fe20000000f00 */
[----:B------:R-:W-:Y:S01]  /*88950*/  IMAD.MOV.U32 R199, RZ, RZ, R198 ;  /* 0x000000ffffc77224 */ /* 0x000fe200078e00c6 */
[----:B------:R-:W-:Y:S01]  /*88960*/  LDGSTS.E [R3+0x23b00], desc[UR60][R248.64], P0 ;  /* 0x23b00000f8037fae */ /* 0x000fe2000812187c */
[----:B------:R-:W-:Y:S02]  /*88970*/  IMAD.MOV.U32 R198, RZ, RZ, R148 ;  /* 0x000000ffffc67224 */ /* 0x000fe400078e0094 */
[----:B------:R-:W-:Y:S01]  /*88980*/  IMAD.MOV.U32 R194, RZ, RZ, R147 ;  /* 0x000000ffffc27224 */ /* 0x000fe200078e0093 */
[----:B------:R-:W-:Y:S01]  /*88990*/  LDGSTS.E [R3+0x23f00], desc[UR60][R242.64], P0 ;  /* 0x23f00000f2037fae */ /* 0x000fe2000812187c */
        /* <DEDUP_REMOVED lines=9> */
[----:B------:R-:W-:Y:S01]  /*88a30*/  MOV R178, R143 ;  /* 0x0000008f00b27202 */ /* 0x000fe20000000f00 */
[----:B------:R-:W-:Y:S01]  /*88a40*/  IMAD.MOV.U32 R175, RZ, RZ, R174 ;  /* 0x000000ffffaf7224 */ /* 0x000fe200078e00ae */
[----:B------:R-:W-:Y:S01]  /*88a50*/  MOV R173, R172 ;  /* 0x000000ac00ad7202 */ /* 0x000fe20000000f00 */
[----:B------:R-:W-:Y:S01]  /*88a60*/  LDGSTS.E [R3+0x24b00], desc[UR60][R198.64], P0 ;  /* 0x24b00000c6037fae */ /* 0x000fe2000812187c */
[----:B------:R-:W-:Y:S02]  /*88a70*/  IMAD.MOV.U32 R174, RZ, RZ, R142 ;  /* 0x000000ffffae7224 */ /* 0x000fe400078e008e */
        /* <DEDUP_REMOVED lines=15> */
[----:B------:R-:W-:-:S03]  /*88b70*/  IMAD.MOV.U32 R162, RZ, RZ, R136 ;  /* 0x000000ffffa27224 */ /* 0x000fc600078e0088 */
[----:B------:R-:W-:Y:S01]  /*88b80*/  LDGSTS.E [R3+0x26300], desc[UR60][R174.64], P0 ;  /* 0x26300000ae037fae */ /* 0x000fe2000812187c */
[----:B------:R-:W-:-:S03]  /*88b90*/  LOP3.LUT R116, R13, 0x70, RZ, 0x3c, !PT ;  /* 0x000000700d747812 */ /* 0x000fc600078e3cff */
[----:B------:R-:W-:Y:S04]  /*88ba0*/  LDGSTS.E [R3+0x26700], desc[UR60][R172.64], P0 ;  /* 0x26700000ac037fae */ /* 0x000fe8000812187c */
[----:B------:R-:W-:Y:S04]  /*88bb0*/  LDGSTS.E [R3+0x26b00], desc[UR60][R170.64], P0 ;  /* 0x26b00000aa037fae */ /* 0x000fe8000812187c */
[----:B------:R-:W-:Y:S04]  /*88bc0*/  LDGSTS.E [R3+0x26f00], desc[UR60][R168.64], P0 ;  /* 0x26f00000a8037fae */ /* 0x000fe8000812187c */
[----:B------:R-:W-:Y:S04]  /*88bd0*/  LDGSTS.E [R3+0x27300], desc[UR60][R166.64], P0 ;  /* 0x27300000a6037fae */ /* 0x000fe8000812187c */
[----:B------:R-:W2:Y:S04]  /*88be0*/  LDL.LU R10, [R1+0x1e8c] ;  /* 0x001e8c00010a7983 */ /* 0x000ea80000300800 */
[----:B------:R-:W-:Y:S04]  /*88bf0*/  LDGSTS.E [R3+0x27700], desc[UR60][R164.64], P0 ;  /* 0x27700000a4037fae */ /* 0x000fe8000812187c */
[----:B------:R-:W2:Y:S04]  /*88c00*/  LDL.LU R9, [R1+0x1e90] ;  /* 0x001e900001097983 */ /* 0x000ea80000300800 */
[----:B------:R-:W-:Y:S04]  /*88c10*/  LDGSTS.E [R3+0x27b00], desc[UR60][R162.64], P0 ;  /* 0x27b00000a2037fae */ /* 0x000fe8000812187c */
[----:B------:R1:W-:Y:S02]  /*88c20*/  LDGSTS.E [R3+0x27f00], desc[UR60][R160.64], P0 ;  /* 0x27f00000a0037fae */ /* 0x0003e4000812187c */
[----:B-1----:R-:W-:-:S02]  /*88c30*/  IADD3 R3, R116, R5, RZ ;  /* 0x0000000574037210 */ /* 0x002fc40007ffe0ff */
[-C--:B------:R-:W-:Y:S02]  /*88c40*/  IADD3 R7, P1, R7, R4.reuse, RZ ;  /* 0x0000000407077210 */ /* 0x080fe40007f3e0ff */
[----:B------:R-:W-:-:S03]  /*88c50*/  IADD3 R6, P2, R6, R4, RZ ;  /* 0x0000000406067210 */ /* 0x000fc60007f5e0ff */
[--C-:B---3--:R-:W-:Y:S01]  /*88c60*/  IMAD.X R8, R8, 0x1, R0.reuse, P1 ;  /* 0x0000000108087824 */ /* 0x108fe200008e0600 */
[----:B------:R-:W-:Y:S01]  /*88c70*/  STL [R1+0x1d90], R7 ;  /* 0x001d900701007387 */ /* 0x000fe20000100800 */
[----:B----4-:R-:W-:-:S03]  /*88c80*/  IMAD.X R115, R115, 0x1, R0, P2 ;  /* 0x0000000173737824 */ /* 0x010fc600010e0600 */
[----:B------:R1:W-:Y:S01]  /*88c90*/  STL [R1+0x1d8c], R8 ;  /* 0x001d8c0801007387 */ /* 0x0003e20000100800 */
[----:B------:R-:W-:Y:S01]  /*88ca0*/  IMAD.MOV.U32 R116, RZ, RZ, R7 ;  /* 0x000000ffff747224 */ /* 0x000fe200078e0007 */
[----:B------:R-:W-:Y:S02]  /*88cb0*/  MOV R117, R8 ;  /* 0x0000000800757202 */ /* 0x000fe40000000f00 */
[----:B------:R3:W-:Y:S01]  /*88cc0*/  STL [R1+0x1dd0], R6 ;  /* 0x001dd00601007387 */ /* 0x0007e20000100800 */
[----:B------:R-:W-:-:S03]  /*88cd0*/  IADD3 R113, P1, R113, R4, RZ ;  /* 0x0000000471717210 */ /* 0x000fc60007f3e0ff */
[----:B------:R4:W-:Y:S04]  /*88ce0*/  LDGSTS.E [R3+0x380], desc[UR60][R116.64], P0 ;  /* 0x0038000074037fae */ /* 0x0009e8000812187c */
[----:B-1----:R-:W3:Y:S04]  /*88cf0*/  LDL.LU R8, [R1+0x1ecc] ;  /* 0x001ecc0001087983 */ /* 0x002ee80000300800 */
[----:B------:R-:W-:Y:S01]  /*88d00*/  STL [R1+0x1dcc], R115 ;  /* 0x001dcc7301007387 */ /* 0x000fe20000100800 */
[----:B--2---:R-:W-:-:S03]  /*88d10*/  IADD3 R11, P2, R11, R4, RZ ;  /* 0x000000040b0b7210 */ /* 0x004fc60007f5e0ff */
[----:B------:R-:W2:Y:S01]  /*88d20*/  LDL.LU R7, [R1+0x1ed0] ;  /* 0x001ed00001077983 */ /* 0x000ea20000300800 */
[----:B----4-:R-:W-:Y:S01]  /*88d30*/  IMAD.MOV.U32 R116, RZ, RZ, R6 ;  /* 0x000000ffff747224 */ /* 0x010fe200078e0006 */
[----:B------:R-:W-:Y:S01]  /*88d40*/  IADD3.X R114, R114, R0, RZ, P1, !PT ;  /* 0x0000000072727210 */ /* 0x000fe20000ffe4ff */
[----:B------:R-:W-:Y:S01]  /*88d50*/  IMAD.MOV.U32 R117, RZ, RZ, R115 ;  /* 0x000000ffff757224 */ /* 0x000fe200078e0073 */
[----:B---3--:R-:W3:Y:S01]  /*88d60*/  LDL.LU R6, [R1+0x1f0c] ;  /* 0x001f0c0001067983 */ /* 0x008ee20000300800 */
[----:B------:R-:W-:-:S03]  /*88d70*/  IMAD.X R15, R15, 0x1, R0, P2 ;  /* 0x000000010f0f7824 */ /* 0x000fc600010e0600 */
[----:B------:R-:W4:Y:S04]  /*88d80*/  LDL.LU R5, [R1+0x1f10] ;  /* 0x001f100001057983 */ /* 0x000f280000300800 */
[----:B------:R-:W-:Y:S04]  /*88d90*/  STL [R1+0x1e10], R113 ;  /* 0x001e107101007387 */ /* 0x000fe80000100800 */
[----:B------:R1:W-:Y:S04]  /*88da0*/  LDGSTS.E [R3+0x780], desc[UR60][R116.64], P0 ;  /* 0x0078000074037fae */ /* 0x0003e8000812187c */
[----:B------:R1:W-:Y:S04]  /*88db0*/  STL [R1+0x1e0c], R114 ;  /* 0x001e0c7201007387 */ /* 0x0003e80000100800 */
[----:B------:R-:W-:Y:S01]  /*88dc0*/  STL [R1+0x1e50], R11 ;  /* 0x001e500b01007387 */ /* 0x000fe20000100800 */
[----:B-1----:R-:W-:Y:S01]  /*88dd0*/  MOV R117, R114 ;  /* 0x0000007200757202 */ /* 0x002fe20000000f00 */
[----:B------:R-:W-:-:S02]  /*88de0*/  IMAD.MOV.U32 R116, RZ, RZ, R113 ;  /* 0x000000ffff747224 */ /* 0x000fc400078e0071 */
[----:B------:R-:W3:Y:S04]  /*88df0*/  LDL.LU R114, [R1+0x1f4c] ;  /* 0x001f4c0001727983 */ /* 0x000ee80000300800 */
[----:B------:R1:W-:Y:S04]  /*88e00*/  STL [R1+0x1e4c], R15 ;  /* 0x001e4c0f01007387 */ /* 0x0003e80000100800 */
[----:B------:R-:W3:Y:S04]  /*88e10*/  LDL.LU R113, [R1+0x1f50] ;  /* 0x001f500001717983 */ /* 0x000ee80000300800 */
[----:B------:R1:W-:Y:S02]  /*88e20*/  LDGSTS.E [R3+0xb80], desc[UR60][R116.64], P0 ;  /* 0x00b8000074037fae */ /* 0x0003e4000812187c */
[----:B-1----:R-:W-:-:S02]  /*88e30*/  IMAD.MOV.U32 R116, RZ, RZ, R11 ;  /* 0x000000ffff747224 */ /* 0x002fc400078e000b */
[----:B------:R-:W-:Y:S02]  /*88e40*/  IMAD.MOV.U32 R117, RZ, RZ, R15 ;  /* 0x000000ffff757224 */ /* 0x000fe400078e000f */
[----:B------:R-:W3:Y:S04]  /*88e50*/  LDL.LU R15, [R1+0x1f8c] ;  /* 0x001f8c00010f7983 */ /* 0x000ee80000300800 */
[----:B------:R-:W3:Y:S04]  /*88e60*/  LDL.LU R11, [R1+0x1f90] ;  /* 0x001f9000010b7983 */ /* 0x000ee80000300800 */
[----:B------:R1:W-:Y:S01]  /*88e70*/  LDGSTS.E [R3+0xf80], desc[UR60][R116.64], P0 ;  /* 0x00f8000074037fae */ /* 0x0003e2000812187c */
[----:B------:R-:W-:-:S04]  /*88e80*/  IADD3 R9, P1, R9, R4, RZ ;  /* 0x0000000409097210 */ /* 0x000fc80007f3e0ff */
[----:B------:R-:W-:Y:S01]  /*88e90*/  IADD3.X R10, R10, R0, RZ, P1, !PT ;  /* 0x000000000a0a7210 */ /* 0x000fe20000ffe4ff */
[----:B------:R-:W-:Y:S01]  /*88ea0*/  STL [R1+0x1e90], R9 ;  /* 0x001e900901007387 */ /* 0x000fe20000100800 */
[----:B-1----:R-:W-:Y:S02]  /*88eb0*/  IMAD.MOV.U32 R116, RZ, RZ, R9 ;  /* 0x000000ffff747224 */ /* 0x002fe400078e0009 */
[----:B------:R-:W-:Y:S01]  /*88ec0*/  MOV R117, R10 ;  /* 0x0000000a00757202 */ /* 0x000fe20000000f00 */
[----:B------:R1:W-:Y:S04]  /*88ed0*/  STL [R1+0x1e8c], R10 ;  /* 0x001e8c0a01007387 */ /* 0x0003e80000100800 */
[----:B------:R1:W-:Y:S01]  /*88ee0*/  LDGSTS.E [R3+0x1380], desc[UR60][R116.64], P0 ;  /* 0x0138000074037fae */ /* 0x0003e2000812187c */
[----:B--2---:R-:W-:-:S05]  /*88ef0*/  IADD3 R7, P2, R7, R4, RZ ;  /* 0x0000000407077210 */ /* 0x004fca0007f5e0ff */
[----:B------:R-:W-:Y:S01]  /*88f00*/  IMAD.X R8, R8, 0x1, R0, P2 ;  /* 0x0000000108087824 */ /* 0x000fe200010e0600 */
[----:B------:R-:W-:Y:S01]  /*88f10*/  STL [R1+0x1ed0], R7 ;  /* 0x001ed00701007387 */ /* 0x000fe20000100800 */
[----:B----4-:R-:W-:-:S03]  /*88f20*/  IADD3 R5, P1, R5, R4, RZ ;  /* 0x0000000405057210 */ /* 0x010fc60007f3e0ff */
[----:B-1----:R-:W2:Y:S04]  /*88f30*/  LDL.LU R10, [R1+0x1fcc] ;  /* 0x001fcc00010a7983 */ /* 0x002ea80000300800 */
[----:B------:R1:W-:Y:S01]  /*88f40*/  STL [R1+0x1ecc], R8 ;  /* 0x001ecc0801007387 */ /* 0x0003e20000100800 */
[----:B------:R-:W-:-:S03]  /*88f50*/  IMAD.MOV.U32 R116, RZ, RZ, R7 ;  /* 0x000000ffff747224 */ /* 0x000fc600078e0007 */
[----:B------:R-:W4:Y:S01]  /*88f60*/  LDL.LU R9, [R1+0x1fd0] ;  /* 0x001fd00001097983 */ /* 0x000f220000300800 */
[----:B------:R-:W-:Y:S01]  /*88f70*/  IMAD.MOV.U32 R117, RZ, RZ, R8 ;  /* 0x000000ffff757224 */ /* 0x000fe200078e0008 */
[----:B---3--:R-:W-:Y:S02]  /*88f80*/  IADD3.X R6, R6, R0, RZ, P1, !PT ;  /* 0x0000000006067210 */ /* 0x008fe40000ffe4ff */
[----:B-1----:R-:W3:Y:S04]  /*88f90*/  LDL.LU R8, [R1+0x200c] ;  /* 0x00200c0001087983 */ /* 0x002ee80000300800 */
[----:B------:R-:W3:Y:S04]  /*88fa0*/  LDL.LU R7, [R1+0x2010] ;  /* 0x0020100001077983 */ /* 0x000ee80000300800 */
[----:B------:R-:W-:Y:S04]  /*88fb0*/  STL [R1+0x1f10], R5 ;  /* 0x001f100501007387 */ /* 0x000fe80000100800 */
[----:B------:R1:W-:Y:S01]  /*88fc0*/  LDGSTS.E [R3+0x1780], desc[UR60][R116.64], P0 ;  /* 0x0178000074037fae */ /* 0x0003e2000812187c */
[----:B------:R-:W-:-:S03]  /*88fd0*/  IADD3 R113, P2, R113, R4, RZ ;  /* 0x0000000471717210 */ /* 0x000fc60007f5e0ff */
[----:B------:R1:W-:Y:S02]  /*88fe0*/  STL [R1+0x1f0c], R6 ;  /* 0x001f0c0601007387 */ /* 0x0003e40000100800 */
[----:B------:R-:W-:Y:S02]  /*88ff0*/  IMAD.X R114, R114, 0x1, R0, P2 ;  /* 0x0000000172727824 */ /* 0x000fe400010e0600 */
[----:B------:R-:W-:Y:S01]  /*89000*/  STL [R1+0x1f50], R113 ;  /* 0x001f507101007387 */ /* 0x000fe20000100800 */
[----:B-1----:R-:W-:Y:S01]  /*89010*/  MOV R117, R6 ;  /* 0x0000000600757202 */ /* 0x002fe20000000f00 */
[----:B------:R-:W-:Y:S02]  /*89020*/  IMAD.MOV.U32 R116, RZ, RZ, R5 ;  /* 0x000000ffff747224 */ /* 0x000fe400078e0005 */
[----:B------:R-:W3:Y:S04]  /*89030*/  LDL.LU R6, [R1+0x204c] ;  /* 0x00204c0001067983 */ /* 0x000ee80000300800 */
[----:B------:R1:W-:Y:S04]  /*89040*/  STL [R1+0x1f4c], R114 ;  /* 0x001f4c7201007387 */ /* 0x0003e80000100800 */
[----:B------:R-:W3:Y:S01]  /*89050*/  LDL.LU R5, [R1+0x2050] ;  /* 0x0020500001057983 */ /* 0x000ee20000300800 */
[----:B------:R-:W-:-:S03]  /*89060*/  IADD3 R11, P1, R11, R4, RZ ;  /* 0x000000040b0b7210 */ /* 0x000fc60007f3e0ff */
[----:B------:R1:W-:Y:S01]  /*89070*/  LDGSTS.E [R3+0x1b80], desc[UR60][R116.64], P0 ;  /* 0x01b8000074037fae */ /* 0x0003e2000812187c */
[----:B------:R-:W-:Y:S01]  /*89080*/  IADD3.X R15, R15, R0, RZ, P1, !PT ;  /* 0x000000000f0f7210 */ /* 0x000fe20000ffe4ff */
[----:B-1----:R-:W-:Y:S02]  /*89090*/  IMAD.MOV.U32 R116, RZ, RZ, R113 ;  /* 0x000000ffff747224 */ /* 0x002fe400078e0071 */
[----:B------:R-:W-:Y:S02]  /*890a0*/  IMAD.MOV.U32 R117, RZ, RZ, R114 ;  /* 0x000000ffff757224 */ /* 0x000fe400078e0072 */
[----:B------:R-:W3:Y:S04]  /*890b0*/  LDL.LU R114, [R1+0x208c] ;  /* 0x00208c0001727983 */ /* 0x000ee80000300800 */
[----:B------:R-:W3:Y:S04]  /*890c0*/  LDL.LU R113, [R1+0x2090] ;  /* 0x0020900001717983 */ /* 0x000ee80000300800 */
[----:B------:R-:W-:Y:S04]  /*890d0*/  STL [R1+0x1f90], R11 ;  /* 0x001f900b01007387 */ /* 0x000fe80000100800 */
[----:B------:R1:W-:Y:S04]  /*890e0*/  LDGSTS.E [R3+0x1f80], desc[UR60][R116.64], P0 ;  /* 0x01f8000074037fae */ /* 0x0003e8000812187c */
[----:B------:R2:W-:Y:S01]  /*890f0*/  STL [R1+0x1f8c], R15 ;  /* 0x001f8c0f01007387 */ /* 0x0005e20000100800 */
[----:B-1----:R-:W-:Y:S01]  /*89100*/  IMAD.MOV.U32 R116, RZ, RZ, R11 ;  /* 0x000000ffff747224 */ /* 0x002fe200078e000b */
[----:B------:R-:W-:-:S05]  /*89110*/  MOV R117, R15 ;  /* 0x0000000f00757202 */ /* 0x000fca0000000f00 */
[----:B------:R1:W-:Y:S01]  /*89120*/  LDGSTS.E [R3+0x2380], desc[UR60][R116.64], P0 ;  /* 0x0238000074037fae */ /* 0x0003e2000812187c */
[----:B----4-:R-:W-:-:S05]  /*89130*/  IADD3 R9, P2, R9, R4, RZ ;  /* 0x0000000409097210 */ /* 0x010fca0007f5e0ff */
[----:B--2---:R-:W-:Y:S01]  /*89140*/  IMAD.X R10, R10, 0x1, R0, P2 ;  /* 0x000000010a0a7824 */ /* 0x004fe200010e0600 */
[----:B------:R-:W-:Y:S04]  /*89150*/  STL [R1+0x1fd0], R9 ;  /* 0x001fd00901007387 */ /* 0x000fe80000100800 */
[----:B------:R-:W2:Y:S01]  /*89160*/  LDL.LU R15, [R1+0x20cc] ;  /* 0x0020cc00010f7983 */ /* 0x000ea20000300800 */
[----:B---3--:R-:W-:-:S03]  /*89170*/  IADD3 R7, P1, R7, R4, RZ ;  /* 0x0000000407077210 */ /* 0x008fc60007f3e0ff */
[----:B------:R3:W-:Y:S01]  /*89180*/  STL [R1+0x1fcc], R10 ;  /* 0x001fcc0a01007387 */ /* 0x0007e20000100800 */
[----:B-1----:R-:W-:-:S03]  /*89190*/  IMAD.MOV.U32 R116, RZ, RZ, R9 ;  /* 0x000000ffff747224 */ /* 0x002fc600078e0009 */
[----:B------:R-:W4:Y:S01]  /*891a0*/  LDL.LU R11, [R1+0x20d0] ;  /* 0x0020d000010b7983 */ /* 0x000f220000300800 */
[----:B------:R-:W-:Y:S01]  /*891b0*/  IMAD.MOV.U32 R117, RZ, RZ, R10 ;  /* 0x000000ffff757224 */ /* 0x000fe200078e000a */
[----:B------:R-:W-:Y:S02]  /*891c0*/  IADD3.X R8, R8, R0, RZ, P1, !PT ;  /* 0x0000000008087210 */ /* 0x000fe40000ffe4ff */
[----:B---3--:R-:W3:Y:S04]  /*891d0*/  LDL.LU R10, [R1+0x210c] ;  /* 0x00210c00010a7983 */ /* 0x008ee80000300800 */
        /* <DEDUP_REMOVED lines=11> */
[----:B------:R-:W3:Y:S04]  /*89290*/  LDL.LU R7, [R1+0x2150] ;  /* 0x0021500001077983 */ /* 0x000ee80000300800 */
[----:B------:R1:W-:Y:S01]  /*892a0*/  LDGSTS.E [R3+0x2b80], desc[UR60][R116.64], P0 ;  /* 0x02b8000074037fae */ /* 0x0003e2000812187c */
[----:B------:R-:W-:-:S04]  /*892b0*/  IADD3 R113, P1, R113, R4, RZ ;  /* 0x0000000471717210 */ /* 0x000fc80007f3e0ff */
        /* <DEDUP_REMOVED lines=63> */
[----:B------:R-:W-:Y:S01]  /*896b0*/  IMAD.X R10, R10, 0x1, R0, P2 ;  /* 0x000000010a0a7824 */ /* 0x000fe200010e0600 */
[----:B-1----:R-:W-:Y:S01]  /*896c0*/  MOV R117, R15 ;  /* 0x0000000f00757202 */ /* 0x002fe20000000f00 */
[----:B------:R-:W-:Y:S01]  /*896d0*/  STL [R1+0x2250], R9 ;  /* 0x0022500901007387 */ /* 0x000fe20000100800 */
[----:B------:R-:W-:-:S03]  /*896e0*/  IMAD.MOV.U32 R116, RZ, RZ, R11 ;  /* 0x000000ffff747224 */ /* 0x000fc600078e000b */
        /* <DEDUP_REMOVED lines=74> */
[----:B------:R-:W3:Y:S01]  /*89b90*/  LDL.LU R5, [R1+0x2550] ;  /* 0x0025500001057983 */ /* 0x000ee20000300800 */
[----:B------:R-:W-:-:S03]  /*89ba0*/  IMAD.MOV.U32 R115, RZ, RZ, R114 ;  /* 0x000000ffff737224 */ /* 0x000fc600078e0072 */
[----:B------:R-:W-:Y:S01]  /*89bb0*/  LDGSTS.E [R3+0x6b80], desc[UR60][R116.64], P0 ;  /* 0x06b8000074037fae */ /* 0x000fe2000812187c */
[----:B------:R-:W-:Y:S01]  /*89bc0*/  IADD3 R11, P1, R11, R4, RZ ;  /* 0x000000040b0b7210 */ /* 0x000fe20007f3e0ff */
[----:B-1----:R-:W-:-:S03]  /*89bd0*/  IMAD.MOV.U32 R114, RZ, RZ, R113 ;  /* 0x000000ffff727224 */ /* 0x002fc600078e0071 */
[----:B------:R-:W-:Y:S01]  /*89be0*/  IADD3.X R15, R15, R0, RZ, P1, !PT ;  /* 0x000000000f0f7210 */ /* 0x000fe20000ffe4ff */
[----:B------:R-:W-:Y:S01]  /*89bf0*/  IMAD.MOV.U32 R118, RZ, RZ, R11 ;  /* 0x000000ffff767224 */ /* 0x000fe200078e000b */
[----:B------:R-:W-:Y:S02]  /*89c00*/  LDGSTS.E [R3+0x6f80], desc[UR60][R114.64], P0 ;  /* 0x06f8000072037fae */ /* 0x000fe4000812187c */
[----:B------:R-:W-:Y:S02]  /*89c10*/  MOV R119, R15 ;  /* 0x0000000f00777202 */ /* 0x000fe40000000f00 */
[----:B------:R-:W3:Y:S04]  /*89c20*/  LDL.LU.64 R116, [R1+0x1128] ;  /* 0x0011280001747983 */ /* 0x000ee80000300a00 */
[----:B------:R-:W-:Y:S04]  /*89c30*/  STL [R1+0x24c0], R11 ;  /* 0x0024c00b01007387 */ /* 0x000fe80000100800 */
[----:B------:R-:W-:Y:S04]  /*89c40*/  STL [R1+0x24bc], R15 ;  /* 0x0024bc0f01007387 */ /* 0x000fe80000100800 */
[----:B------:R1:W-:Y:S01]  /*89c50*/  LDGSTS.E [R3+0x7380], desc[UR60][R118.64], P0 ;  /* 0x0738000076037fae */ /* 0x0003e2000812187c */
[----:B----4-:R-:W-:-:S05]  /*89c60*/  IADD3 R9, P2, R9, R4, RZ ;  /* 0x0000000409097210 */ /* 0x010fca0007f5e0ff */
[----:B------:R-:W-:Y:S01]  /*89c70*/  STL [R1+0x24f0], R9 ;  /* 0x0024f00901007387 */ /* 0x000fe20000100800 */
[----:B--2---:R-:W-:-:S03]  /*89c80*/  IMAD.X R10, R10, 0x1, R0, P2 ;  /* 0x000000010a0a7824 */ /* 0x004fc600010e0600 */
[----:B------:R-:W2:Y:S01]  /*89c90*/  LDL.LU.64 R114, [R1+0x1100] ;  /* 0x0011000001727983 */ /* 0x000ea20000300a00 */
[----:B---3--:R-:W-:Y:S01]  /*89ca0*/  IADD3 R7, P1, R7, R4, RZ ;  /* 0x0000000407077210 */ /* 0x008fe20007f3e0ff */
[----:B-1----:R-:W-:Y:S02]  /*89cb0*/  IMAD.MOV.U32 R118, RZ, RZ, R9 ;  /* 0x000000ffff767224 */ /* 0x002fe400078e0009 */
[----:B------:R-:W-:Y:S01]  /*89cc0*/  IMAD.MOV.U32 R119, RZ, RZ, R10 ;  /* 0x000000ffff777224 */ /* 0x000fe200078e000a */
[----:B------:R1:W-:Y:S01]  /*89cd0*/  STL [R1+0x24ec], R10 ;  /* 0x0024ec0a01007387 */ /* 0x0003e20000100800 */
[----:B------:R-:W-:-:S03]  /*89ce0*/  IADD3.X R8, R8, R0, RZ, P1, !PT ;  /* 0x0000000008087210 */ /* 0x000fc60000ffe4ff */
[----:B------:R3:W-:Y:S04]  /*89cf0*/  LDGSTS.E [R3+0x7780], desc[UR60][R118.64], P0 ;  /* 0x0778000076037fae */ /* 0x0007e8000812187c */
[----:B-1----:R-:W4:Y:S04]  /*89d00*/  LDL.LU.64 R10, [R1+0x10d8] ;  /* 0x0010d800010a7983 */ /* 0x002f280000300a00 */
[----:B------:R-:W-:Y:S01]  /*89d10*/  STL [R1+0x2520], R7 ;  /* 0x0025200701007387 */ /* 0x000fe20000100800 */
[----:B---3--:R-:W-:Y:S01]  /*89d20*/  IMAD.MOV.U32 R118, RZ, RZ, R7 ;  /* 0x000000ffff767224 */ /* 0x008fe200078e0007 */
[----:B------:R-:W-:-:S02]  /*89d30*/  MOV R119, R8 ;  /* 0x0000000800777202 */ /* 0x000fc40000000f00 */
[----:B------:R1:W-:Y:S04]  /*89d40*/  STL [R1+0x251c], R8 ;  /* 0x00251c0801007387 */ /* 0x0003e80000100800 */
[----:B------:R3:W-:Y:S01]  /*89d50*/  LDGSTS.E [R3+0x7b80], desc[UR60][R118.64], P0 ;  /* 0x07b8000076037fae */ /* 0x0007e2000812187c */
[----:B------:R-:W-:-:S05]  /*89d60*/  IADD3 R5, P2, R5, R4, RZ ;  /* 0x0000000405057210 */ /* 0x000fca0007f5e0ff */
[----:B------:R-:W-:Y:S01]  /*89d70*/  IMAD.X R6, R6, 0x1, R0, P2 ;  /* 0x0000000106067824 */ /* 0x000fe200010e0600 */
[----:B------:R-:W-:Y:S04]  /*89d80*/  STL [R1+0x2550], R5 ;  /* 0x0025500501007387 */ /* 0x000fe80000100800 */
[----:B-1----:R-:W4:Y:S01]  /*89d90*/  LDL.LU.64 R8, [R1+0x10b0] ;  /* 0x0010b00001087983 */ /* 0x002f220000300a00 */
[----:B---3--:R-:W-:-:S03]  /*89da0*/  IMAD.MOV.U32 R119, RZ, RZ, R6 ;  /* 0x000000ffff777224 */ /* 0x008fc600078e0006 */
[----:B------:R1:W-:Y:S04]  /*89db0*/  STL [R1+0x254c], R6 ;  /* 0x00254c0601007387 */ /* 0x0003e80000100800 */
[----:B-1----:R-:W3:Y:S04]  /*89dc0*/  LDL.LU.64 R6, [R1+0x1088] ;  /* 0x0010880001067983 */ /* 0x002ee80000300a00 */
[----:B------:R-:W3:Y:S04]  /*89dd0*/  LDL.LU.64 R124, [R1+0xf90] ;  /* 0x000f9000017c7983 */ /* 0x000ee80000300a00 */
[----:B------:R-:W3:Y:S01]  /*89de0*/  LDL.LU.64 R122, [R1+0xf70] ;  /* 0x000f7000017a7983 */ /* 0x000ee20000300a00 */
[----:B------:R-:W-:Y:S01]  /*89df0*/  IMAD.MOV.U32 R118, RZ, RZ, R5 ;  /* 0x000000ffff767224 */ /* 0x000fe200078e0005 */
[----:B------:R-:W-:-:S02]  /*89e00*/  IADD3 R128, P1, R116, R4, RZ ;  /* 0x0000000474807210 */ /* 0x000fc40007f3e0ff */
[----:B------:R-:W3:Y:S02]  /*89e10*/  LDL.LU.64 R120, [R1+0xf50] ;  /* 0x000f500001787983 */ /* 0x000ee40000300a00 */
[----:B------:R-:W-:Y:S02]  /*89e20*/  IADD3.X R5, R117, R0, RZ, P1, !PT ;  /* 0x0000000075057210 */ /* 0x000fe40000ffe4ff */
[----:B------:R1:W-:Y:S04]  /*89e30*/  LDGSTS.E [R3+0x7f80], desc[UR60][R118.64], P0 ;  /* 0x07f8000076037fae */ /* 0x0003e8000812187c */
[----:B------:R-:W3:Y:S04]  /*89e40*/  LDL.LU.64 R118, [R1+0xf30] ;  /* 0x000f300001767983 */ /* 0x000ee80000300a00 */
[----:B------:R-:W3:Y:S01]  /*89e50*/  LDL.LU.64 R116, [R1+0xf10] ;  /* 0x000f100001747983 */ /* 0x000ee20000300a00 */
[----:B--2---:R-:W-:-:S05]  /*89e60*/  IADD3 R130, P1, R114, R4, RZ ;  /* 0x0000000472827210 */ /* 0x004fca0007f3e0ff */
[----:B------:R-:W-:Y:S02]  /*89e70*/  IMAD.X R15, R115, 0x1, R0, P1 ;  /* 0x00000001730f7824 */ /* 0x000fe400008e0600 */
        /* <DEDUP_REMOVED lines=8> */
[----:B------:R-:W3:Y:S04]  /*89f00*/  LDL.LU.64 R6, [R1+0xe18] ;  /* 0x000e180001067983 */ /* 0x000ee80000300a00 */
[----:B------:R-:W3:Y:S01]  /*89f10*/  LDL.LU.64 R8, [R1+0xe00] ;  /* 0x000e000001087983 */ /* 0x000ee20000300a00 */
        /* <DEDUP_REMOVED lines=9> */
[----:B------:R-:W-:Y:S01]  /*89fb0*/  IADD3.X R147, R117, R0, RZ, P1, !PT ;  /* 0x0000000075937210 */ /* 0x000fe20000ffe4ff */
[----:B------:R-:W-:Y:S01]  /*89fc0*/  IMAD.MOV.U32 R129, RZ, RZ, R5 ;  /* 0x000000ffff817224 */ /* 0x000fe200078e0005 */
[----:B------:R-:W-:Y:S01]  /*89fd0*/  MOV R131, R15 ;  /* 0x0000000f00837202 */ /* 0x000fe20000000f00 */
[----:B------:R-:W1:Y:S03]  /*89fe0*/  LDC R5, c[0x0][0x230] ;  /* 0x00008c00ff057b82 */ /* 0x000e660000000800 */
[----:B------:R1:W-:Y:S04]  /*89ff0*/  STL.64 [R1+0x1128], R128 ;  /* 0x0011288001007387 */ /* 0x0003e80000100a00 */
        /* <DEDUP_REMOVED lines=9> */
[----:B------:R1:W-:Y:S04]  /*8a090*/  LDGSTS.E [R3+0x20380], desc[UR60][R128.64], P0 ;  /* 0x2038000080037fae */ /* 0x0003e8000812187c */
        /* <DEDUP_REMOVED lines=8> */
[----:B------:R1:W-:Y:S01]  /*8a120*/  LDGSTS.E [R3+0x22780], desc[UR60][R146.64], P0 ;  /* 0x2278000092037fae */ /* 0x0003e2000812187c */
[----:B--2---:R-:W-:-:S05]  /*8a130*/  IADD3 R148, P1, R114, R4, RZ ;  /* 0x0000000472947210 */ /* 0x004fca0007f3e0ff */
[----:B------:R-:W-:Y:S01]  /*8a140*/  IMAD.X R149, R115, 0x1, R0, P1 ;  /* 0x0000000173957824 */ /* 0x000fe200008e0600 */
[----:B----4-:R-:W-:-:S04]  /*8a150*/  IADD3 R150, P1, R10, R4, RZ ;  /* 0x000000040a967210 */ /* 0x010fc80007f3e0ff */
[----:B------:R2:W-:Y:S01]  /*8a160*/  LDGSTS.E [R3+0x22b80], desc[UR60][R148.64], P0 ;  /* 0x22b8000094037fae */ /* 0x0005e2000812187c */
[----:B------:R-:W-:-:S03]  /*8a170*/  IMAD.X R151, R11, 0x1, R0, P1 ;  /* 0x000000010b977824 */ /* 0x000fc600008e0600 */
[----:B------:R4:W-:Y:S04]  /*8a180*/  STL.64 [R1+0xef0], R148 ;  /* 0x000ef09401007387 */ /* 0x0009e80000100a00 */
[----:B------:R2:W-:Y:S01]  /*8a190*/  LDGSTS.E [R3+0x22f80], desc[UR60][R150.64], P0 ;  /* 0x22f8000096037fae */ /* 0x0005e2000812187c */
[----:B---3--:R-:W-:-:S04]  /*8a1a0*/  IADD3 R10, P1, R6, R4, RZ ;  /* 0x00000004060a7210 */ /* 0x008fc80007f3e0ff */
[----:B------:R-:W-:Y:S02]  /*8a1b0*/  IADD3.X R11, R7, R0, RZ, P1, !PT ;  /* 0x00000000070b7210 */ /* 0x000fe40000ffe4ff */
[----:B------:R-:W-:-:S03]  /*8a1c0*/  IADD3 R6, P1, R8, R4, RZ ;  /* 0x0000000408067210 */ /* 0x000fc60007f3e0ff */
[----:B------:R2:W-:Y:S02]  /*8a1d0*/  LDGSTS.E [R3+0x23380], desc[UR60][R10.64], P0 ;  /* 0x233800000a037fae */ /* 0x0005e4000812187c */
[----:B------:R-:W-:Y:S01]  /*8a1e0*/  IMAD.X R7, R9, 0x1, R0, P1 ;  /* 0x0000000109077824 */ /* 0x000fe200008e0600 */
[----:B------:R-:W-:-:S04]  /*8a1f0*/  IADD3 R113, P1, R246, R4, RZ ;  /* 0x00000004f6717210 */ /* 0x000fc80007f3e0ff */
[----:B------:R2:W-:Y:S01]  /*8a200*/  LDGSTS.E [R3+0x23780], desc[UR60][R6.64], P0 ;  /* 0x2378000006037fae */ /* 0x0005e2000812187c */
        /* <DEDUP_REMOVED lines=9> */
[----:B-1----:R-:W-:-:S05]  /*8a2a0*/  IADD3 R118, P1, R192, R4, RZ ;  /* 0x00000004c0767210 */ /* 0x002fca0007f3e0ff */
        /* <DEDUP_REMOVED lines=13> */
[----:B------:R-:W-:Y:S01]  /*8a380*/  IADD3 R125, P1, R154, R4, RZ ;  /* 0x000000049a7d7210 */ /* 0x000fe20007f3e0ff */
[----:B------:R-:W-:-:S04]  /*8a390*/  IMAD.MOV.U32 R247, RZ, RZ, R246 ;  /* 0x000000fffff77224 */ /* 0x000fc800078e00f6 */
[----:B------:R-:W-:Y:S01]  /*8a3a0*/  IMAD.X R154, R155, 0x1, R0, P1 ;  /* 0x000000019b9a7824 */ /* 0x000fe200008e0600 */
[----:B------:R-:W-:Y:S01]  /*8a3b0*/  IADD3 R126, P1, R152, R4, RZ ;  /* 0x00000004987e7210 */ /* 0x000fe20007f3e0ff */
[----:B------:R-:W-:Y:S01]  /*8a3c0*/  IMAD.MOV.U32 R246, RZ, RZ, R113 ;  /* 0x000000fffff67224 */ /* 0x000fe200078e0071 */
[----:B------:R-:W-:Y:S01]  /*8a3d0*/  MOV R241, R240 ;  /* 0x000000f000f17202 */ /* 0x000fe20000000f00 */
[----:B------:R2:W5:Y:S01]  /*8a3e0*/  LDL.LU R113, [R1+0x2e48] ;  /* 0x002e480001717983 */ /* 0x0005620000300800 */
[----:B------:R-:W-:Y:S01]  /*8a3f0*/  IADD3.X R152, R153, R0, RZ, P1, !PT ;  /* 0x0000000099987210 */ /* 0x000fe20000ffe4ff */
[----:B------:R-:W-:Y:S01]  /*8a400*/  IMAD.MOV.U32 R240, RZ, RZ, R114 ;  /* 0x000000fffff07224 */ /* 0x000fe200078e0072 */
[----:B------:R-:W-:Y:S01]  /*8a410*/  IADD3 R127, P1, R22, R4, RZ ;  /* 0x00000004167f7210 */ /* 0x000fe20007f3e0ff */
[----:B------:R1:W-:Y:S01]  /*8a420*/  STL.64 [R1+0xe30], R150 ;  /* 0x000e309601007387 */ /* 0x0003e20000100a00 */
[----:B------:R-:W-:Y:S01]  /*8a430*/  IMAD.MOV.U32 R235, RZ, RZ, R234 ;  /* 0x000000ffffeb7224 */ /* 0x000fe200078e00ea */
[----:B------:R-:W-:-:S02]  /*8a440*/  MOV R234, R115 ;  /* 0x0000007300ea7202 */ /* 0x000fc40000000f00 */
[----:B------:R2:W5:Y:S01]  /*8a450*/  LDL.LU R114, [R1+0x2e44] ;  /* 0x002e440001727983 */ /* 0x0005620000300800 */
[----:B------:R-:W-:Y:S01]  /*8a460*/  IMAD.MOV.U32 R201, RZ, RZ, R200 ;  /* 0x000000ffffc97224 */ /* 0x000fe200078e00c8 */
[----:B------:R-:W-:Y:S02]  /*8a470*/  MOV R197, R196 ;  /* 0x000000c400c57202 */ /* 0x000fe40000000f00 */
[----:B------:R3:W-:Y:S01]  /*8a480*/  STL.64 [R1+0xe18], R10 ;  /* 0x000e180a01007387 */ /* 0x0007e20000100a00 */
[----:B------:R-:W-:-:S03]  /*8a490*/  IMAD.MOV.U32 R200, RZ, RZ, R116 ;  /* 0x000000ffffc87224 */ /* 0x000fc600078e0074 */
[----:B------:R2:W5:Y:S01]  /*8a4a0*/  LDL.LU R115, [R1+0x2e40] ;  /* 0x002e400001737983 */ /* 0x0005620000300800 */
[----:B------:R-:W-:Y:S01]  /*8a4b0*/  IMAD.X R22, R23, 0x1, R0, P1 ;  /* 0x0000000117167824 */ /* 0x000fe200008e0600 */
[----:B------:R-:W-:Y:S01]  /*8a4c0*/  IADD3 R252, P1, R20, R4, RZ ;  /* 0x0000000414fc7210 */ /* 0x000fe20007f3e0ff */
[----:B------:R-:W-:Y:S01]  /*8a4d0*/  IMAD.MOV.U32 R196, RZ, RZ, R117 ;  /* 0x000000ffffc47224 */ /* 0x000fe200078e0075 */
[----:B------:R2:W-:Y:S01]  /*8a4e0*/  STL.64 [R1+0xe00], R6 ;  /* 0x000e000601007387 */ /* 0x0005e20000100a00 */
[----:B------:R-:W-:Y:S01]  /*8a4f0*/  IMAD.MOV.U32 R193, RZ, RZ, R192 ;  /* 0x000000ffffc17224 */ /* 0x000fe200078e00c0 */
[----:B------:R-:W-:Y:S01]  /*8a500*/  MOV R192, R118 ;  /* 0x0000007600c07202 */ /* 0x000fe20000000f00 */
[----:B------:R-:W-:Y:S01]  /*8a510*/  IMAD.MOV.U32 R189, RZ, RZ, R188 ;  /* 0x000000ffffbd7224 */ /* 0x000fe200078e00bc */
[----:B------:R1:W5:Y:S01]  /*8a520*/  LDL.LU R116, [R1+0x2e3c] ;  /* 0x002e3c0001747983 */ /* 0x0003620000300800 */
[----:B------:R-:W-:Y:S01]  /*8a530*/  IMAD.MOV.U32 R188, RZ, RZ, R119 ;  /* 0x000000ffffbc7224 */ /* 0x000fe200078e0077 */
[----:B------:R-:W-:-:S02]  /*8a540*/  MOV R185, R184 ;  /* 0x000000b800b97202 */ /* 0x000fc40000000f00 */
[----:B------:R1:W5:Y:S01]  /*8a550*/  LDL.LU R117, [R1+0x2e38] ;  /* 0x002e380001757983 */ /* 0x0003620000300800 */
[----:B------:R-:W-:Y:S02]  /*8a560*/  IMAD.MOV.U32 R184, RZ, RZ, R120 ;  /* 0x000000ffffb87224 */ /* 0x000fe400078e0078 */
[----:B------:R-:W-:Y:S01]  /*8a570*/  IMAD.MOV.U32 R181, RZ, RZ, R180 ;  /* 0x000000ffffb57224 */ /* 0x000fe200078e00b4 */
[----:B------:R1:W5:Y:S01]  /*8a580*/  LDL.LU R118, [R1+0x2e34] ;  /* 0x002e340001767983 */ /* 0x0003620000300800 */
[----:B------:R-:W-:Y:S01]  /*8a590*/  MOV R180, R121 ;  /* 0x0000007900b47202 */ /* 0x000fe20000000f00 */
[----:B------:R-:W-:Y:S02]  /*8a5a0*/  IMAD.MOV.U32 R177, RZ, RZ, R176 ;  /* 0x000000ffffb17224 */ /* 0x000fe400078e00b0 */
[----:B------:R1:W5:Y:S01]  /*8a5b0*/  LDL.LU R119, [R1+0x2e30] ;  /* 0x002e300001777983 */ /* 0x0003620000300800 */
[----:B------:R-:W-:Y:S01]  /*8a5c0*/  IMAD.MOV.U32 R176, RZ, RZ, R122 ;  /* 0x000000ffffb07224 */ /* 0x000fe200078e007a */
[----:B------:R-:W-:-:S02]  /*8a5d0*/  MOV R159, R158 ;  /* 0x0000009e009f7202 */ /* 0x000fc40000000f00 */
[----:B------:R1:W5:Y:S01]  /*8a5e0*/  LDL.LU R120, [R1+0x2e2c] ;  /* 0x002e2c0001787983 */ /* 0x0003620000300800 */
[----:B------:R-:W-:Y:S02]  /*8a5f0*/  IMAD.X R20, R21, 0x1, R0, P1 ;  /* 0x0000000115147824 */ /* 0x000fe400008e0600 */
[----:B------:R-:W-:Y:S01]  /*8a600*/  IMAD.MOV.U32 R158, RZ, RZ, R123 ;  /* 0x000000ffff9e7224 */ /* 0x000fe200078e007b */
[----:B------:R1:W5:Y:S01]  /*8a610*/  LDL.LU R121, [R1+0x2e28] ;  /* 0x002e280001797983 */ /* 0x0003620000300800 */
        /* <DEDUP_REMOVED lines=14> */
[----:B------:R-:W-:-:S02]  /*8a700*/  IADD3 R9, P1, R18, R4, RZ ;  /* 0x0000000412097210 */ /* 0x000fc40007f3e0ff */
[----:B------:R1:W5:Y:S04]  /*8a710*/  LDL.LU R126, [R1+0x2e14] ;  /* 0x002e1400017e7983 */ /* 0x0003680000300800 */
[----:B------:R1:W5:Y:S04]  /*8a720*/  LDL.LU R127, [R1+0x2e10] ;  /* 0x002e1000017f7983 */ /* 0x0003680000300800 */
[----:B------:R-:W2:Y:S01]  /*8a730*/  LDL.LU R252, [R1+0x2e0c] ;  /* 0x002e0c0001fc7983 */ /* 0x000ea20000300800 */
[----:B------:R-:W-:-:S03]  /*8a740*/  IADD3.X R18, R19, R0, RZ, P1, !PT ;  /* 0x0000000013127210 */ /* 0x000fc60000ffe4ff */
[----:B------:R1:W-:Y:S01]  /*8a750*/  LDGSTS.E [R3+0x23b80], desc[UR60][R246.64], P0 ;  /* 0x23b80000f6037fae */ /* 0x0003e2000812187c */
[----:B------:R-:W-:Y:S01]  /*8a760*/  MOV R19, R18 ;  /* 0x0000001200137202 */ /* 0x000fe20000000f00 */
[----:B------:R-:W-:Y:S02]  /*8a770*/  IMAD.MOV.U32 R18, RZ, RZ, R9 ;  /* 0x000000ffff127224 */ /* 0x000fe400078e0009 */
[----:B------:R1:W5:Y:S04]  /*8a780*/  LDL.LU R9, [R1+0x2e08] ;  /* 0x002e080001097983 */ /* 0x0003680000300800 */
        /* <DEDUP_REMOVED lines=10> */
[----:B----4-:R4:W5:Y:S04]  /*8a830*/  LDL.LU.64 R148, [R1+0x2db0] ;  /* 0x002db00001947983 */ /* 0x0109680000300a00 */
[----:B-1----:R4:W5:Y:S04]  /*8a840*/  LDL.LU.64 R150, [R1+0x2da8] ;  /* 0x002da80001967983 */ /* 0x0029680000300a00 */
[----:B---3--:R4:W5:Y:S04]  /*8a850*/  LDL.LU.64 R10, [R1+0x2da0] ;  /* 0x002da000010a7983 */ /* 0x0089680000300a00 */
[----:B--2---:R4:W5:Y:S01]  /*8a860*/  LDL.LU.64 R6, [R1+0x2d98] ;  /* 0x002d980001067983 */ /* 0x0049620000300a00 */
[----:B------:R-:W-:-:S02]  /*8a870*/  IADD3 R8, P1, R16, R4, RZ ;  /* 0x0000000410087210 */ /* 0x000fc40007f3e0ff */
[----:B------:R-:W-:Y:S01]  /*8a880*/  IADD3 R15, R5, 0x7f, RZ ;  /* 0x0000007f050f7810 */ /* 0x000fe20007ffe0ff */
[----:B------:R4:W-:Y:S02]  /*8a890*/  LDGSTS.E [R3+0x23f80], desc[UR60][R240.64], P0 ;  /* 0x23f80000f0037fae */ /* 0x0009e4000812187c */
[----:B------:R-:W-:Y:S02]  /*8a8a0*/  IMAD.X R16, R17, 0x1, R0, P1 ;  /* 0x0000000111107824 */ /* 0x000fe400008e0600 */
[----:B------:R4:W-:Y:S02]  /*8a8b0*/  LDGSTS.E [R3+0x24380], desc[UR60][R234.64], P0 ;  /* 0x24380000ea037fae */ /* 0x0009e4000812187c */
[----:B------:R-:W-:Y:S01]  /*8a8c0*/  IMAD.MOV.U32 R17, RZ, RZ, R16 ;  /* 0x000000ffff117224 */ /* 0x000fe200078e0010 */
[----:B------:R-:W-:Y:S01]  /*8a8d0*/  MOV R16, R8 ;  /* 0x0000000800107202 */ /* 0x000fe20000000f00 */
[----:B------:R4:W-:Y:S01]  /*8a8e0*/  LDGSTS.E [R3+0x24780], desc[UR60][R200.64], P0 ;  /* 0x24780000c8037fae */ /* 0x0009e2000812187c */
[----:B------:R-:W1:Y:S01]  /*8a8f0*/  LDC R8, c[0x0][0x238] ;  /* 0x00008e00ff087b82 */ /* 0x000e620000000800 */
[----:B------:R-:W-:-:S02]  /*8a900*/  SHF.R.S32.HI R5, RZ, 0x1f, R15 ;  /* 0x0000001fff057819 */ /* 0x000fc4000001140f */
[----:B------:R4:W-:Y:S04]  /*8a910*/  LDGSTS.E [R3+0x24b80], desc[UR60][R196.64], P0 ;  /* 0x24b80000c4037fae */ /* 0x0009e8000812187c */
[----:B------:R4:W-:Y:S04]  /*8a920*/  LDGSTS.E [R3+0x24f80], desc[UR60][R192.64], P0 ;  /* 0x24f80000c0037fae */ /* 0x0009e8000812187c */
[----:B------:R4:W-:Y:S01]  /*8a930*/  LDGSTS.E [R3+0x25380], desc[UR60][R188.64], P0 ;  /* 0x25380000bc037fae */ /* 0x0009e2000812187c */
[----:B------:R-:W-:-:S03]  /*8a940*/  LEA.HI R5, R5, R15, RZ, 0x7 ;  /* 0x0000000f05057211 */ /* 0x000fc600078f38ff */
[----:B------:R4:W-:Y:S04]  /*8a950*/  LDGSTS.E [R3+0x25780], desc[UR60][R184.64], P0 ;  /* 0x25780000b8037fae */ /* 0x0009e8000812187c */
[----:B------:R4:W-:Y:S04]  /*8a960*/  LDGSTS.E [R3+0x25b80], desc[UR60][R180.64], P0 ;  /* 0x25b80000b4037fae */ /* 0x0009e8000812187c */
[----:B------:R4:W-:Y:S04]  /*8a970*/  LDGSTS.E [R3+0x25f80], desc[UR60][R176.64], P0 ;  /* 0x25f80000b0037fae */ /* 0x0009e8000812187c */
[----:B------:R4:W-:Y:S01]  /*8a980*/  LDGSTS.E [R3+0x26380], desc[UR60][R158.64], P0 ;  /* 0x263800009e037fae */ /* 0x0009e2000812187c */
[----:B------:R-:W-:-:S03]  /*8a990*/  SHF.R.S32.HI R5, RZ, 0x7, R5 ;  /* 0x00000007ff057819 */ /* 0x000fc60000011405 */
[----:B------:R4:W-:Y:S04]  /*8a9a0*/  LDGSTS.E [R3+0x26780], desc[UR60][R156.64], P0 ;  /* 0x267800009c037fae */ /* 0x0009e8000812187c */
[----:B------:R4:W-:Y:S04]  /*8a9b0*/  LDGSTS.E [R3+0x26b80], desc[UR60][R154.64], P0 ;  /* 0x26b800009a037fae */ /* 0x0009e8000812187c */
[----:B------:R4:W-:Y:S04]  /*8a9c0*/  LDGSTS.E [R3+0x26f80], desc[UR60][R152.64], P0 ;  /* 0x26f8000098037fae */ /* 0x0009e8000812187c */
[----:B------:R4:W-:Y:S04]  /*8a9d0*/  LDGSTS.E [R3+0x27380], desc[UR60][R22.64], P0 ;  /* 0x2738000016037fae */ /* 0x0009e8000812187c */
[----:B------:R4:W-:Y:S04]  /*8a9e0*/  LDGSTS.E [R3+0x27780], desc[UR60][R20.64], P0 ;  /* 0x2778000014037fae */ /* 0x0009e8000812187c */
[----:B------:R4:W-:Y:S04]  /*8a9f0*/  LDGSTS.E [R3+0x27b80], desc[UR60][R18.64], P0 ;  /* 0x27b8000012037fae */ /* 0x0009e8000812187c */
[----:B------:R4:W-:Y:S01]  /*8aa00*/  LDGSTS.E [R3+0x27f80], desc[UR60][R16.64], P0 ;  /* 0x27f8000010037fae */ /* 0x0009e2000812187c */
[----:B-1----:R-:W-:-:S03]  /*8aa10*/  IMAD.SHL.U32 R8, R8, 0x80, RZ ;  /* 0x0000008008087824 */ /* 0x002fc600078e00ff */
[----:B------:R-:W0:Y:S01]  /*8aa20*/  LDGDEPBAR ;  /* 0x00000000000079af */ /* 0x000e220000000000 */
[----:B------:R-:W-:Y:S02]  /*8aa30*/  IMAD.SHL.U32 R8, R8, 0x4, RZ ;  /* 0x0000000408087824 */ /* 0x000fe400078e00ff */
[----:B------:R-:W-:-:S05]  /*8aa40*/  VIADD R252, R252, 0x1 ;  /* 0x00000001fcfc7836 */ /* 0x000fca0000000000 */
[----:B------:R-:W-:-:S13]  /*8aa50*/  ISETP.NE.U32.AND P0, PT, R252, R5, PT ;  /* 0x00000005fc00720c */ /* 0x000fda0003f05070 */
[----:B----4-:R-:W-:Y:S05]  /*8aa60*/  @P0 BRA `(.L_x_1) ;  /* 0xfffffd4c00b00947 */ /* 0x010fea000383ffff */
.L_x_0:
[----:B------:R-:W2:Y:S01]  /*8aa70*/  LDL.LU R12, [R1+0xc00] ;  /* 0x000c0000010c7983 */ /* 0x000ea20000300800 */
[----:B------:R-:W-:-:S04]  /*8aa80*/  DEPBAR.LE SB0, 0x0 ;  /* 0x000080000000791a */ /* 0x000fc80000000000 */
[----:B------:R-:W2:Y:S01]  /*8aa90*/  LDL.LU R13, [R1+0xc08] ;  /* 0x000c0800010d7983 */ /* 0x000ea20000300800 */
[----:B------:R-:W1:Y:S03]  /*8aaa0*/  LDC.64 R2, c[0x0][0x228] ;  /* 0x00008a00ff027b82 */ /* 0x000e660000000a00 */
[----:B------:R-:W2:Y:S04]  /*8aab0*/  LDL.LU R14, [R1+0x800] ;  /* 0x00080000010e7983 */ /* 0x000ea80000300800 */
[----:B------:R-:W2:Y:S01]  /*8aac0*/  LDL.LU R15, [R1+0x808] ;  /* 0x00080800010f7983 */ /* 0x000ea20000300800 */
[----:B------:R-:W3:Y:S03]  /*8aad0*/  LDC R8, c[0x0][0x244] ;  /* 0x00009100ff087b82 */ /* 0x000ee60000000800 */
[----:B------:R-:W4:Y:S04]  /*8aae0*/  LDL.LU R16, [R1+0x400] ;  /* 0x0004000001107983 */ /* 0x000f280000300800 */
[----:B------:R-:W4:Y:S01]  /*8aaf0*/  LDL.LU R17, [R1+0x408] ;  /* 0x0004080001117983 */ /* 0x000f220000300800 */
[----:B------:R-:W3:Y:S03]  /*8ab00*/  LDC.64 R4, c[0x0][0x220] ;  /* 0x00008800ff047b82 */ /* 0x000ee60000000a00 */
[----:B------:R-:W4:Y:S04]  /*8ab10*/  LDL.LU R18, [R1] ;  /* 0x0000000001127983 */ /* 0x000f280000300800 */
[----:B------:R-:W4:Y:S01]  /*8ab20*/  LDL.LU R19, [R1+0x8] ;  /* 0x0000080001137983 */ /* 0x000f220000300800 */
[----:B------:R-:W-:Y:S06]  /*8ab30*/  BAR.SYNC.DEFER_BLOCKING 0x0 ;  /* 0x0000000000007b1d */ /* 0x000fec0000010000 */
[----:B--2--5:R2:W-:Y:S02]  /*8ab40*/  STSM.16.M88.4 [R11], R12 ;  /* 0x0000000c0b007844 */ /* 0x0245e40000000200 */
[----:B------:R-:W-:Y:S06]  /*8ab50*/  BAR.SYNC.DEFER_BLOCKING 0x0 ;  /* 0x0000000000007b1d */ /* 0x000fec0000010000 */
[----:B--2---:R-:W2:Y:S04]  /*8ab60*/  LDL.LU R12, [R1+0xc04] ;  /* 0x000c0400010c7983 */ /* 0x004ea80000300800 */
[----:B------:R-:W2:Y:S04]  /*8ab70*/  LDL.LU R13, [R1+0xc0c] ;  /* 0x000c0c00010d7983 */ /* 0x000ea80000300800 */
[----:B------:R-:W2:Y:S04]  /*8ab80*/  LDL.LU R14, [R1+0x804] ;  /* 0x00080400010e7983 */ /* 0x000ea80000300800 */
[----:B------:R-:W1:Y:S01]  /*8ab90*/  LDS.128 R20, [R10] ;  /* 0x000000000a147984 */ /* 0x000e620000000c00 */
[----:B------:R-:W-:Y:S06]  /*8aba0*/  BAR.SYNC.DEFER_BLOCKING 0x0 ;  /* 0x0000000000007b1d */ /* 0x000fec0000010000 */
[----:B------:R-:W2:Y:S04]  /*8abb0*/  LDL.LU R15, [R1+0x80c] ;  /* 0x00080c00010f7983 */ /* 0x000ea80000300800 */
[----:B----4-:R-:W-:Y:S01]  /*8abc0*/  STSM.16.M88.4 [R11], R16 ;  /* 0x000000100b007844 */ /* 0x010fe20000000200 */
[----:B------:R-:W-:Y:S06]  /*8abd0*/  BAR.SYNC.DEFER_BLOCKING 0x0 ;  /* 0x0000000000007b1d */ /* 0x000fec0000010000 */
[----:B------:R-:W4:Y:S04]  /*8abe0*/  LDS.128 R16, [R10] ;  /* 0x000000000a107984 */ /* 0x000f280000000c00 */
[----:B-1----:R-:W-:Y:S04]  /*8abf0*/  STL.64 [R1+0xc00], R20 ;  /* 0x000c001401007387 */ /* 0x002fe80000100a00 */
[----:B------:R-:W-:Y:S01]  /*8ac00*/  STL.64 [R1+0xc08], R22 ;  /* 0x000c081601007387 */ /* 0x000fe20000100a00 */
[----:B------:R-:W-:Y:S06]  /*8ac10*/  BAR.SYNC.DEFER_BLOCKING 0x0 ;  /* 0x0000000000007b1d */ /* 0x000fec0000010000 */
[----:B----4-:R1:W-:Y:S04]  /*8ac20*/  STL.64 [R1+0xe00], R16 ;  /* 0x000e001001007387 */ /* 0x0103e80000100a00 */
[----:B------:R4:W-:Y:S04]  /*8ac30*/  STL.64 [R1+0xe08], R18 ;  /* 0x000e081201007387 */ /* 0x0009e80000100a00 */
[----:B-1----:R-:W3:Y:S04]  /*8ac40*/  LDL.LU R16, [R1+0x404] ;  /* 0x0004040001107983 */ /* 0x002ee80000300800 */
[----:B------:R-:W3:Y:S04]  /*8ac50*/  LDL.LU R17, [R1+0x40c] ;  /* 0x00040c0001117983 */ /* 0x000ee80000300800 */
[----:B----4-:R-:W3:Y:S04]  /*8ac60*/  LDL.LU R18, [R1+0x4] ;  /* 0x0000040001127983 */ /* 0x010ee80000300800 */
[----:B------:R-:W3:Y:S04]  /*8ac70*/  LDL.LU R19, [R1+0xc] ;  /* 0x00000c0001137983 */ /* 0x000ee80000300800 */
[----:B--2---:R1:W-:Y:S01]  /*8ac80*/  STSM.16.M88.4 [R11], R12 ;  /* 0x0000000c0b007844 */ /* 0x0043e20000000200 */
[----:B------:R-:W-:Y:S06]  /*8ac90*/  BAR.SYNC.DEFER_BLOCKING 0x0 ;  /* 0x0000000000007b1d */ /* 0x000fec0000010000 */
[----:B-1----:R-:W2:Y:S04]  /*8aca0*/  LDL.LU R12, [R1+0xc10] ;  /* 0x000c1000010c7983 */ /* 0x002ea80000300800 */
[----:B------:R-:W2:Y:S04]  /*8acb0*/  LDL.LU R13, [R1+0xc18] ;  /* 0x000c1800010d7983 */ /* 0x000ea80000300800 */
[----:B------:R-:W2:Y:S04]  /*8acc0*/  LDL.LU R14, [R1+0x810] ;  /* 0x00081000010e7983 */ /* 0x000ea80000300800 */
[----:B------:R-:W1:Y:S01]  /*8acd0*/  LDS.128 R20, [R10] ;  /* 0x000000000a147984 */ /* 0x000e620000000c00 */
[----:B------:R-:W-:Y:S06]  /*8ace0*/  BAR.SYNC.DEFER_BLOCKING 0x0 ;  /* 0x0000000000007b1d */ /* 0x000fec0000010000 */
[----:B------:R-:W2:Y:S04]  /*8acf0*/  LDL.LU R15, [R1+0x818] ;  /* 0x00081800010f7983 */ /* 0x000ea80000300800 */
[----:B---3--:R-:W-:Y:S01]  /*8ad00*/  STSM.16.M88.4 [R11], R16 ;  /* 0x000000100b007844 */ /* 0x008fe20000000200 */
[----:B------:R-:W-:Y:S06]  /*8ad10*/  BAR.SYNC.DEFER_BLOCKING 0x0 ;  /* 0x0000000000007b1d */ /* 0x000fec0000010000 */
[----:B------:R-:W3:Y:S04]  /*8ad20*/  LDS.128 R16, [R10] ;  /* 0x000000000a107984 */ /* 0x000ee80000000c00 */
[----:B-1----:R-:W-:Y:S04]  /*8ad30*/  STL.64 [R1+0x800], R20 ;  /* 0x0008001401007387 */ /* 0x002fe80000100a00 */
[----:B------:R-:W-:Y:S01]  /*8ad40*/  STL.64 [R1+0x808], R22 ;  /* 0x0008081601007387 */ /* 0x000fe20000100a00 */
[----:B------:R-:W-:Y:S06]  /*8ad50*/  BAR.SYNC.DEFER_BLOCKING 0x0 ;  /* 0x0000000000007b1d */ /* 0x000fec0000010000 */
[----:B---3--:R1:W-:Y:S04]  /*8ad60*/  STL.64 [R1+0x400], R16 ;  /* 0x0004001001007387 */ /* 0x0083e80000100a00 */
[----:B------:R3:W-:Y:S04]  /*8ad70*/  STL.64 [R1+0x408], R18 ;  /* 0x0004081201007387 */ /* 0x0007e80000100a00 */
[----:B-1----:R-:W4:Y:S04]  /*8ad80*/  LDL.LU R16, [R1+0x410] ;  /* 0x0004100001107983 */ /* 0x002f280000300800 */
[----:B------:R-:W4:Y:S04]  /*8ad90*/  LDL.LU R17, [R1+0x418] ;  /* 0x0004180001117983 */ /* 0x000f280000300800 */
[----:B---3--:R-:W4:Y:S04]  /*8ada0*/  LDL.LU R18, [R1+0x10] ;  /* 0x0000100001127983 */ /* 0x008f280000300800 */
[----:B------:R-:W4:Y:S04]  /*8adb0*/  LDL.LU R19, [R1+0x18] ;  /* 0x0000180001137983 */ /* 0x000f280000300800 */
        /* <DEDUP_REMOVED lines=8> */
[----:B-1----:R-:W-:Y:S04]  /*8ae40*/  STL.64 [R1+0xc10], R20 ;  /* 0x000c101401007387 */ /* 0x002fe80000100a00 */
[----:B------:R-:W-:Y:S04]  /*8ae50*/  STL.64 [R1+0xc18], R22 ;  /* 0x000c181601007387 */ /* 0x000fe80000100a00 */
[----:B----4-:R-:W-:Y:S01]  /*8ae60*/  STSM.16.M88.4 [R11], R16 ;  /* 0x000000100b007844 */ /* 0x010fe20000000200 */
[----:B------:R-:W-:Y:S06]  /*8ae70*/  BAR.SYNC.DEFER_BLOCKING 0x0 ;  /* 0x0000000000007b1d */ /* 0x000fec0000010000 */
[----:B------:R-:W1:Y:S02]  /*8ae80*/  LDS.128 R16, [R10] ;  /* 0x000000000a107984 */ /* 0x000e640000000c00 */
[----:B------:R-:W-:Y:S06]  /*8ae90*/  BAR.SYNC.DEFER_BLOCKING 0x0 ;  /* 0x0000000000007b1d */ /* 0x000fec0000010000 */
[----:B-1----:R1:W-:Y:S04]  /*8aea0*/  STL.64 [R1+0xe10], R16 ;  /* 0x000e101001007387 */ /* 0x0023e80000100a00 */
        /* <DEDUP_REMOVED lines=130> */
[----:B------:R-:W2:Y:S04]  /*8b6d0*/  LDL.LU R15, [R1+0x858] ;  /* 0x00085800010f7983 */ /* 0x000ea80000300800 */
[----:B------:R-:W-:Y:S01]  /*8b6e0*/  LDS.128 R240, [R10] ;  /* 0x000000000af07984 */ /* 0x000fe20000000c00 */
[----:B------:R-:W-:Y:S06]  /*8b6f0*/  BAR.SYNC.DEFER_BLOCKING 0x0 ;  /* 0x0000000000007b1d */ /* 0x000fec0000010000 */
[----:B----4-:R1:W-:Y:S02]  /*8b700*/  STSM.16.M88.4 [R11], R16 ;  /* 0x000000100b007844 */ /* 0x0103e40000000200 */
[----:B------:R-:W-:Y:S06]  /*8b710*/  BAR.SYNC.DEFER_BLOCKING 0x0 ;  /* 0x0000000000007b1d */ /* 0x000fec0000010000 */
[----:B-1----:R-:W3:Y:S04]  /*8b720*/  LDL.LU R16, [R1+0x450] ;  /* 0x0004500001107983 */ /* 0x002ee80000300800 */
[----:B------:R-:W3:Y:S04]  /*8b730*/  LDL.LU R17, [R1+0x458] ;  /* 0x0004580001117983 */ /* 0x000ee80000300800 */
[----:B------:R-:W3:Y:S04]  /*8b740*/  LDL.LU R18, [R1+0x50] ;  /* 0x0000500001127983 */ /* 0x000ee80000300800 */
[----:B------:R-:W3:Y:S04]  /*8b750*/  LDL.LU R19, [R1+0x58] ;  /* 0x0000580001137983 */ /* 0x000ee80000300800 */
[----:B------:R-:W-:Y:S01]  /*8b760*/  LDS.128 R236, [R10] ;  /* 0x000000000aec7984 */ /* 0x000fe20000000c00 */
[----:B------:R-:W-:Y:S06]  /*8b770*/  BAR.SYNC.DEFER_BLOCKING 0x0 ;  /* 0x0000000000007b1d */ /* 0x000fec0000010000 */
[----:B--2---:R1:W-:Y:S02]  /*8b780*/  STSM.16.M88.4 [R11], R12 ;  /* 0x0000000c0b007844 */ /* 0x0043e40000000200 */
        /* <DEDUP_REMOVED lines=9> */
[----:B---3--:R-:W-:Y:S01]  /*8b820*/  STSM.16.M88.4 [R11], R16 ;  /* 0x000000100b007844 */ /* 0x008fe20000000200 */
[----:B------:R-:W-:Y:S06]  /*8b830*/  BAR.SYNC.DEFER_BLOCKING 0x0 ;  /* 0x0000000000007b1d */ /* 0x000fec0000010000 */
[----:B------:R-:W1:Y:S02]  /*8b840*/  LDS.128 R16, [R10] ;  /* 0x000000000a107984 */ /* 0x000e640000000c00 */
[----:B------:R-:W-:Y:S06]  /*8b850*/  BAR.SYNC.DEFER_BLOCKING 0x0 ;  /* 0x0000000000007b1d */ /* 0x000fec0000010000 */
[----:B-1----:R1:W-:Y:S04]  /*8b860*/  STL.64 [R1], R16 ;  /* 0x0000001001007387 */ /* 0x0023e80000100a00 */
        /* <DEDUP_REMOVED lines=26> */
[----:B------:R-:W2:Y:S04]  /*8ba10*/  LDL.LU R15, [R1+0x86c] ;  /* 0x00086c00010f7983 */ /* 0x000ea80000300800 */
[----:B------:R-:W-:Y:S01]  /*8ba20*/  LDS.128 R248, [R10] ;  /* 0x000000000af87984 */ /* 0x000fe20000000c00 */
[----:B------:R-:W-:Y:S06]  /*8ba30*/  BAR.SYNC.DEFER_BLOCKING 0x0 ;  /* 0x0000000000007b1d */ /* 0x000fec0000010000 */
[----:B---3--:R1:W-:Y:S02]  /*8ba40*/  STSM.16.M88.4 [R11], R16 ;  /* 0x000000100b007844 */ /* 0x0083e40000000200 */
        /* <DEDUP_REMOVED lines=661> */
[----:B------:R-:W1:Y:S01]  /*8e3a0*/  LDS.128 R20, [R10] ;  /* 0x000000000a147984 */ /* 0x000e620000000c00 */
[----:B------:R-:W-:Y:S06]  /*8e3b0*/  BAR.SYNC.DEFER_BLOCKING 0x0 ;  /* 0x0000000000007b1d */ /* 0x000fec0000010000 */
        /* <DEDUP_REMOVED lines=40> */
[----:B-1----:R1:W-:Y:S04]  /*8e640*/  STL.64 [R1+0xd30], R20 ;  /* 0x000d301401007387 */ /* 0x0023e80000100a00 */
[----:B------:R-:W-:Y:S01]  /*8e650*/  STL.64 [R1+0xd38], R22 ;  /* 0x000d381601007387 */ /* 0x000fe20000100a00 */
[----:B-1----:R-:W-:-:S03]  /*8e660*/  IMAD.MOV.U32 R20, RZ, RZ, R3 ;  /* 0x000000ffff147224 */ /* 0x002fc600078e0003 */
[----:B----4-:R-:W-:Y:S01]  /*8e670*/  STSM.16.M88.4 [R11], R16 ;  /* 0x000000100b007844 */ /* 0x010fe20000000200 */
[----:B------:R-:W-:Y:S06]  /*8e680*/  BAR.SYNC.DEFER_BLOCKING 0x0 ;  /* 0x0000000000007b1d */ /* 0x000fec0000010000 */
[----:B------:R-:W1:Y:S02]  /*8e690*/  LDS.128 R16, [R10] ;  /* 0x000000000a107984 */ /* 0x000e640000000c00 */
[----:B------:R-:W-:Y:S06]  /*8e6a0*/  BAR.SYNC.DEFER_BLOCKING 0x0 ;  /* 0x0000000000007b1d */ /* 0x000fec0000010000 */
[----:B-1----:R1:W-:Y:S04]  /*8e6b0*/  STL.64 [R1+0xd20], R16 ;  /* 0x000d201001007387 */ /* 0x0023e80000100a00 */
[----:B------:R-:W-:Y:S04]  /*8e6c0*/  STL.64 [R1+0xd28], R18 ;  /* 0x000d281201007387 */ /* 0x000fe80000100a00 */
[----:B------:R3:W-:Y:S04]  /*8e6d0*/  STL [R1+0x10a8], R2 ;  /* 0x0010a80201007387 */ /* 0x0007e80000100800 */
[----:B--2---:R2:W-:Y:S01]  /*8e6e0*/  STSM.16.M88.4 [R11], R12 ;  /* 0x0000000c0b007844 */ /* 0x0045e20000000200 */
[----:B-1----:R-:W1:Y:S08]  /*8e6f0*/  LDC R16, c[0x0][0x22c] ;  /* 0x00008b00ff107b82 */ /* 0x002e700000000800 */
[----:B------:R-:W-:Y:S08]  /*8e700*/  BAR.SYNC.DEFER_BLOCKING 0x0 ;  /* 0x0000000000007b1d */ /* 0x000ff00000010000 */
[----:B---3--:R-:W3:Y:S01]  /*8e710*/  LDC.64 R2, c[0x0][0x228] ;  /* 0x00008a00ff027b82 */ /* 0x008ee20000000a00 */
[----:B------:R-:W4:Y:S04]  /*8e720*/  LDS.128 R152, [R10] ;  /* 0x000000000a987984 */ /* 0x000f280000000c00 */
[----:B---3--:R3:W-:Y:S04]  /*8e730*/  STL [R1+0x10a0], R2 ;  /* 0x0010a00201007387 */ /* 0x0087e80000100800 */
[----:B--2---:R-:W2:Y:S04]  /*8e740*/  LDL.LU R12, [R1+0x584] ;  /* 0x00058400010c7983 */ /* 0x004ea80000300800 */
[----:B------:R-:W2:Y:S04]  /*8e750*/  LDL.LU R13, [R1+0x58c] ;  /* 0x00058c00010d7983 */ /* 0x000ea80000300800 */
[----:B------:R-:W2:Y:S04]  /*8e760*/  LDL.LU R14, [R1+0x184] ;  /* 0x00018400010e7983 */ /* 0x000ea80000300800 */
[----:B------:R-:W2:Y:S01]  /*8e770*/  LDL.LU R15, [R1+0x18c] ;  /* 0x00018c00010f7983 */ /* 0x000ea20000300800 */
[----:B------:R-:W-:-:S02]  /*8e780*/  MOV R19, R3 ;  /* 0x0000000300137202 */ /* 0x000fc40000000f00 */
[----:B---3--:R-:W3:Y:S08]  /*8e790*/  LDC.64 R2, c[0x0][0x228] ;  /* 0x00008a00ff027b82 */ /* 0x008ef00000000a00 */
[----:B------:R-:W-:Y:S06]  /*8e7a0*/  BAR.SYNC.DEFER_BLOCKING 0x0 ;  /* 0x0000000000007b1d */ /* 0x000fec0000010000 */
[----:B---3--:R3:W-:Y:S01]  /*8e7b0*/  STL [R1+0x10b0], R2 ;  /* 0x0010b00201007387 */ /* 0x0087e20000100800 */
[----:B------:R-:W-:-:S02]  /*8e7c0*/  IMAD.MOV.U32 R18, RZ, RZ, R3 ;  /* 0x000000ffff127224 */ /* 0x000fc400078e0003 */
[----:B---3--:R-:W3:Y:S01]  /*8e7d0*/  LDC.64 R2, c[0x0][0x228] ;  /* 0x00008a00ff027b82 */ /* 0x008ee20000000a00 */
[----:B----4-:R-:W-:Y:S04]  /*8e7e0*/  STL.64 [R1+0x980], R152 ;  /* 0x0009809801007387 */ /* 0x010fe80000100a00 */
[----:B------:R-:W-:Y:S04]  /*8e7f0*/  STL.64 [R1+0x988], R154 ;  /* 0x0009889a01007387 */ /* 0x000fe80000100a00 */
[----:B---3--:R-:W-:Y:S04]  /*8e800*/  STL.64 [R1+0x10b8], R2 ;  /* 0x0010b80201007387 */ /* 0x008fe80000100a00 */
[----:B--2---:R2:W-:Y:S01]  /*8e810*/  STSM.16.M88.4 [R11], R12 ;  /* 0x0000000c0b007844 */ /* 0x0045e20000000200 */
[----:B------:R-:W-:Y:S06]  /*8e820*/  BAR.SYNC.DEFER_BLOCKING 0x0 ;  /* 0x0000000000007b1d */ /* 0x000fec0000010000 */
[----:B--2---:R-:W2:Y:S04]  /*8e830*/  LDL.LU R12, [R1+0xd90] ;  /* 0x000d9000010c7983 */ /* 0x004ea80000300800 */
[----:B------:R-:W2:Y:S04]  /*8e840*/  LDL.LU R13, [R1+0xd98] ;  /* 0x000d9800010d7983 */ /* 0x000ea80000300800 */
[----:B------:R-:W2:Y:S04]  /*8e850*/  LDL.LU R14, [R1+0x990] ;  /* 0x00099000010e7983 */ /* 0x000ea80000300800 */
[----:B------:R-:W2:Y:S04]  /*8e860*/  LDL.LU R15, [R1+0x998] ;  /* 0x00099800010f7983 */ /* 0x000ea80000300800 */
[----:B------:R-:W3:Y:S01]  /*8e870*/  LDS.128 R152, [R10] ;  /* 0x000000000a987984 */ /* 0x000ee20000000c00 */
[----:B------:R-:W-:Y:S01]  /*8e880*/  BAR.SYNC.DEFER_BLOCKING 0x0 ;  /* 0x0000000000007b1d */ /* 0x000fe20000010000 */
[----:B------:R-:W-:-:S05]  /*8e890*/  IMAD R0, R7, R8, RZ ;  /* 0x0000000807007224 */ /* 0x000fca00078e02ff */
[----:B------:R-:W-:Y:S02]  /*8e8a0*/  LEA R8, R8, R0, 0x7 ;  /* 0x0000000008087211 */ /* 0x000fe400078e38ff */
[-C--:B------:R-:W-:Y:S01]  /*8e8b0*/  LEA R2, P0, R0, R4.reuse, 0x2 ;  /* 0x0000000400027211 */ /* 0x080fe200078010ff */
[----:B------:R-:W-:Y:S01]  /*8e8c0*/  IMAD.MOV.U32 R17, RZ, RZ, R3 ;  /* 0x000000ffff117224 */ /* 0x000fe200078e0003 */
[----:B------:R-:W-:Y:S02]  /*8e8d0*/  LEA R4, P1, R8, R4, 0x2 ;  /* 0x0000000408047211 */ /* 0x000fe400078210ff */
[-C--:B------:R-:W-:Y:S02]  /*8e8e0*/  LEA.HI.X.SX32 R3, R0, R5.reuse, 0x2, P0 ;  /* 0x0000000500037211 */ /* 0x080fe400000f16ff */
[----:B------:R-:W-:Y:S01]  /*8e8f0*/  LEA.HI.X.SX32 R5, R8, R5, 0x2, P1 ;  /* 0x0000000508057211 */ /* 0x000fe200008f16ff */
[----:B------:R-:W4:Y:S01]  /*8e900*/  LDC R0, c[0x0][0x248] ;  /* 0x00009200ff007b82 */ /* 0x000f220000000800 */
[----:B------:R-:W-:-:S02]  /*8e910*/  ISETP.GE.AND P6, PT, R6, R17, PT ;  /* 0x000000110600720c */ /* 0x000fc40003fc6270 */
[C---:B-1----:R-:W-:Y:S01]  /*8e920*/  ISETP.LT.AND P5, PT, R6.reuse, R16, !P4 ;  /* 0x000000100600720c */ /* 0x042fe200067a1270 */
[----:B---3--:R-:W-:Y:S04]  /*8e930*/  STL.64 [R1+0x580], R152 ;  /* 0x0005809801007387 */ /* 0x008fe80000100a00 */
[----:B------:R-:W-:Y:S04]  /*8e940*/  STL.64 [R1+0x588], R154 ;  /* 0x0005889a01007387 */ /* 0x000fe80000100a00 */
[----:B--2---:R1:W-:Y:S02]  /*8e950*/  STSM.16.M88.4 [R11], R12 ;  /* 0x0000000c0b007844 */ /* 0x0043e40000000200 */
[C---:B-1----:R-:W-:Y:S01]  /*8e960*/  IADD3 R12, R6.reuse, 0x1, RZ ;  /* 0x00000001060c7810 */ /* 0x042fe20007ffe0ff */
[----:B------:R-:W-:-:S02]  /*8e970*/  VIADD R13, R6, 0xd ;  /* 0x0000000d060d7836 */ /* 0x000fc40000000000 */
[----:B------:R-:W-:Y:S01]  /*8e980*/  VIADD R14, R6, 0xe4 ;  /* 0x000000e4060e7836 */ /* 0x000fe20000000000 */
[----:B------:R-:W-:Y:S01]  /*8e990*/  BAR.SYNC.DEFER_BLOCKING 0x0 ;  /* 0x0000000000007b1d */ /* 0x000fe20000010000 */
[----:B------:R-:W-:Y:S02]  /*8e9a0*/  ISETP.GE.AND P0, PT, R12, R18, PT ;  /* 0x000000120c00720c */ /* 0x000fe40003f06270 */
[----:B------:R-:W-:Y:S02]  /*8e9b0*/  ISETP.GE.AND P2, PT, R13, R19, PT ;  /* 0x000000130d00720c */ /* 0x000fe40003f46270 */
[----:B------:R-:W-:Y:S01]  /*8e9c0*/  ISETP.GE.AND P1, PT, R14, R20, PT ;  /* 0x000000140e00720c */ /* 0x000fe20003f26270 */
[----:B------:R-:W2:Y:S04]  /*8e9d0*/  LDL.LU R12, [R1+0x590] ;  /* 0x00059000010c7983 */ /* 0x000ea80000300800 */
[----:B------:R-:W2:Y:S04]  /*8e9e0*/  LDL.LU R13, [R1+0x598] ;  /* 0x00059800010d7983 */ /* 0x000ea80000300800 */
[----:B------:R-:W2:Y:S04]  /*8e9f0*/  LDL.LU R14, [R1+0x190] ;  /* 0x00019000010e7983 */ /* 0x000ea80000300800 */
[----:B------:R-:W2:Y:S04]  /*8ea00*/  LDL.LU R15, [R1+0x198] ;  /* 0x00019800010f7983 */ /* 0x000ea80000300800 */
[----:B------:R-:W1:Y:S01]  /*8ea10*/  LDS.128 R16, [R10] ;  /* 0x000000000a107984 */ /* 0x000e620000000c00 */
        /* <DEDUP_REMOVED lines=15> */
[----:B----4-:R-:W-:Y:S01]  /*8eb10*/  STSM.16.M88.4 [R11], R16 ;  /* 0x000000100b007844 */ /* 0x010fe20000000200 */
        /* <DEDUP_REMOVED lines=255> */
[----:B------:R-:W1:Y:S01]  /*8fb10*/  LDS.128 R20, [R10] ;  /* 0x000000000a147984 */ /* 0x000e620000000c00 */
[----:B------:R-:W-:Y:S06]  /*8fb20*/  BAR.SYNC.DEFER_BLOCKING 0x0 ;  /* 0x0000000000007b1d */ /* 0x000fec0000010000 */
[----:B-1----:R-:W-:Y:S04]  /*8fb30*/  STL.64 [R1+0xdf0], R20 ;  /* 0x000df01401007387 */ /* 0x002fe80000100a00 */
[----:B------:R-:W-:Y:S04]  /*8fb40*/  STL.64 [R1+0xdf8], R22 ;  /* 0x000df81601007387 */ /* 0x000fe80000100a00 */
[----:B----4-:R-:W-:Y:S01]  /*8fb50*/  STSM.16.M88.4 [R11], R16 ;  /* 0x000000100b007844 */ /* 0x010fe20000000200 */
[----:B------:R-:W-:Y:S06]  /*8fb60*/  BAR.SYNC.DEFER_BLOCKING 0x0 ;  /* 0x0000000000007b1d */ /* 0x000fec0000010000 */
[----:B------:R-:W1:Y:S04]  /*8fb70*/  LDS.128 R16, [R10] ;  /* 0x000000000a107984 */ /* 0x000e680000000c00 */
[----:B-1----:R1:W-:Y:S04]  /*8fb80*/  STL.64 [R1+0xe70], R16 ;  /* 0x000e701001007387 */ /* 0x0023e80000100a00 */
[----:B------:R3:W-:Y:S04]  /*8fb90*/  STL.64 [R1+0xe78], R18 ;  /* 0x000e781201007387 */ /* 0x0007e80000100a00 */
[----:B-1----:R-:W4:Y:S04]  /*8fba0*/  LDL.LU R16, [R1+0xa04] ;  /* 0x000a040001107983 */ /* 0x002f280000300800 */
[----:B------:R-:W4:Y:S04]  /*8fbb0*/  LDL.LU R17, [R1+0xa0c] ;  /* 0x000a0c0001117983 */ /* 0x000f280000300800 */
[----:B---3--:R-:W4:Y:S04]  /*8fbc0*/  LDL.LU R18, [R1+0x604] ;  /* 0x0006040001127983 */ /* 0x008f280000300800 */
[----:B------:R-:W4:Y:S01]  /*8fbd0*/  LDL.LU R19, [R1+0x60c] ;  /* 0x00060c0001137983 */ /* 0x000f220000300800 */
[----:B------:R-:W-:Y:S01]  /*8fbe0*/  BAR.SYNC.DEFER_BLOCKING 0x0 ;  /* 0x0000000000007b1d */ /* 0x000fe20000010000 */
[----:B------:R-:W-:-:S02]  /*8fbf0*/  IMAD.MOV.U32 R14, RZ, RZ, R24 ;  /* 0x000000ffff0e7224 */ /* 0x000fc400078e0018 */
[----:B------:R-:W-:-:S05]  /*8fc00*/  IMAD.MOV.U32 R15, RZ, RZ, R26 ;  /* 0x000000ffff0f7224 */ /* 0x000fca00078e001a */
        /* <DEDUP_REMOVED lines=18> */
[----:B------:R-:W-:Y:S01]  /*8fd30*/  MOV R14, R25 ;  /* 0x00000019000e7202 */ /* 0x000fe20000000f00 */
        /* <DEDUP_REMOVED lines=19> */
[----:B------:R-:W-:Y:S01]  /*8fe70*/  IMAD.MOV.U32 R14, RZ, RZ, R28 ;  /* 0x000000ffff0e7224 */ /* 0x000fe200078e001c */
[----:B------:R-:W-:-:S05]  /*8fe80*/  MOV R15, R30 ;  /* 0x0000001e000f7202 */ /* 0x000fca0000000f00 */
        /* <DEDUP_REMOVED lines=627> */
[----:B------:R-:W-:Y:S01]  /*925c0*/  STL.64 [R1+0x6f8], R22 ;  /* 0x0006f81601007387 */ /* 0x000fe20000100a00 */
[----:B------:R-:W-:Y:S01]  /*925d0*/  MOV R14, R92 ;  /* 0x0000005c000e7202 */ /* 0x000fe20000000f00 */
[----:B------:R-:W-:-:S02]  /*925e0*/  IMAD.MOV.U32 R15, RZ, RZ, R94 ;  /* 0x000000ffff0f7224 */ /* 0x000fc400078e005e */
        /* <DEDUP_REMOVED lines=18> */
[----:B------:R-:W-:Y:S01]  /*92710*/  IMAD.MOV.U32 R14, RZ, RZ, R93 ;  /* 0x000000ffff0e7224 */ /* 0x000fe200078e005d */
[----:B------:R-:W-:-:S02]  /*92720*/  MOV R15, R95 ;  /* 0x0000005f000f7202 */ /* 0x000fc40000000f00 */
        /* <DEDUP_REMOVED lines=15> */
[----:B------:R-:W-:Y:S01]  /*92820*/  BAR.SYNC.DEFER_BLOCKING 0x0 ;  /* 0x0000000000007b1d */ /* 0x000fe20000010000 */
[----:B------:R-:W-:-:S02]  /*92830*/  IMAD.MOV.U32 R14, RZ, RZ, R96 ;  /* 0x000000ffff0e7224 */ /* 0x000fc400078e0060 */
[----:B------:R-:W-:-:S03]  /*92840*/  IMAD.MOV.U32 R15, RZ, RZ, R98 ;  /* 0x000000ffff0f7224 */ /* 0x000fc600078e0062 */
[----:B-1----:R-:W-:Y:S04]  /*92850*/  STL.64 [R1+0x250], R20 ;  /* 0x0002501401007387 */ /* 0x002fe80000100a00 */
[----:B------:R-:W-:Y:S04]  /*92860*/  STL.64 [R1+0x258], R22 ;  /* 0x0002581601007387 */ /* 0x000fe80000100a00 */
[----:B----4-:R-:W-:Y:S01]  /*92870*/  STSM.16.M88.4 [R11], R16 ;  /* 0x000000100b007844 */ /* 0x010fe20000000200 */
[----:B------:R-:W-:Y:S06]  /*92880*/  BAR.SYNC.DEFER_BLOCKING 0x0 ;  /* 0x0000000000007b1d */ /* 0x000fec0000010000 */
[----:B------:R-:W1:Y:S02]  /*92890*/  LDS.128 R16, [R10] ;  /* 0x000000000a107984 */ /* 0x000e640000000c00 */
[----:B------:R-:W-:Y:S06]  /*928a0*/  BAR.SYNC.DEFER_BLOCKING 0x0 ;  /* 0x0000000000007b1d */ /* 0x000fec0000010000 */
[----:B--2---:R2:W-:Y:S02]  /*928b0*/  STSM.16.M88.4 [R11], R12 ;  /* 0x0000000c0b007844 */ /* 0x0045e40000000200 */
[----:B------:R-:W-:Y:S06]  /*928c0*/  BAR.SYNC.DEFER_BLOCKING 0x0 ;  /* 0x0000000000007b1d */ /* 0x000fec0000010000 */
[----:B-1----:R1:W-:Y:S04]  /*928d0*/  STL.64 [R1+0x240], R16 ;  /* 0x0002401001007387 */ /* 0x0023e80000100a00 */
[----:B------:R-:W-:Y:S04]  /*928e0*/  STL.64 [R1+0x248], R18 ;  /* 0x0002481201007387 */ /* 0x000fe80000100a00 */
[----:B--2---:R-:W2:Y:S04]  /*928f0*/  LDL.LU R12, [R1+0xb24] ;  /* 0x000b2400010c7983 */ /* 0x004ea80000300800 */
[----:B------:R-:W2:Y:S04]  /*92900*/  LDL.LU R13, [R1+0xb2c] ;  /* 0x000b2c00010d7983 */ /* 0x000ea80000300800 */
[----:B------:R-:W2:Y:S04]  /*92910*/  LDL.LU R14, [R1+0x724] ;  /* 0x00072400010e7983 */ /* 0x000ea80000300800 */
[----:B------:R-:W2:Y:S04]  /*92920*/  LDL.LU R15, [R1+0x72c] ;  /* 0x00072c00010f7983 */ /* 0x000ea80000300800 */
[----:B------:R-:W3:Y:S01]  /*92930*/  LDS.128 R20, [R10] ;  /* 0x000000000a147984 */ /* 0x000ee20000000c00 */
[----:B------:R-:W-:Y:S06]  /*92940*/  BAR.SYNC.DEFER_BLOCKING 0x0 ;  /* 0x0000000000007b1d */ /* 0x000fec0000010000 */
[----:B-1----:R-:W4:Y:S04]  /*92950*/  LDL.LU R16, [R1+0x324] ;  /* 0x0003240001107983 */ /* 0x002f280000300800 */
[----:B------:R-:W4:Y:S04]  /*92960*/  LDL.LU R17, [R1+0x32c] ;  /* 0x00032c0001117983 */ /* 0x000f280000300800 */
[----:B---3--:R-:W-:Y:S04]  /*92970*/  STL.64 [R1+0x220], R20 ;  /* 0x0002201401007387 */ /* 0x008fe80000100a00 */
[----:B------:R-:W-:Y:S04]  /*92980*/  STL.64 [R1+0x228], R22 ;  /* 0x0002281601007387 */ /* 0x000fe80000100a00 */
[----:B--2---:R-:W-:Y:S01]  /*92990*/  STSM.16.M88.4 [R11], R12 ;  /* 0x0000000c0b007844 */ /* 0x004fe20000000200 */
[----:B------:R-:W-:Y:S06]  /*929a0*/  BAR.SYNC.DEFER_BLOCKING 0x0 ;  /* 0x0000000000007b1d */ /* 0x000fec0000010000 */
[----:B------:R-:W1:Y:S04]  /*929b0*/  LDS.128 R12, [R10] ;  /* 0x000000000a0c7984 */ /* 0x000e680000000c00 */
[----:B-1----:R1:W-:Y:S04]  /*929c0*/  STL.64 [R1+0x210], R12 ;  /* 0x0002100c01007387 */ /* 0x0023e80000100a00 */
[----:B------:R2:W-:Y:S04]  /*929d0*/  STL.64 [R1+0x218], R14 ;  /* 0x0002180e01007387 */ /* 0x0005e80000100a00 */
[----:B-1----:R-:W3:Y:S04]  /*929e0*/  LDL.LU R12, [R1+0xb30] ;  /* 0x000b3000010c7983 */ /* 0x002ee80000300800 */
[----:B------:R-:W3:Y:S04]  /*929f0*/  LDL.LU R13, [R1+0xb38] ;  /* 0x000b3800010d7983 */ /* 0x000ee80000300800 */
[----:B--2---:R-:W3:Y:S04]  /*92a00*/  LDL.LU R14, [R1+0x730] ;  /* 0x00073000010e7983 */ /* 0x004ee80000300800 */
[----:B------:R-:W3:Y:S01]  /*92a10*/  LDL.LU R15, [R1+0x738] ;  /* 0x00073800010f7983 */ /* 0x000ee20000300800 */
[----:B------:R-:W-:Y:S01]  /*92a20*/  BAR.SYNC.DEFER_BLOCKING 0x0 ;  /* 0x0000000000007b1d */ /* 0x000fe20000010000 */
[----:B------:R-:W-:Y:S01]  /*92a30*/  MOV R18, R97 ;  /* 0x0000006100127202 */ /* 0x000fe20000000f00 */
[----:B------:R-:W-:-:S05]  /*92a40*/  IMAD.MOV.U32 R19, RZ, RZ, R99 ;  /* 0x000000ffff137224 */ /* 0x000fca00078e0063 */
[----:B----4-:R1:W-:Y:S01]  /*92a50*/  STSM.16.M88.4 [R11], R16 ;  /* 0x000000100b007844 */ /* 0x0103e20000000200 */
[----:B------:R-:W-:Y:S06]  /*92a60*/  BAR.SYNC.DEFER_BLOCKING 0x0 ;  /* 0x0000000000007b1d */ /* 0x000fec0000010000 */
[----:B-1----:R-:W2:Y:S04]  /*92a70*/  LDL.LU R16, [R1+0x330] ;  /* 0x0003300001107983 */ /* 0x002ea80000300800 */
[----:B------:R-:W2:Y:S04]  /*92a80*/  LDL.LU R17, [R1+0x338] ;  /* 0x0003380001117983 */ /* 0x000ea80000300800 */
[----:B------:R-:W1:Y:S01]  /*92a90*/  LDS.128 R20, [R10] ;  /* 0x000000000a147984 */ /* 0x000e620000000c00 */
[----:B------:R-:W-:Y:S06]  /*92aa0*/  BAR.SYNC.DEFER_BLOCKING 0x0 ;  /* 0x0000000000007b1d */ /* 0x000fec0000010000 */
[----:B-1----:R-:W-:Y:S04]  /*92ab0*/  STL.64 [R1+0x200], R20 ;  /* 0x0002001401007387 */ /* 0x002fe80000100a00 */
[----:B------:R-:W-:Y:S04]  /*92ac0*/  STL.64 [R1+0x208], R22 ;  /* 0x0002081601007387 */ /* 0x000fe80000100a00 */
[----:B---3--:R-:W-:Y:S01]  /*92ad0*/  STSM.16.M88.4 [R11], R12 ;  /* 0x0000000c0b007844 */ /* 0x008fe20000000200 */
        /* <DEDUP_REMOVED lines=70> */
[----:B------:R-:W-:-:S04]  /*92f40*/  MOV R19, R107 ;  /* 0x0000006b00137202 */ /* 0x000fc80000000f00 */
[----:B------:R-:W3:Y:S04]  /*92f50*/  LDL.LU R20, [R1+0x350] ;  /* 0x0003500001147983 */ /* 0x000ee80000300800 */
[----:B------:R-:W3:Y:S04]  /*92f60*/  LDL.LU R21, [R1+0x358] ;  /* 0x0003580001157983 */ /* 0x000ee80000300800 */
[----:B--2---:R-:W-:Y:S01]  /*92f70*/  STSM.16.M88.4 [R11], R16 ;  /* 0x000000100b007844 */ /* 0x004fe20000000200 */
[----:B------:R-:W-:Y:S06]  /*92f80*/  BAR.SYNC.DEFER_BLOCKING 0x0 ;  /* 0x0000000000007b1d */ /* 0x000fec0000010000 */
[----:B------:R-:W1:Y:S02]  /*92f90*/  LDS.128 R16, [R10] ;  /* 0x000000000a107984 */ /* 0x000e640000000c00 */
        /* <DEDUP_REMOVED lines=10> */
[----:B--2---:R-:W4:Y:S04]  /*93040*/  LDL.LU R14, [R1+0x754] ;  /* 0x00075400010e7983 */ /* 0x004f280000300800 */
[----:B------:R-:W4:Y:S01]  /*93050*/  LDL.LU R15, [R1+0x75c] ;  /* 0x00075c00010f7983 */ /* 0x000f220000300800 */
[----:B------:R-:W-:Y:S01]  /*93060*/  BAR.SYNC.DEFER_BLOCKING 0x0 ;  /* 0x0000000000007b1d */ /* 0x000fe20000010000 */
[----:B------:R-:W-:-:S02]  /*93070*/  IMAD.MOV.U32 R22, RZ, RZ, R108 ;  /* 0x000000ffff167224 */ /* 0x000fc400078e006c */
[----:B------:R-:W-:Y:S01]  /*93080*/  IMAD.MOV.U32 R23, RZ, RZ, R110 ;  /* 0x000000ffff177224 */ /* 0x000fe200078e006e */
[----:B------:R-:W-:Y:S01]  /*93090*/  MOV R34, R109 ;  /* 0x0000006d00227202 */ /* 0x000fe20000000f00 */
[----:B------:R-:W-:Y:S01]  /*930a0*/  IMAD.MOV.U32 R35, RZ, RZ, R111 ;  /* 0x000000ffff237224 */ /* 0x000fe200078e006f */
[----:B------:R-:W-:Y:S01]  /*930b0*/  MOV R31, R114 ;  /* 0x00000072001f7202 */ /* 0x000fe20000000f00 */
[----:B------:R-:W-:Y:S01]  /*930c0*/  IMAD.MOV.U32 R30, RZ, RZ, R112 ;  /* 0x000000ffff1e7224 */ /* 0x000fe200078e0070 */
[----:B------:R-:W2:Y:S01]  /*930d0*/  LDL.LU R32, [R1+0x354] ;  /* 0x0003540001207983 */ /* 0x000ea20000300800 */
[----:B------:R-:W-:Y:S02]  /*930e0*/  IMAD.MOV.U32 R50, RZ, RZ, R113 ;  /* 0x000000ffff327224 */ /* 0x000fe400078e0071 */
[----:B------:R-:W-:Y:S01]  /*930f0*/  IMAD.MOV.U32 R51, RZ, RZ, R115 ;  /* 0x000000ffff337224 */ /* 0x000fe200078e0073 */
[----:B------:R-:W2:Y:S01]  /*93100*/  LDL.LU R33, [R1+0x35c] ;  /* 0x00035c0001217983 */ /* 0x000ea20000300800 */
[----:B------:R-:W-:Y:S01]  /*93110*/  MOV R46, R116 ;  /* 0x00000074002e7202 */ /* 0x000fe20000000f00 */
[----:B------:R-:W-:Y:S01]  /*93120*/  IMAD.MOV.U32 R47, RZ, RZ, R118 ;  /* 0x000000ffff2f7224 */ /* 0x000fe200078e0076 */
[----:B------:R-:W-:Y:S01]  /*93130*/  MOV R67, R119 ;  /* 0x0000007700437202 */ /* 0x000fe20000000f00 */
[----:B------:R-:W-:-:S02]  /*93140*/  IMAD.MOV.U32 R66, RZ, RZ, R117 ;  /* 0x000000ffff427224 */ /* 0x000fc400078e0075 */
[----:B------:R-:W-:Y:S02]  /*93150*/  IMAD.MOV.U32 R62, RZ, RZ, R120 ;  /* 0x000000ffff3e7224 */ /* 0x000fe400078e0078 */
[----:B------:R-:W-:Y:S01]  /*93160*/  IMAD.MOV.U32 R63, RZ, RZ, R122 ;  /* 0x000000ffff3f7224 */ /* 0x000fe200078e007a */
[----:B------:R-:W-:Y:S01]  /*93170*/  MOV R82, R121 ;  /* 0x0000007900527202 */ /* 0x000fe20000000f00 */
[----:B------:R-:W-:Y:S01]  /*93180*/  IMAD.MOV.U32 R83, RZ, RZ, R123 ;  /* 0x000000ffff537224 */ /* 0x000fe200078e007b */
[----:B------:R-:W-:Y:S01]  /*93190*/  MOV R79, R126 ;  /* 0x0000007e004f7202 */ /* 0x000fe20000000f00 */
[----:B---3--:R-:W-:Y:S01]  /*931a0*/  STSM.16.M88.4 [R11], R20 ;  /* 0x000000140b007844 */ /* 0x008fe20000000200 */
[----:B------:R-:W-:Y:S01]  /*931b0*/  IMAD.MOV.U32 R78, RZ, RZ, R124 ;  /* 0x000000ffff4e7224 */ /* 0x000fe200078e007c */
[----:B------:R-:W-:Y:S01]  /*931c0*/  MOV R107, R151 ;  /* 0x00000097006b7202 */ /* 0x000fe20000000f00 */
[----:B------:R-:W-:Y:S01]  /*931d0*/  IMAD.MOV.U32 R106, RZ, RZ, R149 ;  /* 0x000000ffff6a7224 */ /* 0x000fe200078e0095 */
[----:B------:R-:W-:Y:S08]  /*931e0*/  BAR.SYNC.DEFER_BLOCKING 0x0 ;  /* 0x0000000000007b1d */ /* 0x000ff00000010000 */
[----:B------:R-:W1:Y:S08]  /*931f0*/  LDC R108, c[0x0][0x228] ;  /* 0x00008a00ff6c7b82 */ /* 0x000e700000000800 */
[----:B------:R-:W3:Y:S01]  /*93200*/  LDC R109, c[0x0][0x228] ;  /* 0x00008a00ff6d7b82 */ /* 0x000ee20000000800 */
[----:B------:R-:W-:-:S07]  /*93210*/  IMAD R8, R6, R0, RZ ;  /* 0x0000000006087224 */ /* 0x000fce00078e02ff */
[----:B------:R-:W3:Y:S01]  /*93220*/  LDC R151, c[0x0][0x22c] ;  /* 0x00008b00ff977b82 */ /* 0x000ee20000000800 */
[----:B------:R-:W1:Y:S07]  /*93230*/  LDS.128 R16, [R10] ;  /* 0x000000000a107984 */ /* 0x000e6e0000000c00 */
[----:B------:R-:W-:Y:S06]  /*93240*/  BAR.SYNC.DEFER_BLOCKING 0x0 ;  /* 0x0000000000007b1d */ /* 0x000fec0000010000 */
[----:B-1----:R-:W-:Y:S04]  /*93250*/  STL [R1+0x2e18], R16 ;  /* 0x002e181001007387 */ /* 0x002fe80000100800 */
[----:B------:R-:W-:Y:S04]  /*93260*/  STL [R1+0x2e14], R17 ;  /* 0x002e141101007387 */ /* 0x000fe80000100800 */
[----:B------:R-:W-:Y:S04]  /*93270*/  STL [R1+0x2e10], R18 ;  /* 0x002e101201007387 */ /* 0x000fe80000100800 */
[----:B------:R-:W-:Y:S04]  /*93280*/  STL [R1+0x2e0c], R19 ;  /* 0x002e0c1301007387 */ /* 0x000fe80000100800 */
[----:B----4-:R-:W-:Y:S01]  /*93290*/  STSM.16.M88.4 [R11], R12 ;  /* 0x0000000c0b007844 */ /* 0x010fe20000000200 */
[----:B------:R-:W-:Y:S06]  /*932a0*/  BAR.SYNC.DEFER_BLOCKING 0x0 ;  /* 0x0000000000007b1d */ /* 0x000fec0000010000 */
[----:B------:R-:W1:Y:S02]  /*932b0*/  LDS.128 R24, [R10] ;  /* 0x000000000a187984 */ /* 0x000e640000000c00 */
[----:B------:R-:W-:Y:S06]  /*932c0*/  BAR.SYNC.DEFER_BLOCKING 0x0 ;  /* 0x0000000000007b1d */ /* 0x000fec0000010000 */
[----:B-1----:R-:W-:Y:S04]  /*932d0*/  STL [R1+0x2e28], R24 ;  /* 0x002e281801007387 */ /* 0x002fe80000100800 */
[----:B------:R-:W-:Y:S04]  /*932e0*/  STL [R1+0x2e24], R25 ;  /* 0x002e241901007387 */ /* 0x000fe80000100800 */
[----:B------:R-:W-:Y:S04]  /*932f0*/  STL [R1+0x2e20], R26 ;  /* 0x002e201a01007387 */ /* 0x000fe80000100800 */
[----:B------:R-:W-:Y:S04]  /*93300*/  STL [R1+0x2e1c], R27 ;  /* 0x002e1c1b01007387 */ /* 0x000fe80000100800 */
[----:B------:R-:W4:Y:S04]  /*93310*/  LDL.LU R36, [R1+0xb60] ;  /* 0x000b600001247983 */ /* 0x000f280000300800 */
[----:B------:R-:W4:Y:S04]  /*93320*/  LDL.LU R37, [R1+0xb68] ;  /* 0x000b680001257983 */ /* 0x000f280000300800 */
[----:B------:R-:W4:Y:S04]  /*93330*/  LDL.LU R38, [R1+0x760] ;  /* 0x0007600001267983 */ /* 0x000f280000300800 */
[----:B------:R-:W4:Y:S04]  /*93340*/  LDL.LU R39, [R1+0x768] ;  /* 0x0007680001277983 */ /* 0x000f280000300800 */
[----:B------:R-:W3:Y:S04]  /*93350*/  LDL.LU R28, [R1+0x360] ;  /* 0x00036000011c7983 */ /* 0x000ee80000300800 */
[----:B------:R-:W3:Y:S04]  /*93360*/  LDL.LU R29, [R1+0x368] ;  /* 0x00036800011d7983 */ /* 0x000ee80000300800 */
[----:B--2---:R-:W-:Y:S01]  /*93370*/  STSM.16.M88.4 [R11], R32 ;  /* 0x000000200b007844 */ /* 0x004fe20000000200 */
[----:B------:R-:W-:Y:S06]  /*93380*/  BAR.SYNC.DEFER_BLOCKING 0x0 ;  /* 0x0000000000007b1d */ /* 0x000fec0000010000 */
[----:B------:R-:W1:Y:S02]  /*93390*/  LDS.128 R20, [R10] ;  /* 0x000000000a147984 */ /* 0x000e640000000c00 */
[----:B------:R-:W-:Y:S06]  /*933a0*/  BAR.SYNC.DEFER_BLOCKING 0x0 ;  /* 0x0000000000007b1d */ /* 0x000fec0000010000 */
[----:B-1----:R-:W-:Y:S04]  /*933b0*/  STL [R1+0x2e38], R20 ;  /* 0x002e381401007387 */ /* 0x002fe80000100800 */
[----:B------:R1:W-:Y:S04]  /*933c0*/  STL [R1+0x2e34], R21 ;  /* 0x002e341501007387 */ /* 0x0003e80000100800 */
[----:B------:R-:W-:Y:S04]  /*933d0*/  STL [R1+0x2e30], R22 ;  /* 0x002e301601007387 */ /* 0x000fe80000100800 */
[----:B------:R2:W-:Y:S01]  /*933e0*/  STL [R1+0x2e2c], R23 ;  /* 0x002e2c1701007387 */ /* 0x0005e20000100800 */
[----:B-1----:R-:W1:Y:S08]  /*933f0*/  LDC.64 R20, c[0x0][0x228] ;  /* 0x00008a00ff147b82 */ /* 0x002e700000000a00 */
[----:B--2---:R-:W2:Y:S01]  /*93400*/  LDC.64 R22, c[0x0][0x228] ;  /* 0x00008a00ff167b82 */ /* 0x004ea20000000a00 */
[----:B----4-:R-:W-:Y:S07]  /*93410*/  STSM.16.M88.4 [R11], R36 ;  /* 0x000000240b007844 */ /* 0x010fee0000000200 */
[----:B------:R-:W-:Y:S06]  /*93420*/  BAR.SYNC.DEFER_BLOCKING 0x0 ;  /* 0x0000000000007b1d */ /* 0x000fec0000010000 */
[----:B------:R-:W4:Y:S02]  /*93430*/  LDS.128 R12, [R10] ;  /* 0x000000000a0c7984 */ /* 0x000f240000000c00 */
[----:B------:R-:W-:Y:S06]  /*93440*/  BAR.SYNC.DEFER_BLOCKING 0x0 ;  /* 0x0000000000007b1d */ /* 0x000fec0000010000 */
[----:B---3--:R-:W-:Y:S02]  /*93450*/  STSM.16.M88.4 [R11], R28 ;  /* 0x0000001c0b007844 */ /* 0x008fe40000000200 */
[----:B------:R-:W-:Y:S06]  /*93460*/  BAR.SYNC.DEFER_BLOCKING 0x0 ;  /* 0x0000000000007b1d */ /* 0x000fec0000010000 */
[----:B----4-:R-:W-:Y:S04]  /*93470*/  STL [R1+0x2e3c], R12 ;  /* 0x002e3c0c01007387 */ /* 0x010fe80000100800 */
[----:B------:R3:W-:Y:S04]  /*93480*/  STL [R1+0x2e08], R13 ;  /* 0x002e080d01007387 */ /* 0x0007e80000100800 */
[----:B------:R-:W-:Y:S04]  /*93490*/  STL [R1+0x2e04], R14 ;  /* 0x002e040e01007387 */ /* 0x000fe80000100800 */
[----:B------:R-:W-:Y:S01]  /*934a0*/  STL [R1+0x2e00], R15 ;  /* 0x002e000f01007387 */ /* 0x000fe20000100800 */
[----:B---3--:R-:W3:Y:S03]  /*934b0*/  LDC.64 R12, c[0x0][0x228] ;  /* 0x00008a00ff0c7b82 */ /* 0x008ee60000000a00 */
[----:B------:R-:W4:Y:S04]  /*934c0*/  LDL.LU R28, [R1+0xb64] ;  /* 0x000b6400011c7983 */ /* 0x000f280000300800 */
[----:B------:R-:W4:Y:S04]  /*934d0*/  LDL.LU R29, [R1+0xb6c] ;  /* 0x000b6c00011d7983 */ /* 0x000f280000300800 */
[----:B------:R-:W4:Y:S04]  /*934e0*/  LDL.LU R30, [R1+0x764] ;  /* 0x00076400011e7983 */ /* 0x000f280000300800 */
[----:B------:R-:W4:Y:S04]  /*934f0*/  LDL.LU R31, [R1+0x76c] ;  /* 0x00076c00011f7983 */ /* 0x000f280000300800 */
[----:B------:R-:W1:Y:S01]  /*93500*/  LDS.128 R32, [R10] ;  /* 0x000000000a207984 */ /* 0x000e620000000c00 */
[----:B------:R-:W-:Y:S06]  /*93510*/  BAR.SYNC.DEFER_BLOCKING 0x0 ;  /* 0x0000000000007b1d */ /* 0x000fec0000010000 */
[----:B------:R-:W2:Y:S04]  /*93520*/  LDL.LU R48, [R1+0x364] ;  /* 0x0003640001307983 */ /* 0x000ea80000300800 */
[----:B------:R-:W2:Y:S04]  /*93530*/  LDL.LU R49, [R1+0x36c] ;  /* 0x00036c0001317983 */ /* 0x000ea80000300800 */
[----:B-1----:R-:W-:Y:S04]  /*93540*/  STL [R1+0x2e48], R32 ;  /* 0x002e482001007387 */ /* 0x002fe80000100800 */
[----:B------:R1:W-:Y:S04]  /*93550*/  STL [R1+0x2e44], R33 ;  /* 0x002e442101007387 */ /* 0x0003e80000100800 */
[----:B------:R-:W-:Y:S04]  /*93560*/  STL [R1+0x2e40], R34 ;  /* 0x002e402201007387 */ /* 0x000fe80000100800 */
[----:B------:R-:W-:Y:S01]  /*93570*/  STL [R1+0x2dfc], R35 ;  /* 0x002dfc2301007387 */ /* 0x000fe20000100800 */
[----:B---3--:R-:W-:Y:S01]  /*93580*/  IMAD.MOV.U32 R15, RZ, RZ, R13 ;  /* 0x000000ffff0f7224 */ /* 0x008fe200078e000d */
[----:B-1----:R-:W1:Y:S02]  /*93590*/  LDC.64 R32, c[0x0][0x228] ;  /* 0x00008a00ff207b82 */ /* 0x002e640000000a00 */
[----:B----4-:R-:W-:Y:S06]  /*935a0*/  STSM.16.M88.4 [R11], R28 ;  /* 0x0000001c0b007844 */ /* 0x010fec0000000200 */
[----:B------:R-:W-:Y:S06]  /*935b0*/  BAR.SYNC.DEFER_BLOCKING 0x0 ;  /* 0x0000000000007b1d */ /* 0x000fec0000010000 */
[----:B------:R-:W3:Y:S02]  /*935c0*/  LDS.128 R40, [R10] ;  /* 0x000000000a287984 */ /* 0x000ee40000000c00 */
[----:B------:R-:W-:Y:S06]  /*935d0*/  BAR.SYNC.DEFER_BLOCKING 0x0 ;  /* 0x0000000000007b1d */ /* 0x000fec0000010000 */
[----:B---3--:R-:W-:Y:S04]  /*935e0*/  STL [R1+0x2e58], R40 ;  /* 0x002e582801007387 */ /* 0x008fe80000100800 */
[----:B------:R-:W-:Y:S04]  /*935f0*/  STL [R1+0x2e54], R41 ;  /* 0x002e542901007387 */ /* 0x000fe80000100800 */
[----:B------:R-:W-:Y:S04]  /*93600*/  STL [R1+0x2e50], R42 ;  /* 0x002e502a01007387 */ /* 0x000fe80000100800 */
[----:B------:R3:W-:Y:S04]  /*93610*/  STL [R1+0x2e4c], R43 ;  /* 0x002e4c2b01007387 */ /* 0x0007e80000100800 */
[----:B------:R-:W4:Y:S04]  /*93620*/  LDL.LU R52, [R1+0xb70] ;  /* 0x000b700001347983 */ /* 0x000f280000300800 */
[----:B------:R-:W4:Y:S01]  /*93630*/  LDL.LU R53, [R1+0xb78] ;  /* 0x000b780001357983 */ /* 0x000f220000300800 */
[----:B---3--:R-:W3:Y:S03]  /*93640*/  LDC.64 R42, c[0x0][0x228] ;  /* 0x00008a00ff2a7b82 */ /* 0x008ee60000000a00 */
[----:B------:R-:W4:Y:S04]  /*93650*/  LDL.LU R54, [R1+0x770] ;  /* 0x0007700001367983 */ /* 0x000f280000300800 */
[----:B------:R-:W4:Y:S04]  /*93660*/  LDL.LU R55, [R1+0x778] ;  /* 0x0007780001377983 */ /* 0x000f280000300800 */
[----:B------:R-:W3:Y:S04]  /*93670*/  LDL.LU R44, [R1+0x370] ;  /* 0x00037000012c7983 */ /* 0x000ee80000300800 */
[----:B------:R-:W3:Y:S04]  /*93680*/  LDL.LU R45, [R1+0x378] ;  /* 0x00037800012d7983 */ /* 0x000ee80000300800 */
[----:B--2---:R-:W-:Y:S01]  /*93690*/  STSM.16.M88.4 [R11], R48 ;  /* 0x000000300b007844 */ /* 0x004fe20000000200 */
[----:B------:R-:W-:Y:S06]  /*936a0*/  BAR.SYNC.DEFER_BLOCKING 0x0 ;  /* 0x0000000000007b1d */ /* 0x000fec0000010000 */
[----:B------:R-:W2:Y:S02]  /*936b0*/  LDS.128 R36, [R10] ;  /* 0x000000000a247984 */ /* 0x000ea40000000c00 */
[----:B------:R-:W-:Y:S06]  /*936c0*/  BAR.SYNC.DEFER_BLOCKING 0x0 ;  /* 0x0000000000007b1d */ /* 0x000fec0000010000 */
[----:B--2---:R-:W-:Y:S04]  /*936d0*/  STL [R1+0x2e68], R36 ;  /* 0x002e682401007387 */ /* 0x004fe80000100800 */
[----:B------:R2:W-:Y:S04]  /*936e0*/  STL [R1+0x2e64], R37 ;  /* 0x002e642501007387 */ /* 0x0005e80000100800 */
[----:B------:R-:W-:Y:S04]  /*936f0*/  STL [R1+0x2e60], R38 ;  /* 0x002e602601007387 */ /* 0x000fe80000100800 */
[----:B------:R1:W-:Y:S01]  /*93700*/  STL [R1+0x2e5c], R39 ;  /* 0x002e5c2701007387 */ /* 0x0003e20000100800 */
[----:B--2---:R-:W2:Y:S08]  /*93710*/  LDC.64 R36, c[0x0][0x228] ;  /* 0x00008a00ff247b82 */ /* 0x004eb00000000a00 */
[----:B-1----:R-:W1:Y:S01]  /*93720*/  LDC.64 R38, c[0x0][0x228] ;  /* 0x00008a00ff267b82 */ /* 0x002e620000000a00 */
[----:B----4-:R-:W-:Y:S07]  /*93730*/  STSM.16.M88.4 [R11], R52 ;  /* 0x000000340b007844 */ /* 0x010fee0000000200 */
[----:B------:R-:W-:Y:S06]  /*93740*/  BAR.SYNC.DEFER_BLOCKING 0x0 ;  /* 0x0000000000007b1d */ /* 0x000fec0000010000 */
[----:B------:R-:W4:Y:S02]  /*93750*/  LDS.128 R28, [R10] ;  /* 0x000000000a1c7984 */ /* 0x000f240000000c00 */
[----:B------:R-:W-:Y:S06]  /*93760*/  BAR.SYNC.DEFER_BLOCKING 0x0 ;  /* 0x0000000000007b1d */ /* 0x000fec0000010000 */
[----:B---3--:R3:W-:Y:S02]  /*93770*/  STSM.16.M88.4 [R11], R44 ;  /* 0x0000002c0b007844 */ /* 0x0087e40000000200 */
[----:B------:R-:W-:Y:S06]  /*93780*/  BAR.SYNC.DEFER_BLOCKING 0x0 ;  /* 0x0000000000007b1d */ /* 0x000fec0000010000 */
[----:B----4-:R-:W-:Y:S04]  /*93790*/  STL [R1+0x2e6c], R28 ;  /* 0x002e6c1c01007387 */ /* 0x010fe80000100800 */
[----:B------:R-:W-:Y:S04]  /*937a0*/  STL [R1+0x2df8], R29 ;  /* 0x002df81d01007387 */ /* 0x000fe80000100800 */
[----:B------:R-:W-:Y:S04]  /*937b0*/  STL [R1+0x2df4], R30 ;  /* 0x002df41e01007387 */ /* 0x000fe80000100800 */
[----:B------:R-:W-:Y:S04]  /*937c0*/  STL [R1+0x2df0], R31 ;  /* 0x002df01f01007387 */ /* 0x000fe80000100800 */
[----:B---3--:R-:W3:Y:S04]  /*937d0*/  LDL.LU R44, [R1+0xb74] ;  /* 0x000b7400012c7983 */ /* 0x008ee80000300800 */
[----:B------:R-:W3:Y:S04]  /*937e0*/  LDL.LU R45, [R1+0xb7c] ;  /* 0x000b7c00012d7983 */ /* 0x000ee80000300800 */
[----:B------:R-:W3:Y:S04]  /*937f0*/  LDL.LU R46, [R1+0x774] ;  /* 0x00077400012e7983 */ /* 0x000ee80000300800 */
[----:B------:R-:W3:Y:S04]  /*93800*/  LDL.LU R47, [R1+0x77c] ;  /* 0x00077c00012f7983 */ /* 0x000ee80000300800 */
[----:B------:R-:W4:Y:S01]  /*93810*/  LDS.128 R48, [R10] ;  /* 0x000000000a307984 */ /* 0x000f220000000c00 */
[----:B------:R-:W-:Y:S06]  /*93820*/  BAR.SYNC.DEFER_BLOCKING 0x0 ;  /* 0x0000000000007b1d */ /* 0x000fec0000010000 */
[----:B------:R-:W2:Y:S04]  /*93830*/  LDL.LU R64, [R1+0x374] ;  /* 0x0003740001407983 */ /* 0x000ea80000300800 */
[----:B------:R-:W2:Y:S04]  /*93840*/  LDL.LU R65, [R1+0x37c] ;  /* 0x00037c0001417983 */ /* 0x000ea80000300800 */
[----:B----4-:R-:W-:Y:S04]  /*93850*/  STL [R1+0x2e78], R48 ;  /* 0x002e783001007387 */ /* 0x010fe80000100800 */
[----:B------:R4:W-:Y:S04]  /*93860*/  STL [R1+0x2e74], R49 ;  /* 0x002e743101007387 */ /* 0x0009e80000100800 */
[----:B------:R-:W-:Y:S04]  /*93870*/  STL [R1+0x2e70], R50 ;  /* 0x002e703201007387 */ /* 0x000fe80000100800 */
[----:B------:R-:W-:Y:S01]  /*93880*/  STL [R1+0x2dec], R51 ;  /* 0x002dec3301007387 */ /* 0x000fe20000100800 */
[----:B----4-:R-:W4:Y:S03]  /*93890*/  LDC.64 R48, c[0x0][0x228] ;  /* 0x00008a00ff307b82 */ /* 0x010f260000000a00 */
[----:B---3--:R-:W-:Y:S05]  /*938a0*/  STSM.16.M88.4 [R11], R44 ;  /* 0x0000002c0b007844 */ /* 0x008fea0000000200 */
[----:B------:R-:W-:Y:S06]  /*938b0*/  BAR.SYNC.DEFER_BLOCKING 0x0 ;  /* 0x0000000000007b1d */ /* 0x000fec0000010000 */
[----:B------:R-:W3:Y:S02]  /*938c0*/  LDS.128 R56, [R10] ;  /* 0x000000000a387984 */ /* 0x000ee40000000c00 */
[----:B------:R-:W-:Y:S06]  /*938d0*/  BAR.SYNC.DEFER_BLOCKING 0x0 ;  /* 0x0000000000007b1d */ /* 0x000fec0000010000 */
[----:B---3--:R-:W-:Y:S04]  /*938e0*/  STL [R1+0x2e88], R56 ;  /* 0x002e883801007387 */ /* 0x008fe80000100800 */
[----:B------:R-:W-:Y:S04]  /*938f0*/  STL [R1+0x2e84], R57 ;  /* 0x002e843901007387 */ /* 0x000fe80000100800 */
[----:B------:R-:W-:Y:S04]  /*93900*/  STL [R1+0x2e80], R58 ;  /* 0x002e803a01007387 */ /* 0x000fe80000100800 */
[----:B------:R-:W-:Y:S04]  /*93910*/  STL [R1+0x2e7c], R59 ;  /* 0x002e7c3b01007387 */ /* 0x000fe80000100800 */
[----:B------:R-:W3:Y:S04]  /*93920*/  LDL.LU R68, [R1+0xb80] ;  /* 0x000b800001447983 */ /* 0x000ee80000300800 */
[----:B------:R-:W3:Y:S04]  /*93930*/  LDL.LU R69, [R1+0xb88] ;  /* 0x000b880001457983 */ /* 0x000ee80000300800 */
[----:B------:R-:W3:Y:S04]  /*93940*/  LDL.LU R70, [R1+0x780] ;  /* 0x0007800001467983 */ /* 0x000ee80000300800 */
[----:B------:R-:W3:Y:S04]  /*93950*/  LDL.LU R71, [R1+0x788] ;  /* 0x0007880001477983 */ /* 0x000ee80000300800 */
[----:B------:R-:W4:Y:S04]  /*93960*/  LDL.LU R60, [R1+0x380] ;  /* 0x00038000013c7983 */ /* 0x000f280000300800 */
[----:B------:R-:W4:Y:S04]  /*93970*/  LDL.LU R61, [R1+0x388] ;  /* 0x00038800013d7983 */ /* 0x000f280000300800 */
[----:B--2---:R-:W-:Y:S01]  /*93980*/  STSM.16.M88.4 [R11], R64 ;  /* 0x000000400b007844 */ /* 0x004fe20000000200 */
[----:B------:R-:W-:Y:S06]  /*93990*/  BAR.SYNC.DEFER_BLOCKING 0x0 ;  /* 0x0000000000007b1d */ /* 0x000fec0000010000 */
[----:B------:R-:W2:Y:S02]  /*939a0*/  LDS.128 R52, [R10] ;  /* 0x000000000a347984 */ /* 0x000ea40000000c00 */
[----:B------:R-:W-:Y:S06]  /*939b0*/  BAR.SYNC.DEFER_BLOCKING 0x0 ;  /* 0x0000000000007b1d */ /* 0x000fec0000010000 */
[----:B--2---:R-:W-:Y:S04]  /*939c0*/  STL [R1+0x2e98], R52 ;  /* 0x002e983401007387 */ /* 0x004fe80000100800 */
[----:B------:R-:W-:Y:S04]  /*939d0*/  STL [R1+0x2e94], R53 ;  /* 0x002e943501007387 */ /* 0x000fe80000100800 */
[----:B------:R-:W-:Y:S04]  /*939e0*/  STL [R1+0x2e90], R54 ;  /* 0x002e903601007387 */ /* 0x000fe80000100800 */
[----:B------:R2:W-:Y:S02]  /*939f0*/  STL [R1+0x2e8c], R55 ;  /* 0x002e8c3701007387 */ /* 0x0005e40000100800 */
[----:B--2---:R-:W2:Y:S02]  /*93a00*/  LDC.64 R54, c[0x0][0x228] ;  /* 0x00008a00ff367b82 */ /* 0x004ea40000000a00 */
[----:B---3--:R-:W-:Y:S06]  /*93a10*/  STSM.16.M88.4 [R11], R68 ;  /* 0x000000440b007844 */ /* 0x008fec0000000200 */
[----:B------:R-:W-:Y:S06]  /*93a20*/  BAR.SYNC.DEFER_BLOCKING 0x0 ;  /* 0x0000000000007b1d */ /* 0x000fec0000010000 */
[----:B------:R-:W3:Y:S02]  /*93a30*/  LDS.128 R44, [R10] ;  /* 0x000000000a2c7984 */ /* 0x000ee40000000c00 */
[----:B------:R-:W-:Y:S06]  /*93a40*/  BAR.SYNC.DEFER_BLOCKING 0x0 ;  /* 0x0000000000007b1d */ /* 0x000fec0000010000 */
[----:B----4-:R4:W-:Y:S02]  /*93a50*/  STSM.16.M88.4 [R11], R60 ;  /* 0x0000003c0b007844 */ /* 0x0109e40000000200 */
[----:B------:R-:W-:Y:S06]  /*93a60*/  BAR.SYNC.DEFER_BLOCKING 0x0 ;  /* 0x0000000000007b1d */ /* 0x000fec0000010000 */
[----:B---3--:R-:W-:Y:S04]  /*93a70*/  STL [R1+0x2e9c], R44 ;  /* 0x002e9c2c01007387 */ /* 0x008fe80000100800 */
[----:B------:R-:W-:Y:S04]  /*93a80*/  STL [R1+0x2de8], R45 ;  /* 0x002de82d01007387 */ /* 0x000fe80000100800 */
[----:B------:R-:W-:Y:S04]  /*93a90*/  STL [R1+0x2de4], R46 ;  /* 0x002de42e01007387 */ /* 0x000fe80000100800 */
[----:B------:R-:W-:Y:S04]  /*93aa0*/  STL [R1+0x2de0], R47 ;  /* 0x002de02f01007387 */ /* 0x000fe80000100800 */
[----:B----4-:R-:W3:Y:S04]  /*93ab0*/  LDL.LU R60, [R1+0xb84] ;  /* 0x000b8400013c7983 */ /* 0x010ee80000300800 */
        /* <DEDUP_REMOVED lines=34> */
[----:B------:R-:W-:Y:S01]  /*93ce0*/  IMAD.MOV.U32 R82, RZ, RZ, R125 ;  /* 0x000000ffff527224 */ /* 0x000fe200078e007d */
[----:B--2---:R-:W2:Y:S01]  /*93cf0*/  LDC.64 R68, c[0x0][0x228] ;  /* 0x00008a00ff447b82 */ /* 0x004ea20000000a00 */
[----:B------:R-:W-:-:S07]  /*93d00*/  IMAD.MOV.U32 R83, RZ, RZ, R127 ;  /* 0x000000ffff537224 */ /* 0x000fce00078e007f */
[----:B-1----:R-:W1:Y:S01]  /*93d10*/  LDC.64 R70, c[0x0][0x228] ;  /* 0x00008a00ff467b82 */ /* 0x002e620000000a00 */
[----:B---3--:R-:W-:Y:S07]  /*93d20*/  STSM.16.M88.4 [R11], R84 ;  /* 0x000000540b007844 */ /* 0x008fee0000000200 */
        /* <DEDUP_REMOVED lines=18> */
[----:B------:R-:W-:Y:S04]  /*93e50*/  STL [R1+0x2ed4], R85 ;  /* 0x002ed45501007387 */ /* 0x000fe80000100800 */
[----:B------:R-:W-:Y:S04]  /*93e60*/  STL [R1+0x2ed0], R86 ;  /* 0x002ed05601007387 */ /* 0x000fe80000100800 */
[----:B------:R-:W-:Y:S04]  /*93e70*/  STL [R1+0x2dcc], R87 ;  /* 0x002dcc5701007387 */ /* 0x000fe80000100800 */
[----:B---3--:R-:W-:Y:S01]  /*93e80*/  STSM.16.M88.4 [R11], R76 ;  /* 0x0000004c0b007844 */ /* 0x008fe20000000200 */
[----:B------:R-:W-:Y:S06]  /*93e90*/  BAR.SYNC.DEFER_BLOCKING 0x0 ;  /* 0x0000000000007b1d */ /* 0x000fec0000010000 */
[----:B------:R-:W3:Y:S02]  /*93ea0*/  LDS.128 R92, [R10] ;  /* 0x000000000a5c7984 */ /* 0x000ee40000000c00 */
[----:B------:R-:W-:Y:S06]  /*93eb0*/  BAR.SYNC.DEFER_BLOCKING 0x0 ;  /* 0x0000000000007b1d */ /* 0x000fec0000010000 */
[----:B---3--:R-:W-:Y:S04]  /*93ec0*/  STL [R1+0x2ee8], R92 ;  /* 0x002ee85c01007387 */ /* 0x008fe80000100800 */
[----:B------:R3:W-:Y:S04]  /*93ed0*/  STL [R1+0x2ee4], R93 ;  /* 0x002ee45d01007387 */ /* 0x0007e80000100800 */
[----:B------:R-:W-:Y:S04]  /*93ee0*/  STL [R1+0x2ee0], R94 ;  /* 0x002ee05e01007387 */ /* 0x000fe80000100800 */
[----:B------:R-:W-:Y:S01]  /*93ef0*/  STL [R1+0x2edc], R95 ;  /* 0x002edc5f01007387 */ /* 0x000fe20000100800 */
[----:B------:R-:W-:Y:S01]  /*93f00*/  MOV R78, R128 ;  /* 0x00000080004e7202 */ /* 0x000fe20000000f00 */
[----:B------:R-:W-:Y:S01]  /*93f10*/  IMAD.MOV.U32 R79, RZ, RZ, R130 ;  /* 0x000000ffff4f7224 */ /* 0x000fe200078e0082 */
[----:B-1----:R-:W-:Y:S01]  /*93f20*/  MOV R66, R71 ;  /* 0x0000004700427202 */ /* 0x002fe20000000f00 */
[----:B------:R-:W4:Y:S01]  /*93f30*/  LDL.LU R96, [R1+0xba0] ;  /* 0x000ba00001607983 */ /* 0x000f220000300800 */
[----:B--2---:R-:W-:Y:S01]  /*93f40*/  IMAD.MOV.U32 R60, RZ, RZ, R68 ;  /* 0x000000ffff3c7224 */ /* 0x004fe200078e0044 */
[----:B---3--:R-:W1:Y:S02]  /*93f50*/  LDC.64 R92, c[0x0][0x228] ;  /* 0x00008a00ff5c7b82 */ /* 0x008e640000000a00 */
[----:B------:R-:W4:Y:S04]  /*93f60*/  LDL.LU R97, [R1+0xba8] ;  /* 0x000ba80001617983 */ /* 0x000f280000300800 */
[----:B------:R-:W4:Y:S04]  /*93f70*/  LDL.LU R98, [R1+0x7a0] ;  /* 0x0007a00001627983 */ /* 0x000f280000300800 */
[----:B------:R-:W4:Y:S04]  /*93f80*/  LDL.LU R99, [R1+0x7a8] ;  /* 0x0007a80001637983 */ /* 0x000f280000300800 */
[----:B------:R-:W2:Y:S04]  /*93f90*/  LDL.LU R76, [R1+0x3a0] ;  /* 0x0003a000014c7983 */ /* 0x000ea80000300800 */
[----:B------:R-:W2:Y:S04]  /*93fa0*/  LDL.LU R77, [R1+0x3a8] ;  /* 0x0003a800014d7983 */ /* 0x000ea80000300800 */
[----:B------:R-:W-:Y:S01]  /*93fb0*/  STSM.16.M88.4 [R11], R80 ;  /* 0x000000500b007844 */ /* 0x000fe20000000200 */
[----:B------:R-:W-:Y:S06]  /*93fc0*/  BAR.SYNC.DEFER_BLOCKING 0x0 ;  /* 0x0000000000007b1d */ /* 0x000fec0000010000 */
[----:B------:R-:W3:Y:S02]  /*93fd0*/  LDS.128 R88, [R10] ;  /* 0x000000000a587984 */ /* 0x000ee40000000c00 */
[----:B------:R-:W-:Y:S06]  /*93fe0*/  BAR.SYNC.DEFER_BLOCKING 0x0 ;  /* 0x0000000000007b1d */ /* 0x000fec0000010000 */
[----:B---3--:R-:W-:Y:S04]  /*93ff0*/  STL [R1+0x2ef8], R88 ;  /* 0x002ef85801007387 */ /* 0x008fe80000100800 */
[----:B------:R3:W-:Y:S04]  /*94000*/  STL [R1+0x2ef4], R89 ;  /* 0x002ef45901007387 */ /* 0x0007e80000100800 */
[----:B------:R-:W-:Y:S04]  /*94010*/  STL [R1+0x2ef0], R90 ;  /* 0x002ef05a01007387 */ /* 0x000fe80000100800 */
[----:B------:R1:W-:Y:S01]  /*94020*/  STL [R1+0x2eec], R91 ;  /* 0x002eec5b01007387 */ /* 0x0003e20000100800 */
[----:B---3--:R-:W3:Y:S08]  /*94030*/  LDC.64 R88, c[0x0][0x228] ;  /* 0x00008a00ff587b82 */ /* 0x008ef00000000a00 */
[----:B-1----:R-:W1:Y:S01]  /*94040*/  LDC.64 R90, c[0x0][0x228] ;  /* 0x00008a00ff5a7b82 */ /* 0x002e620000000a00 */
[----:B----4-:R-:W-:Y:S07]  /*94050*/  STSM.16.M88.4 [R11], R96 ;  /* 0x000000600b007844 */ /* 0x010fee0000000200 */
[----:B------:R-:W-:Y:S06]  /*94060*/  BAR.SYNC.DEFER_BLOCKING 0x0 ;  /* 0x0000000000007b1d */ /* 0x000fec0000010000 */
[----:B------:R-:W4:Y:S02]  /*94070*/  LDS.128 R80, [R10] ;  /* 0x000000000a507984 */ /* 0x000f240000000c00 */
[----:B------:R-:W-:Y:S06]  /*94080*/  BAR.SYNC.DEFER_BLOCKING 0x0 ;  /* 0x0000000000007b1d */ /* 0x000fec0000010000 */
[----:B--2---:R2:W-:Y:S02]  /*94090*/  STSM.16.M88.4 [R11], R76 ;  /* 0x0000004c0b007844 */ /* 0x0045e40000000200 */
[----:B------:R-:W-:Y:S06]  /*940a0*/  BAR.SYNC.DEFER_BLOCKING 0x0 ;  /* 0x0000000000007b1d */ /* 0x000fec0000010000 */
[----:B----4-:R-:W-:Y:S04]  /*940b0*/  STL [R1+0x2efc], R80 ;  /* 0x002efc5001007387 */ /* 0x010fe80000100800 */
[----:B------:R-:W-:Y:S04]  /*940c0*/  STL [R1+0x2dc8], R81 ;  /* 0x002dc85101007387 */ /* 0x000fe80000100800 */
[----:B------:R-:W-:Y:S04]  /*940d0*/  STL [R1+0x2dc4], R82 ;  /* 0x002dc45201007387 */ /* 0x000fe80000100800 */
[----:B------:R-:W-:Y:S04]  /*940e0*/  STL [R1+0x2dc0], R83 ;  /* 0x002dc05301007387 */ /* 0x000fe80000100800 */
[----:B--2---:R-:W2:Y:S04]  /*940f0*/  LDL.LU R76, [R1+0xba4] ;  /* 0x000ba400014c7983 */ /* 0x004ea80000300800 */
[----:B------:R-:W2:Y:S04]  /*94100*/  LDL.LU R77, [R1+0xbac] ;  /* 0x000bac00014d7983 */ /* 0x000ea80000300800 */
[----:B------:R-:W2:Y:S04]  /*94110*/  LDL.LU R78, [R1+0x7a4] ;  /* 0x0007a400014e7983 */ /* 0x000ea80000300800 */
[----:B------:R-:W2:Y:S04]  /*94120*/  LDL.LU R79, [R1+0x7ac] ;  /* 0x0007ac00014f7983 */ /* 0x000ea80000300800 */
[----:B------:R-:W4:Y:S01]  /*94130*/  LDS.128 R116, [R10] ;  /* 0x000000000a747984 */ /* 0x000f220000000c00 */
[----:B------:R-:W-:Y:S06]  /*94140*/  BAR.SYNC.DEFER_BLOCKING 0x0 ;  /* 0x0000000000007b1d */ /* 0x000fec0000010000 */
[----:B------:R-:W3:Y:S04]  /*94150*/  LDL.LU R96, [R1+0x3a4] ;  /* 0x0003a40001607983 */ /* 0x000ee80000300800 */
[----:B------:R-:W3:Y:S04]  /*94160*/  LDL.LU R97, [R1+0x3ac] ;  /* 0x0003ac0001617983 */ /* 0x000ee80000300800 */
[----:B----4-:R-:W-:Y:S04]  /*94170*/  STL [R1+0x2f08], R116 ;  /* 0x002f087401007387 */ /* 0x010fe80000100800 */
[----:B------:R-:W-:Y:S04]  /*94180*/  STL [R1+0x2f04], R117 ;  /* 0x002f047501007387 */ /* 0x000fe80000100800 */
[----:B------:R-:W-:Y:S04]  /*94190*/  STL [R1+0x2f00], R118 ;  /* 0x002f007601007387 */ /* 0x000fe80000100800 */
[----:B------:R-:W-:Y:S04]  /*941a0*/  STL [R1+0x2dbc], R119 ;  /* 0x002dbc7701007387 */ /* 0x000fe80000100800 */
[----:B--2---:R-:W-:Y:S01]  /*941b0*/  STSM.16.M88.4 [R11], R76 ;  /* 0x0000004c0b007844 */ /* 0x004fe20000000200 */
[----:B------:R-:W-:Y:S06]  /*941c0*/  BAR.SYNC.DEFER_BLOCKING 0x0 ;  /* 0x0000000000007b1d */ /* 0x000fec0000010000 */
[----:B------:R-:W2:Y:S04]  /*941d0*/  LDS.128 R124, [R10] ;  /* 0x000000000a7c7984 */ /* 0x000ea80000000c00 */
[----:B--2---:R-:W-:Y:S04]  /*941e0*/  STL [R1+0x2f18], R124 ;  /* 0x002f187c01007387 */ /* 0x004fe80000100800 */
[----:B------:R-:W-:Y:S04]  /*941f0*/  STL [R1+0x2f14], R125 ;  /* 0x002f147d01007387 */ /* 0x000fe80000100800 */
[----:B------:R-:W-:Y:S04]  /*94200*/  STL [R1+0x2f10], R126 ;  /* 0x002f107e01007387 */ /* 0x000fe80000100800 */
[----:B------:R2:W-:Y:S04]  /*94210*/  STL [R1+0x2f0c], R127 ;  /* 0x002f0c7f01007387 */ /* 0x0005e80000100800 */
[----:B------:R-:W4:Y:S04]  /*94220*/  LDL.LU R100, [R1+0xbb0] ;  /* 0x000bb00001647983 */ /* 0x000f280000300800 */
[----:B------:R-:W4:Y:S01]  /*94230*/  LDL.LU R101, [R1+0xbb8] ;  /* 0x000bb80001657983 */ /* 0x000f220000300800 */
[----:B------:R-:W-:Y:S01]  /*94240*/  IMAD.MOV.U32 R98, RZ, RZ, R129 ;  /* 0x000000ffff627224 */ /* 0x000fe200078e0081 */
[----:B------:R-:W-:Y:S01]  /*94250*/  MOV R99, R131 ;  /* 0x0000008300637202 */ /* 0x000fe20000000f00 */
[----:B------:R-:W-:Y:S01]  /*94260*/  IMAD.MOV.U32 R78, RZ, RZ, R132 ;  /* 0x000000ffff4e7224 */ /* 0x000fe200078e0084 */
[----:B------:R-:W4:Y:S01]  /*94270*/  LDL.LU R102, [R1+0x7b0] ;  /* 0x0007b00001667983 */ /* 0x000f220000300800 */
[----:B------:R-:W-:Y:S01]  /*94280*/  IMAD.MOV.U32 R79, RZ, RZ, R134 ;  /* 0x000000ffff4f7224 */ /* 0x000fe200078e0086 */
[----:B--2---:R-:W2:Y:S02]  /*94290*/  LDC.64 R126, c[0x0][0x228] ;  /* 0x00008a00ff7e7b82 */ /* 0x004ea40000000a00 */
[----:B------:R-:W4:Y:S04]  /*942a0*/  LDL.LU R103, [R1+0x7b8] ;  /* 0x0007b80001677983 */ /* 0x000f280000300800 */
[----:B------:R-:W2:Y:S04]  /*942b0*/  LDL.LU R76, [R1+0x3b0] ;  /* 0x0003b000014c7983 */ /* 0x000ea80000300800 */
[----:B------:R-:W2:Y:S01]  /*942c0*/  LDL.LU R77, [R1+0x3b8] ;  /* 0x0003b800014d7983 */ /* 0x000ea20000300800 */
[----:B------:R-:W-:Y:S06]  /*942d0*/  BAR.SYNC.DEFER_BLOCKING 0x0 ;  /* 0x0000000000007b1d */ /* 0x000fec0000010000 */
[----:B---3--:R-:W-:Y:S02]  /*942e0*/  STSM.16.M88.4 [R11], R96 ;  /* 0x000000600b007844 */ /* 0x008fe40000000200 */
[----:B------:R-:W-:Y:S06]  /*942f0*/  BAR.SYNC.DEFER_BLOCKING 0x0 ;  /* 0x0000000000007b1d */ /* 0x000fec0000010000 */
[----:B------:R-:W3:Y:S02]  /*94300*/  LDS.128 R120, [R10] ;  /* 0x000000000a787984 */ /* 0x000ee40000000c00 */
[----:B------:R-:W-:Y:S06]  /*94310*/  BAR.SYNC.DEFER_BLOCKING 0x0 ;  /* 0x0000000000007b1d */ /* 0x000fec0000010000 */
[----:B---3--:R-:W-:Y:S04]  /*94320*/  STL [R1+0x2f28], R120 ;  /* 0x002f287801007387 */ /* 0x008fe80000100800 */
[----:B------:R-:W-:Y:S04]  /*94330*/  STL [R1+0x2f24], R121 ;  /* 0x002f247901007387 */ /* 0x000fe80000100800 */
[----:B------:R-:W-:Y:S04]  /*94340*/  STL [R1+0x2f20], R122 ;  /* 0x002f207a01007387 */ /* 0x000fe80000100800 */
[----:B------:R-:W-:Y:S04]  /*94350*/  STL [R1+0x2f1c], R123 ;  /* 0x002f1c7b01007387 */ /* 0x000fe80000100800 */
[----:B----4-:R-:W-:Y:S01]  /*94360*/  STSM.16.M88.4 [R11], R100 ;  /* 0x000000640b007844 */ /* 0x010fe20000000200 */
[----:B------:R-:W-:Y:S06]  /*94370*/  BAR.SYNC.DEFER_BLOCKING 0x0 ;  /* 0x0000000000007b1d */ /* 0x000fec0000010000 */
[----:B------:R-:W3:Y:S02]  /*94380*/  LDS.128 R96, [R10] ;  /* 0x000000000a607984 */ /* 0x000ee40000000c00 */
[----:B------:R-:W-:Y:S06]  /*94390*/  BAR.SYNC.DEFER_BLOCKING 0x0 ;  /* 0x0000000000007b1d */ /* 0x000fec0000010000 */
[----:B--2---:R2:W-:Y:S04]  /*943a0*/  STSM.16.M88.4 [R11], R76 ;  /* 0x0000004c0b007844 */ /* 0x0045e80000000200 */
[----:B---3--:R-:W-:Y:S04]  /*943b0*/  STL [R1+0x2f2c], R96 ;  /* 0x002f2c6001007387 */ /* 0x008fe80000100800 */
[----:B------:R-:W-:Y:S04]  /*943c0*/  STL [R1+0x2db8], R97 ;  /* 0x002db86101007387 */ /* 0x000fe80000100800 */
[----:B------:R-:W-:Y:S04]  /*943d0*/  STL [R1+0x2db4], R98 ;  /* 0x002db46201007387 */ /* 0x000fe80000100800 */
[----:B------:R-:W-:Y:S04]  /*943e0*/  STL [R1+0x2db0], R99 ;  /* 0x002db06301007387 */ /* 0x000fe80000100800 */
[----:B--2---:R-:W2:Y:S04]  /*943f0*/  LDL.LU R76, [R1+0xbb4] ;  /* 0x000bb400014c7983 */ /* 0x004ea80000300800 */
[----:B------:R-:W2:Y:S04]  /*94400*/  LDL.LU R77, [R1+0xbbc] ;  /* 0x000bbc00014d7983 */ /* 0x000ea80000300800 */
[----:B------:R-:W2:Y:S04]  /*94410*/  LDL.LU R78, [R1+0x7b4] ;  /* 0x0007b400014e7983 */ /* 0x000ea80000300800 */
[----:B------:R-:W2:Y:S04]  /*94420*/  LDL.LU R79, [R1+0x7bc] ;  /* 0x0007bc00014f7983 */ /* 0x000ea80000300800 */
[----:B------:R-:W3:Y:S04]  /*94430*/  LDL.LU R100, [R1+0x3b4] ;  /* 0x0003b40001647983 */ /* 0x000ee80000300800 */
[----:B------:R-:W3:Y:S01]  /*94440*/  LDL.LU R101, [R1+0x3bc] ;  /* 0x0003bc0001657983 */ /* 0x000ee20000300800 */
[----:B------:R-:W-:Y:S01]  /*94450*/  BAR.SYNC.DEFER_BLOCKING 0x0 ;  /* 0x0000000000007b1d */ /* 0x000fe20000010000 */
[----:B------:R-:W-:Y:S01]  /*94460*/  MOV R102, R133 ;  /* 0x0000008500667202 */ /* 0x000fe20000000f00 */
[----:B------:R-:W-:-:S04]  /*94470*/  IMAD.MOV.U32 R103, RZ, RZ, R135 ;  /* 0x000000ffff677224 */ /* 0x000fc800078e0087 */
[----:B------:R-:W4:Y:S02]  /*94480*/  LDS.128 R132, [R10] ;  /* 0x000000000a847984 */ /* 0x000f240000000c00 */
[----:B------:R-:W-:Y:S06]  /*94490*/  BAR.SYNC.DEFER_BLOCKING 0x0 ;  /* 0x0000000000007b1d */ /* 0x000fec0000010000 */
[----:B----4-:R-:W-:Y:S04]  /*944a0*/  STL [R1+0x2f38], R132 ;  /* 0x002f388401007387 */ /* 0x010fe80000100800 */
[----:B------:R-:W-:Y:S04]  /*944b0*/  STL [R1+0x2f34], R133 ;  /* 0x002f348501007387 */ /* 0x000fe80000100800 */
[----:B------:R-:W-:Y:S04]  /*944c0*/  STL [R1+0x2f30], R134 ;  /* 0x002f308601007387 */ /* 0x000fe80000100800 */
[----:B------:R-:W-:Y:S04]  /*944d0*/  STL [R1+0x2dac], R135 ;  /* 0x002dac8701007387 */ /* 0x000fe80000100800 */
[----:B--2---:R-:W-:Y:S01]  /*944e0*/  STSM.16.M88.4 [R11], R76 ;  /* 0x0000004c0b007844 */ /* 0x004fe20000000200 */
[----:B------:R-:W-:Y:S06]  /*944f0*/  BAR.SYNC.DEFER_BLOCKING 0x0 ;  /* 0x0000000000007b1d */ /* 0x000fec0000010000 */
[----:B------:R-:W2:Y:S02]  /*94500*/  LDS.128 R156, [R10] ;  /* 0x000000000a9c7984 */ /* 0x000ea40000000c00 */
[----:B------:R-:W-:Y:S06]  /*94510*/  BAR.SYNC.DEFER_BLOCKING 0x0 ;  /* 0x0000000000007b1d */ /* 0x000fec0000010000 */
[----:B---3--:R3:W-:Y:S02]  /*94520*/  STSM.16.M88.4 [R11], R100 ;  /* 0x000000640b007844 */ /* 0x0087e40000000200 */
[----:B------:R-:W-:Y:S06]  /*94530*/  BAR.SYNC.DEFER_BLOCKING 0x0 ;  /* 0x0000000000007b1d */ /* 0x000fec0000010000 */
[----:B--2---:R-:W-:Y:S04]  /*94540*/  STL [R1+0x2f48], R156 ;  /* 0x002f489c01007387 */ /* 0x004fe80000100800 */
[----:B------:R-:W-:Y:S04]  /*94550*/  STL [R1+0x2f44], R157 ;  /* 0x002f449d01007387 */ /* 0x000fe80000100800 */
[----:B------:R-:W-:Y:S04]  /*94560*/  STL [R1+0x2f40], R158 ;  /* 0x002f409e01007387 */ /* 0x000fe80000100800 */
[----:B------:R-:W-:Y:S04]  /*94570*/  STL [R1+0x2f3c], R159 ;  /* 0x002f3c9f01007387 */ /* 0x000fe80000100800 */
[----:B---3--:R-:W2:Y:S04]  /*94580*/  LDL.LU R100, [R1+0xbc0] ;  /* 0x000bc00001647983 */ /* 0x008ea80000300800 */
[----:B------:R-:W2:Y:S04]  /*94590*/  LDL.LU R101, [R1+0xbc8] ;  /* 0x000bc80001657983 */ /* 0x000ea80000300800 */
[----:B------:R-:W2:Y:S04]  /*945a0*/  LDL.LU R102, [R1+0x7c0] ;  /* 0x0007c00001667983 */ /* 0x000ea80000300800 */
[----:B------:R-:W2:Y:S04]  /*945b0*/  LDL.LU R103, [R1+0x7c8] ;  /* 0x0007c80001677983 */ /* 0x000ea80000300800 */
[----:B------:R-:W3:Y:S04]  /*945c0*/  LDL.LU R76, [R1+0x3c0] ;  /* 0x0003c000014c7983 */ /* 0x000ee80000300800 */
[----:B------:R-:W3:Y:S04]  /*945d0*/  LDL.LU R77, [R1+0x3c8] ;  /* 0x0003c800014d7983 */ /* 0x000ee80000300800 */
[----:B------:R-:W4:Y:S01]  /*945e0*/  LDS.128 R152, [R10] ;  /* 0x000000000a987984 */ /* 0x000f220000000c00 */
[----:B------:R-:W-:Y:S01]  /*945f0*/  BAR.SYNC.DEFER_BLOCKING 0x0 ;  /* 0x0000000000007b1d */ /* 0x000fe20000010000 */
[----:B------:R-:W-:Y:S01]  /*94600*/  IMAD.MOV.U32 R78, RZ, RZ, R136 ;  /* 0x000000ffff4e7224 */ /* 0x000fe200078e0088 */
[----:B------:R-:W-:-:S04]  /*94610*/  MOV R79, R138 ;  /* 0x0000008a004f7202 */ /* 0x000fc80000000f00 */
        /* <DEDUP_REMOVED lines=22> */
[----:B------:R-:W-:-:S02]  /*94780*/  IMAD.MOV.U32 R102, RZ, RZ, R137 ;  /* 0x000000ffff667224 */ /* 0x000fc400078e0089 */
[----:B------:R-:W-:-:S03]  /*94790*/  IMAD.MOV.U32 R103, RZ, RZ, R139 ;  /* 0x000000ffff677224 */ /* 0x000fc600078e008b */
        /* <DEDUP_REMOVED lines=22> */
[----:B------:R-:W-:Y:S01]  /*94900*/  MOV R78, R140 ;  /* 0x0000008c004e7202 */ /* 0x000fe20000000f00 */
[----:B------:R-:W-:-:S04]  /*94910*/  IMAD.MOV.U32 R79, RZ, RZ, R142 ;  /* 0x000000ffff4f7224 */ /* 0x000fc800078e008e */
        /* <DEDUP_REMOVED lines=96> */
[----:B----4-:R-:W-:Y:S04]  /*94f20*/  STL.64 [R1+0x3000], R188 ;  /* 0x003000bc01007387 */ /* 0x010fe80000100a00 */
[----:B------:R-:W-:Y:S04]  /*94f30*/  STL [R1+0x2ff8], R190 ;  /* 0x002ff8be01007387 */ /* 0x000fe80000100800 */
[----:B------:R-:W-:Y:S04]  /*94f40*/  STL [R1+0x2ff4], R191 ;  /* 0x002ff4bf01007387 */ /* 0x000fe80000100800 */
[----:B--2---:R-:W-:Y:S01]  /*94f50*/  STSM.16.M88.4 [R11], R100 ;  /* 0x000000640b007844 */ /* 0x004fe20000000200 */
[----:B------:R-:W-:Y:S06]  /*94f60*/  BAR.SYNC.DEFER_BLOCKING 0x0 ;  /* 0x0000000000007b1d */ /* 0x000fec0000010000 */
[----:B------:R-:W2:Y:S02]  /*94f70*/  LDS.128 R144, [R10] ;  /* 0x000000000a907984 */ /* 0x000ea40000000c00 */
[----:B------:R-:W-:Y:S06]  /*94f80*/  BAR.SYNC.DEFER_BLOCKING 0x0 ;  /* 0x0000000000007b1d */ /* 0x000fec0000010000 */
[----:B--2---:R-:W-:Y:S04]  /*94f90*/  STL.64 [R1+0x3010], R144 ;  /* 0x0030109001007387 */ /* 0x004fe80000100a00 */
[----:B------:R-:W-:Y:S04]  /*94fa0*/  STL.64 [R1+0x3008], R146 ;  /* 0x0030089201007387 */ /* 0x000fe80000100a00 */
[----:B------:R-:W2:Y:S04]  /*94fb0*/  LDL.LU R100, [R1+0xbf4] ;  /* 0x000bf40001647983 */ /* 0x000ea80000300800 */
[----:B------:R-:W2:Y:S04]  /*94fc0*/  LDL.LU R101, [R1+0xbfc] ;  /* 0x000bfc0001657983 */ /* 0x000ea80000300800 */
[----:B------:R-:W2:Y:S04]  /*94fd0*/  LDL.LU R102, [R1+0x7f4] ;  /* 0x0007f40001667983 */ /* 0x000ea80000300800 */
[----:B------:R-:W2:Y:S04]  /*94fe0*/  LDL.LU R103, [R1+0x7fc] ;  /* 0x0007fc0001677983 */ /* 0x000ea80000300800 */
[----:B---3--:R3:W-:Y:S01]  /*94ff0*/  STSM.16.M88.4 [R11], R76 ;  /* 0x0000004c0b007844 */ /* 0x0087e20000000200 */
[----:B------:R-:W-:Y:S06]  /*95000*/  BAR.SYNC.DEFER_BLOCKING 0x0 ;  /* 0x0000000000007b1d */ /* 0x000fec0000010000 */
[----:B------:R-:W4:Y:S04]  /*95010*/  LDL.LU R104, [R1+0x3f4] ;  /* 0x0003f40001687983 */ /* 0x000f280000300800 */
[----:B------:R-:W4:Y:S01]  /*95020*/  LDL.LU R105, [R1+0x3fc] ;  /* 0x0003fc0001697983 */ /* 0x000f220000300800 */
[----:B------:R-:W-:Y:S01]  /*95030*/  IMAD.MOV.U32 R123, RZ, RZ, R12 ;  /* 0x000000ffff7b7224 */ /* 0x000fe200078e000c */
[----:B---3--:R-:W3:Y:S02]  /*95040*/  LDC.64 R76, c[0x0][0x228] ;  /* 0x00008a00ff4c7b82 */ /* 0x008ee40000000a00 */
[----:B------:R-:W4:Y:S04]  /*95050*/  LDL.LU R17, [R1+0xc00] ;  /* 0x000c000001117983 */ /* 0x000f280000300800 */
[----:B------:R-:W4:Y:S02]  /*95060*/  LDL.LU R111, [R1+0xe00] ;  /* 0x000e0000016f7983 */ /* 0x000f240000300800 */
[----:B------:R-:W1:Y:S02]  /*95070*/  LDC.64 R12, c[0x0][0x228] ;  /* 0x00008a00ff0c7b82 */ /* 0x000e640000000a00 */
[----:B------:R-:W3:Y:S06]  /*95080*/  LDS.128 R200, [R10] ;  /* 0x000000000ac87984 */ /* 0x000eec0000000c00 */
[----:B------:R-:W-:Y:S06]  /*95090*/  BAR.SYNC.DEFER_BLOCKING 0x0 ;  /* 0x0000000000007b1d */ /* 0x000fec0000010000 */
[----:B---3--:R-:W-:Y:S04]  /*950a0*/  STL.64 [R1+0x3020], R200 ;  /* 0x003020c801007387 */ /* 0x008fe80000100a00 */
[----:B------:R-:W-:Y:S04]  /*950b0*/  STL.64 [R1+0x3018], R202 ;  /* 0x003018ca01007387 */ /* 0x000fe80000100a00 */
[----:B------:R-:W3:Y:S04]  /*950c0*/  LDL.LU R24, [R1+0x800] ;  /* 0x0008000001187983 */ /* 0x000ee80000300800 */
[----:B------:R-:W3:Y:S04]  /*950d0*/  LDL.LU R16, [R1+0x400] ;  /* 0x0004000001107983 */ /* 0x000ee80000300800 */
[----:B------:R-:W3:Y:S01]  /*950e0*/  LDL.LU R110, [R1+0xc04] ;  /* 0x000c0400016e7983 */ /* 0x000ee20000300800 */
[----:B-1----:R-:W-:Y:S01]  /*950f0*/  MOV R14, R12 ;  /* 0x0000000c000e7202 */ /* 0x002fe20000000f00 */
[----:B------:R-:W-:Y:S01]  /*95100*/  IMAD.MOV.U32 R139, RZ, RZ, R13 ;  /* 0x000000ffff8b7224 */ /* 0x000fe200078e000d */
[----:B------:R-:W-:Y:S01]  /*95110*/  ISETP.LT.AND P4, PT, R9, R76, !P6 ;  /* 0x0000004c0900720c */ /* 0x000fe20007781270 */
[----:B------:R-:W1:Y:S01]  /*95120*/  LDC.64 R12, c[0x0][0x228] ;  /* 0x00008a00ff0c7b82 */ /* 0x000e620000000a00 */
[----:B------:R-:W-:Y:S01]  /*95130*/  IMAD.WIDE R78, R8, 0x4, R2 ;  /* 0x00000004084e7825 */ /* 0x000fe200078e0202 */
[----:B------:R-:W-:-:S02]  /*95140*/  ISETP.LT.AND P6, PT, R7, R108, !P0 ;  /* 0x0000006c0700720c */ /* 0x000fc400047c1270 */
[----:B------:R-:W-:Y:S01]  /*95150*/  ISETP.LT.AND P0, PT, R9, R14, !P0 ;  /* 0x0000000e0900720c */ /* 0x000fe20004701270 */
[----:B------:R-:W-:Y:S01]  /*95160*/  IMAD.MOV.U32 R121, RZ, RZ, R20 ;  /* 0x000000ffff797224 */ /* 0x000fe200078e0014 */
[----:B------:R-:W-:Y:S01]  /*95170*/  MOV R130, R23 ;  /* 0x0000001700827202 */ /* 0x000fe20000000f00 */
[----:B------:R-:W-:Y:S01]  /*95180*/  IMAD.MOV.U32 R176, RZ, RZ, R36 ;  /* 0x000000ffffb07224 */ /* 0x000fe200078e0024 */
[----:B------:R-:W3:Y:S01]  /*95190*/  LDC R108, c[0x0][0x22c] ;  /* 0x00008b00ff6c7b82 */ /* 0x000ee20000000800 */
[----:B-1----:R-:W-:Y:S01]  /*951a0*/  IMAD.MOV.U32 R18, RZ, RZ, R13 ;  /* 0x000000ffff127224 */ /* 0x002fe200078e000d */
[----:B--2---:R1:W-:Y:S06]  /*951b0*/  STSM.16.M88.4 [R11], R100 ;  /* 0x000000640b007844 */ /* 0x0043ec0000000200 */
[----:B------:R-:W-:Y:S01]  /*951c0*/  BAR.SYNC.DEFER_BLOCKING 0x0 ;  /* 0x0000000000007b1d */ /* 0x000fe20000010000 */
[----:B-1----:R-:W-:-:S07]  /*951d0*/  IMAD.WIDE R100, R8, 0x4, R4 ;  /* 0x0000000408647825 */ /* 0x002fce00078e0204 */
[----:B------:R-:W1:Y:S01]  /*951e0*/  LDC R102, c[0x0][0x228] ;  /* 0x00008a00ff667b82 */ /* 0x000e620000000800 */
[----:B------:R-:W-:-:S07]  /*951f0*/  IMAD.MOV.U32 R122, RZ, RZ, R12 ;  /* 0x000000ffff7a7224 */ /* 0x000fce00078e000c */
[----:B------:R-:W2:Y:S01]  /*95200*/  LDC R103, c[0x0][0x228] ;  /* 0x00008a00ff677b82 */ /* 0x000ea20000000800 */
[----:B------:R-:W2:Y:S07]  /*95210*/  LDS.128 R196, [R10] ;  /* 0x000000000ac47984 */ /* 0x000eae0000000c00 */
[----:B------:R-:W-:Y:S06]  /*95220*/  BAR.SYNC.DEFER_BLOCKING 0x0 ;  /* 0x0000000000007b1d */ /* 0x000fec0000010000 */
[----:B----4-:R4:W-:Y:S02]  /*95230*/  STSM.16.M88.4 [R11], R104 ;  /* 0x000000680b007844 */ /* 0x0109e40000000200 */
[----:B------:R-:W-:Y:S01]  /*95240*/  BAR.SYNC.DEFER_BLOCKING 0x0 ;  /* 0x0000000000007b1d */ /* 0x000fe20000010000 */
[----:B----4-:R-:W-:Y:S01]  /*95250*/  VIADD R11, R6, 0x2 ;  /* 0x00000002060b7836 */ /* 0x010fe20000000000 */
[----:B------:R-:W-:-:S06]  /*95260*/  MOV R12, R21 ;  /* 0x00000015000c7202 */ /* 0x000fcc0000000f00 */
[----:B------:R-:W4:Y:S08]  /*95270*/  LDC R104, c[0x0][0x228] ;  /* 0x00008a00ff687b82 */ /* 0x000f300000000800 */
[----:B------:R-:W1:Y:S01]  /*95280*/  LDC.64 R20, c[0x0][0x228] ;  /* 0x00008a00ff147b82 */ /* 0x000e620000000a00 */
[----:B------:R-:W-:Y:S01]  /*95290*/  @P5 STG.E desc[UR60][R78.64], R17 ;  /* 0x000000114e005986 */ /* 0x000fe2000c10193c */
[----:B------:R-:W-:-:S03]  /*952a0*/  ISETP.GE.AND P5, PT, R11, R15, PT ;  /* 0x0000000f0b00720c */ /* 0x000fc60003fa6270 */
[----:B------:R2:W-:Y:S01]  /*952b0*/  @P4 STG.E desc[UR60][R100.64], R111 ;  /* 0x0000006f64004986 */ /* 0x0005e2000c10193c */
[----:B------:R-:W-:Y:S01]  /*952c0*/  ISETP.LT.AND P4, PT, R7, R109, !P5 ;  /* 0x0000006d0700720c */ /* 0x000fe20006f81270 */
[----:B------:R-:W-:Y:S01]  /*952d0*/  VIADD R11, R6, 0x3 ;  /* 0x00000003060b7836 */ /* 0x000fe20000000000 */
[----:B------:R-:W4:Y:S08]  /*952e0*/  LDC.64 R14, c[0x0][0x228] ;  /* 0x00008a00ff0e7b82 */ /* 0x000f300000000a00 */
[----:B------:R-:W4:Y:S01]  /*952f0*/  LDC R105, c[0x0][0x228] ;  /* 0x00008a00ff697b82 */ /* 0x000f220000000800 */
[----:B--2---:R-:W-:Y:S01]  /*95300*/  IMAD.IADD R100, R8, 0x1, R0 ;  /* 0x0000000108647824 */ /* 0x004fe200078e0200 */
[----:B------:R-:W2:Y:S04]  /*95310*/  LDL.LU R111, [R1+0x804] ;  /* 0x00080400016f7983 */ /* 0x000ea80000300800 */
[----:B------:R-:W2:Y:S01]  /*95320*/  LDL.LU R19, [R1+0xe04] ;  /* 0x000e040001137983 */ /* 0x000ea20000300800 */
[C---:B------:R-:W-:Y:S01]  /*95330*/  IMAD.WIDE R78, R100.reuse, 0x4, R2 ;  /* 0x00000004644e7825 */ /* 0x040fe200078e0202 */
[----:B-1----:R-:W-:Y:S01]  /*95340*/  MOV R252, R21 ;  /* 0x0000001500fc7202 */ /* 0x002fe20000000f00 */
[----:B------:R-:W1:Y:S02]  /*95350*/  LDC R106, c[0x0][0x228] ;  /* 0x00008a00ff6a7b82 */ /* 0x000e640000000800 */
[----:B------:R-:W-:Y:S01]  /*95360*/  IMAD.IADD R8, R100, 0x1, R0 ;  /* 0x0000000164087824 */ /* 0x000fe200078e0200 */
[----:B---3--:R3:W-:Y:S01]  /*95370*/  @P6 STG.E desc[UR60][R78.64], R24 ;  /* 0x000000184e006986 */ /* 0x0087e2000c10193c */
[----:B------:R-:W-:-:S03]  /*95380*/  ISETP.GE.AND P6, PT, R11, R18, PT ;  /* 0x000000120b00720c */ /* 0x000fc60003fc6270 */
[----:B------:R-:W2:Y:S01]  /*95390*/  LDL.LU R18, [R1+0x404] ;  /* 0x0004040001127983 */ /* 0x000ea20000300800 */
[----:B------:R-:W-:Y:S01]  /*953a0*/  IMAD.MOV.U32 R13, RZ, RZ, R20 ;  /* 0x000000ffff0d7224 */ /* 0x000fe200078e0014 */
[----:B------:R-:W1:Y:S01]  /*953b0*/  LDC R107, c[0x0][0x22c] ;  /* 0x00008b00ff6b7b82 */ /* 0x000e620000000800 */
[----:B---3--:R-:W-:-:S07]  /*953c0*/  IMAD.WIDE R78, R100, 0x4, R4 ;  /* 0x00000004644e7825 */ /* 0x008fce00078e0204 */
[----:B------:R-:W3:Y:S01]  /*953d0*/  LDC.64 R20, c[0x0][0x228] ;  /* 0x00008a00ff147b82 */ /* 0x000ee20000000a00 */
[----:B------:R-:W-:Y:S01]  /*953e0*/  IMAD.WIDE R100, R8, 0x4, R2 ;  /* 0x0000000408647825 */ /* 0x000fe200078e0202 */
[----:B------:R4:W-:Y:S04]  /*953f0*/  @P0 STG.E desc[UR60][R78.64], R16 ;  /* 0x000000104e000986 */ /* 0x0009e8000c10193c */
[----:B------:R4:W-:Y:S01]  /*95400*/  @P4 STG.E desc[UR60][R100.64], R110 ;  /* 0x0000006e64004986 */ /* 0x0009e2000c10193c */
[----:B------:R-:W-:Y:S01]  /*95410*/  IMAD.MOV.U32 R187, RZ, RZ, R42 ;  /* 0x000000ffffbb7224 */ /* 0x000fe200078e002a */
[----:B------:R-:W1:Y:S02]  /*95420*/  LDC R109, c[0x0][0x22c] ;  /* 0x00008b00ff6d7b82 */ /* 0x000e640000000800 */
[----:B----4-:R-:W4:Y:S04]  /*95430*/  LDL.LU R16, [R1+0xc08] ;  /* 0x000c080001107983 */ /* 0x010f280000300800 */
[----:B------:R-:W4:Y:S01]  /*95440*/  LDL.LU R110, [R1+0xe08] ;  /* 0x000e0800016e7983 */ /* 0x000f220000300800 */
[----:B------:R-:W-:-:S02]  /*95450*/  MOV R17, R15 ;  /* 0x0000000f00117202 */ /* 0x000fc40000000f00 */
[----:B---3--:R-:W-:Y:S01]  /*95460*/  MOV R138, R21 ;  /* 0x00000015008a7202 */ /* 0x008fe20000000f00 */
[----:B------:R-:W-:Y:S01]  /*95470*/  IMAD.MOV.U32 R15, RZ, RZ, R20 ;  /* 0x000000ffff0f7224 */ /* 0x000fe200078e0014 */
[----:B------:R-:W-:Y:S01]  /*95480*/  ISETP.LT.AND P5, PT, R9, R13, !P5 ;  /* 0x0000000d0900720c */ /* 0x000fe20006fa1270 */
[----:B------:R-:W3:Y:S01]  /*95490*/  LDC.64 R20, c[0x0][0x228] ;  /* 0x00008a00ff147b82 */ /* 0x000ee20000000a00 */
[----:B------:R-:W-:Y:S01]  /*954a0*/  VIADD R11, R6, 0x4 ;  /* 0x00000004060b7836 */ /* 0x000fe20000000000 */
[----:B------:R-:W-:Y:S01]  /*954b0*/  ISETP.LT.AND P4, PT, R7, R102, !P6 ;  /* 0x000000660700720c */ /* 0x000fe20007781270 */
[C---:B------:R-:W-:Y:S01]  /*954c0*/  IMAD.WIDE R78, R8.reuse, 0x4, R4 ;  /* 0x00000004084e7825 */ /* 0x040fe200078e0204 */
[----:B------:R-:W4:Y:S02]  /*954d0*/  LDL.LU R24, [R1+0x808] ;  /* 0x0008080001187983 */ /* 0x000f240000300800 */
[----:B------:R-:W-:Y:S01]  /*954e0*/  ISETP.GE.AND P0, PT, R11, R12, PT ;  /* 0x0000000c0b00720c */ /* 0x000fe20003f06270 */
[----:B------:R-:W-:-:S02]  /*954f0*/  IMAD.IADD R11, R8, 0x1, R0 ;  /* 0x00000001080b7824 */ /* 0x000fc400078e0200 */
[----:B------:R-:W-:Y:S02]  /*95500*/  IMAD.MOV.U32 R120, RZ, RZ, R14 ;  /* 0x000000ffff787224 */ /* 0x000fe400078e000e */
[----:B------:R-:W-:Y:S01]  /*95510*/  IMAD.WIDE R100, R11, 0x4, R2 ;  /* 0x000000040b647825 */ /* 0x000fe200078e0202 */
[----:B------:R-:W-:-:S03]  /*95520*/  ISETP.LT.AND P6, PT, R9, R15, !P6 ;  /* 0x0000000f0900720c */ /* 0x000fc600077c1270 */
[----:B------:R-:W-:Y:S02]  /*95530*/  VIADD R8, R6, 0x5 ;  /* 0x0000000506087836 */ /* 0x000fe40000000000 */
[----:B---3--:R-:W-:Y:S01]  /*95540*/  IMAD.MOV.U32 R14, RZ, RZ, R20 ;  /* 0x000000ffff0e7224 */ /* 0x008fe200078e0014 */
[----:B------:R-:W-:Y:S02]  /*95550*/  MOV R137, R21 ;  /* 0x0000001500897202 */ /* 0x000fe40000000f00 */
[----:B------:R-:W3:Y:S01]  /*95560*/  LDC.64 R20, c[0x0][0x228] ;  /* 0x00008a00ff147b82 */ /* 0x000ee20000000a00 */
[----:B--2---:R2:W-:Y:S04]  /*95570*/  @P5 STG.E desc[UR60][R78.64], R19 ;  /* 0x000000134e005986 */ /* 0x0045e8000c10193c */
[----:B------:R1:W-:Y:S01]  /*95580*/  @P4 STG.E desc[UR60][R100.64], R111 ;  /* 0x0000006f64004986 */ /* 0x0003e2000c10193c */
[----:B------:R-:W-:-:S02]  /*95590*/  ISETP.LT.AND P4, PT, R7, R103, !P0 ;  /* 0x000000670700720c */ /* 0x000fc40004781270 */
[----:B------:R-:W-:Y:S02]  /*955a0*/  ISETP.LT.AND P0, PT, R9, R14, !P0 ;  /* 0x0000000e0900720c */ /* 0x000fe40004701270 */
[----:B------:R-:W-:Y:S01]  /*955b0*/  ISETP.GE.AND P5, PT, R8, R17, PT ;  /* 0x000000110800720c */ /* 0x000fe20003fa6270 */
[C---:B------:R-:W-:Y:S01]  /*955c0*/  IMAD.IADD R8, R11.reuse, 0x1, R0 ;  /* 0x000000010b087824 */ /* 0x040fe200078e0200 */
[----:B---3--:R-:W-:Y:S01]  /*955d0*/  MOV R13, R21 ;  /* 0x00000015000d7202 */ /* 0x008fe20000000f00 */
[----:B--2---:R-:W2:Y:S01]  /*955e0*/  LDL.LU R19, [R1+0x408] ;  /* 0x0004080001137983 */ /* 0x004ea20000300800 */
[----:B------:R-:W-:Y:S01]  /*955f0*/  IMAD.WIDE R78, R11, 0x4, R4 ;  /* 0x000000040b4e7825 */ /* 0x000fe200078e0204 */
[----:B------:R-:W3:Y:S02]  /*95600*/  LDC.64 R14, c[0x0][0x228] ;  /* 0x00008a00ff0e7b82 */ /* 0x000ee40000000a00 */
[----:B-1----:R-:W2:Y:S01]  /*95610*/  LDL.LU R111, [R1+0xc0c] ;  /* 0x000c0c00016f7983 */ /* 0x002ea20000300800 */
[----:B------:R-:W-:-:S04]  /*95620*/  IMAD.WIDE R100, R8, 0x4, R2 ;  /* 0x0000000408647825 */ /* 0x000fc800078e0202 */
[----:B------:R-:W-:Y:S01]  /*95630*/  IMAD.WIDE R102, R8, 0x4, R4 ;  /* 0x0000000408667825 */ /* 0x000fe200078e0204 */
[----:B------:R-:W-:Y:S04]  /*95640*/  @P6 STG.E desc[UR60][R78.64], R18 ;  /* 0x000000124e006986 */ /* 0x000fe8000c10193c */
[----:B----4-:R-:W-:Y:S04]  /*95650*/  @P4 STG.E desc[UR60][R100.64], R16 ;  /* 0x0000001064004986 */ /* 0x010fe8000c10193c */
[----:B------:R1:W-:Y:S04]  /*95660*/  @P0 STG.E desc[UR60][R102.64], R110 ;  /* 0x0000006e66000986 */ /* 0x0003e8000c10193c */
[----:B-1----:R-:W4:Y:S04]  /*95670*/  LDL.LU R110, [R1+0x40c] ;  /* 0x00040c00016e7983 */ /* 0x002f280000300800 */
[----:B------:R-:W4:Y:S04]  /*95680*/  LDL.LU R18, [R1+0xe0c] ;  /* 0x000e0c0001127983 */ /* 0x000f280000300800 */
[----:B------:R-:W4:Y:S01]  /*95690*/  LDL.LU R16, [R1+0x80c] ;  /* 0x00080c0001107983 */ /* 0x000f220000300800 */
[----:B------:R-:W-:-:S02]  /*956a0*/  IMAD.MOV.U32 R96, RZ, RZ, R20 ;  /* 0x000000ffff607224 */ /* 0x000fc400078e0014 */
[----:B------:R-:W1:Y:S01]  /*956b0*/  LDC.64 R20, c[0x0][0x228] ;  /* 0x00008a00ff147b82 */ /* 0x000e620000000a00 */
[----:B---3--:R-:W-:Y:S01]  /*956c0*/  IMAD.MOV.U32 R134, RZ, RZ, R14 ;  /* 0x000000ffff867224 */ /* 0x008fe200078e000e */
[----:B-1----:R-:W-:Y:S02]  /*956d0*/  MOV R12, R20 ;  /* 0x00000014000c7202 */ /* 0x002fe40000000f00 */
[----:B------:R-:W-:-:S04]  /*956e0*/  MOV R20, R15 ;  /* 0x0000000f00147202 */ /* 0x000fc80000000f00 */
[----:B------:R-:W1:Y:S01]  /*956f0*/  LDC.64 R14, c[0x0][0x228] ;  /* 0x00008a00ff0e7b82 */ /* 0x000e620000000a00 */
[----:B------:R-:W-:Y:S01]  /*95700*/  ISETP.LT.AND P0, PT, R7, R104, !P5 ;  /* 0x000000680700720c */ /* 0x000fe20006f01270 */
[----:B------:R-:W-:Y:S01]  /*95710*/  VIADD R11, R6, 0x6 ;  /* 0x00000006060b7836 */ /* 0x000fe20000000000 */
[----:B------:R-:W-:Y:S01]  /*95720*/  ISETP.LT.AND P5, PT, R9, R12, !P5 ;  /* 0x0000000c0900720c */ /* 0x000fe20006fa1270 */
[----:B------:R-:W-:-:S03]  /*95730*/  IMAD.IADD R100, R8, 0x1, R0 ;  /* 0x0000000108647824 */ /* 0x000fc600078e0200 */
[----:B------:R-:W-:Y:S01]  /*95740*/  ISETP.GE.AND P6, PT, R11, R13, PT ;  /* 0x0000000d0b00720c */ /* 0x000fe20003fc6270 */
[----:B------:R-:W-:Y:S01]  /*95750*/  IMAD.WIDE R78, R100, 0x4, R2 ;  /* 0x00000004644e7825 */ /* 0x000fe200078e0202 */
[----:B------:R-:W3:Y:S03]  /*95760*/  LDC R104, c[0x0][0x228] ;  /* 0x00008a00ff687b82 */ /* 0x000ee60000000800 */
[----:B-1----:R-:W-:Y:S02]  /*95770*/  IMAD.MOV.U32 R131, RZ, RZ, R15 ;  /* 0x000000ffff837224 */ /* 0x002fe400078e000f */
[----:B------:R-:W-:-:S03]  /*95780*/  IMAD.MOV.U32 R15, RZ, RZ, R22 ;  /* 0x000000ffff0f7224 */ /* 0x000fc600078e0016 */
[----:B------:R-:W1:Y:S01]  /*95790*/  LDC.64 R22, c[0x0][0x228] ;  /* 0x00008a00ff167b82 */ /* 0x000e620000000a00 */
[----:B------:R-:W-:Y:S01]  /*957a0*/  VIADD R11, R6, 0x7 ;  /* 0x00000007060b7836 */ /* 0x000fe20000000000 */
[----:B------:R-:W-:Y:S01]  /*957b0*/  MOV R17, R14 ;  /* 0x0000000e00117202 */ /* 0x000fe20000000f00 */
[C---:B------:R-:W-:Y:S01]  /*957c0*/  IMAD.IADD R8, R100.reuse, 0x1, R0 ;  /* 0x0000000164087824 */ /* 0x040fe200078e0200 */
[----:B------:R-:W-:Y:S01]  /*957d0*/  ISETP.LT.AND P4, PT, R7, R105, !P6 ;  /* 0x000000690700720c */ /* 0x000fe20007781270 */
[----:B------:R-:W-:Y:S01]  /*957e0*/  IMAD.WIDE R100, R100, 0x4, R4 ;  /* 0x0000000464647825 */ /* 0x000fe200078e0204 */
[----:B------:R3:W-:Y:S01]  /*957f0*/  @P0 STG.E desc[UR60][R78.64], R24 ;  /* 0x000000184e000986 */ /* 0x0007e2000c10193c */
[----:B------:R-:W-:Y:S01]  /*95800*/  ISETP.GE.AND P0, PT, R11, R20, PT ;  /* 0x000000140b00720c */ /* 0x000fe20003f06270 */
[----:B------:R-:W4:Y:S01]  /*95810*/  LDC R105, c[0x0][0x228] ;  /* 0x00008a00ff697b82 */ /* 0x000f220000000800 */
[----:B------:R-:W-:Y:S01]  /*95820*/  ISETP.LT.AND P6, PT, R9, R17, !P6 ;  /* 0x000000110900720c */ /* 0x000fe200077c1270 */
[C---:B------:R-:W-:Y:S01]  /*95830*/  IMAD.WIDE R102, R8.reuse, 0x4, R2 ;  /* 0x0000000408667825 */ /* 0x040fe200078e0202 */
[----:B------:R-:W4:Y:S03]  /*95840*/  LDL.LU R17, [R1+0xc10] ;  /* 0x000c100001117983 */ /* 0x000f260000300800 */
[----:B------:R-:W-:-:S02]  /*95850*/  IMAD.IADD R11, R8, 0x1, R0 ;  /* 0x00000001080b7824 */ /* 0x000fc400078e0200 */
[----:B---3--:R-:W-:Y:S02]  /*95860*/  VIADD R78, R6, 0x8 ;  /* 0x00000008064e7836 */ /* 0x008fe40000000000 */
[----:B-1----:R-:W-:Y:S01]  /*95870*/  IMAD.MOV.U32 R14, RZ, RZ, R23 ;  /* 0x000000ffff0e7224 */ /* 0x002fe200078e0017 */
[----:B--2---:R1:W-:Y:S01]  /*95880*/  @P5 STG.E desc[UR60][R100.64], R19 ;  /* 0x0000001364005986 */ /* 0x0043e2000c10193c */
[----:B------:R-:W-:Y:S02]  /*95890*/  ISETP.LT.AND P5, PT, R9, R15, !P0 ;  /* 0x0000000f0900720c */ /* 0x000fe400047a1270 */
[----:B------:R-:W-:Y:S01]  /*958a0*/  ISETP.LT.AND P0, PT, R7, R106, !P0 ;  /* 0x0000006a0700720c */ /* 0x000fe20004701270 */
[----:B------:R2:W-:Y:S01]  /*958b0*/  @P4 STG.E desc[UR60][R102.64], R111 ;  /* 0x0000006f66004986 */ /* 0x0005e2000c10193c */
[----:B------:R-:W-:Y:S01]  /*958c0*/  ISETP.GE.AND P4, PT, R78, R14, PT ;  /* 0x0000000e4e00720c */ /* 0x000fe20003f86270 */
[----:B------:R-:W-:Y:S01]  /*958d0*/  IMAD.WIDE R78, R11, 0x4, R2 ;  /* 0x000000040b4e7825 */ /* 0x000fe200078e0202 */
[----:B------:R-:W-:Y:S01]  /*958e0*/  MOV R133, R22 ;  /* 0x0000001600857202 */ /* 0x000fe20000000f00 */
[----:B------:R-:W3:Y:S02]  /*958f0*/  LDC R106, c[0x0][0x228] ;  /* 0x00008a00ff6a7b82 */ /* 0x000ee40000000800 */
[----:B-1----:R-:W-:Y:S01]  /*95900*/  IMAD.WIDE R100, R8, 0x4, R4 ;  /* 0x0000000408647825 */ /* 0x002fe200078e0204 */
[----:B--2---:R-:W2:Y:S05]  /*95910*/  LDL.LU R111, [R1+0xe10] ;  /* 0x000e1000016f7983 */ /* 0x004eaa0000300800 */
[----:B------:R-:W1:Y:S01]  /*95920*/  LDC.64 R22, c[0x0][0x228] ;  /* 0x00008a00ff167b82 */ /* 0x000e620000000a00 */
[----:B------:R-:W-:-:S07]  /*95930*/  IMAD.MOV.U32 R124, RZ, RZ, R21 ;  /* 0x000000ffff7c7224 */ /* 0x000fce00078e0015 */
[----:B------:R-:W3:Y:S08]  /*95940*/  LDC.64 R20, c[0x0][0x228] ;  /* 0x00008a00ff147b82 */ /* 0x000ef00000000a00 */
[----:B------:R-:W3:Y:S08]  /*95950*/  LDC R103, c[0x0][0x228] ;  /* 0x00008a00ff677b82 */ /* 0x000ef00000000800 */
[----:B------:R-:W2:Y:S01]  /*95960*/  LDC R102, c[0x0][0x228] ;  /* 0x00008a00ff667b82 */ /* 0x000ea20000000800 */
[----:B----4-:R4:W-:Y:S04]  /*95970*/  @P6 STG.E desc[UR60][R100.64], R18 ;  /* 0x0000001264006986 */ /* 0x0109e8000c10193c */
[----:B------:R1:W-:Y:S01]  /*95980*/  @P0 STG.E desc[UR60][R78.64], R16 ;  /* 0x000000104e000986 */ /* 0x0003e2000c10193c */
[----:B----4-:R-:W-:-:S03]  /*95990*/  IMAD.WIDE R100, R11, 0x4, R4 ;  /* 0x000000040b647825 */ /* 0x010fc600078e0204 */
[----:B-1----:R-:W4:Y:S04]  /*959a0*/  LDL.LU R16, [R1+0x410] ;  /* 0x0004100001107983 */ /* 0x002f280000300800 */
[----:B------:R1:W-:Y:S04]  /*959b0*/  @P5 STG.E desc[UR60][R100.64], R110 ;  /* 0x0000006e64005986 */ /* 0x0003e8000c10193c */
[----:B-1----:R-:W4:Y:S04]  /*959c0*/  LDL.LU R110, [R1+0xc14] ;  /* 0x000c1400016e7983 */ /* 0x002f280000300800 */
[----:B------:R-:W4:Y:S01]  /*959d0*/  LDL.LU R24, [R1+0x810] ;  /* 0x0008100001187983 */ /* 0x000f220000300800 */
[----:B------:R-:W-:Y:S01]  /*959e0*/  IMAD.MOV.U32 R13, RZ, RZ, R22 ;  /* 0x000000ffff0d7224 */ /* 0x000fe200078e0016 */
[----:B------:R-:W-:-:S02]  /*959f0*/  MOV R129, R23 ;  /* 0x0000001700817202 */ /* 0x000fc40000000f00 */
[----:B------:R-:W1:Y:S01]  /*95a00*/  LDC.64 R22, c[0x0][0x228] ;  /* 0x00008a00ff167b82 */ /* 0x000e620000000a00 */
[----:B---3--:R-:W-:Y:S01]  /*95a10*/  MOV R15, R21 ;  /* 0x00000015000f7202 */ /* 0x008fe20000000f00 */
[----:B------:R-:W-:-:S06]  /*95a20*/  IMAD.MOV.U32 R159, RZ, RZ, R20 ;  /* 0x000000ffff9f7224 */ /* 0x000fcc00078e0014 */
[----:B------:R-:W3:Y:S01]  /*95a30*/  LDC.64 R20, c[0x0][0x228] ;  /* 0x00008a00ff147b82 */ /* 0x000ee20000000a00 */
[----:B------:R-:W-:Y:S01]  /*95a40*/  VIADD R8, R6, 0x9 ;  /* 0x0000000906087836 */ /* 0x000fe20000000000 */
[----:B------:R-:W-:Y:S02]  /*95a50*/  ISETP.LT.AND P6, PT, R7, R104, !P4 ;  /* 0x000000680700720c */ /* 0x000fe400067c1270 */
[----:B------:R-:W-:Y:S02]  /*95a60*/  ISETP.LT.AND P0, PT, R9, R13, !P4 ;  /* 0x0000000d0900720c */ /* 0x000fe40006701270 */
[----:B------:R-:W-:Y:S02]  /*95a70*/  IADD3 R11, R11, R0, RZ ;  /* 0x000000000b0b7210 */ /* 0x000fe40007ffe0ff */
[----:B------:R-:W4:Y:S01]  /*95a80*/  LDC R104, c[0x0][0x228] ;  /* 0x00008a00ff687b82 */ /* 0x000f220000000800 */
[----:B-1----:R-:W-:-:S04]  /*95a90*/  MOV R12, R23 ;  /* 0x00000017000c7202 */ /* 0x002fc80000000f00 */
[----:B------:R-:W-:-:S03]  /*95aa0*/  ISETP.GE.AND P4, PT, R8, R12, PT ;  /* 0x0000000c0800720c */ /* 0x000fc60003f86270 */
[----:B------:R-:W1:Y:S01]  /*95ab0*/  LDC.64 R12, c[0x0][0x228] ;  /* 0x00008a00ff0c7b82 */ /* 0x000e620000000a00 */
[----:B------:R-:W-:-:S04]  /*95ac0*/  IMAD.WIDE R78, R11, 0x4, R2 ;  /* 0x000000040b4e7825 */ /* 0x000fc800078e0202 */
[----:B------:R-:W-:Y:S01]  /*95ad0*/  VIADD R8, R6, 0xa ;  /* 0x0000000a06087836 */ /* 0x000fe20000000000 */
[----:B------:R-:W-:Y:S01]  /*95ae0*/  @P6 STG.E desc[UR60][R78.64], R17 ;  /* 0x000000114e006986 */ /* 0x000fe2000c10193c */
[----:B------:R-:W-:Y:S01]  /*95af0*/  IMAD.WIDE R100, R11, 0x4, R4 ;  /* 0x000000040b647825 */ /* 0x000fe200078e0204 */
[----:B------:R-:W-:Y:S02]  /*95b00*/  ISETP.LT.AND P6, PT, R7, R103, !P4 ;  /* 0x000000670700720c */ /* 0x000fe400067c1270 */
[----:B---3--:R-:W-:Y:S02]  /*95b10*/  MOV R14, R20 ;  /* 0x00000014000e7202 */ /* 0x008fe40000000f00 */
[----:B------:R-:W-:Y:S01]  /*95b20*/  ISETP.GE.AND P5, PT, R8, R15, PT ;  /* 0x0000000f0800720c */ /* 0x000fe20003fa6270 */
[----:B-1----:R-:W-:Y:S01]  /*95b30*/  IMAD.MOV.U32 R18, RZ, RZ, R13 ;  /* 0x000000ffff127224 */ /* 0x002fe200078e000d */
[----:B--2---:R1:W-:Y:S01]  /*95b40*/  @P0 STG.E desc[UR60][R100.64], R111 ;  /* 0x0000006f64000986 */ /* 0x0043e2000c10193c */
[----:B------:R-:W-:-:S02]  /*95b50*/  ISETP.LT.AND P0, PT, R9, R14, !P4 ;  /* 0x0000000e0900720c */ /* 0x000fc40006701270 */
[----:B------:R-:W-:Y:S01]  /*95b60*/  ISETP.LT.AND P4, PT, R7, R102, !P5 ;  /* 0x000000660700720c */ /* 0x000fe20006f81270 */
[----:B------:R-:W-:Y:S01]  /*95b70*/  IMAD.MOV.U32 R135, RZ, RZ, R21 ;  /* 0x000000ffff877224 */ /* 0x000fe200078e0015 */
[----:B------:R-:W2:Y:S01]  /*95b80*/  LDC.64 R14, c[0x0][0x228] ;  /* 0x00008a00ff0e7b82 */ /* 0x000ea20000000a00 */
[----:B-1----:R-:W-:Y:S01]  /*95b90*/  IMAD.IADD R100, R11, 0x1, R0 ;  /* 0x000000010b647824 */ /* 0x002fe200078e0200 */
[----:B------:R-:W3:Y:S06]  /*95ba0*/  LDL.LU R111, [R1+0x814] ;  /* 0x00081400016f7983 */ /* 0x000eec0000300800 */
[----:B------:R-:W1:Y:S01]  /*95bb0*/  LDC.64 R20, c[0x0][0x228] ;  /* 0x00008a00ff147b82 */ /* 0x000e620000000a00 */
[----:B------:R-:W3:Y:S01]  /*95bc0*/  LDL.LU R19, [R1+0xe14] ;  /* 0x000e140001137983 */ /* 0x000ee20000300800 */
[----:B------:R-:W-:-:S04]  /*95bd0*/  IMAD.WIDE R78, R100, 0x4, R2 ;  /* 0x00000004644e7825 */ /* 0x000fc800078e0202 */
[----:B------:R-:W-:Y:S02]  /*95be0*/  IMAD.IADD R8, R100, 0x1, R0 ;  /* 0x0000000164087824 */ /* 0x000fe400078e0200 */
[----:B------:R-:W3:Y:S01]  /*95bf0*/  LDC R102, c[0x0][0x228] ;  /* 0x00008a00ff667b82 */ /* 0x000ee20000000800 */
[----:B------:R-:W-:Y:S01]  /*95c00*/  VIADD R11, R6, 0xb ;  /* 0x0000000b060b7836 */ /* 0x000fe20000000000 */
[----:B----4-:R4:W-:Y:S04]  /*95c10*/  @P6 STG.E desc[UR60][R78.64], R24 ;  /* 0x000000184e006986 */ /* 0x0109e8000c10193c */
[----:B------:R-:W-:Y:S02]  /*95c20*/  ISETP.GE.AND P6, PT, R11, R18, PT ;  /* 0x000000120b00720c */ /* 0x000fe40003fc6270 */
[----:B------:R-:W3:Y:S01]  /*95c30*/  LDL.LU R18, [R1+0x414] ;  /* 0x0004140001127983 */ /* 0x000ee20000300800 */
[----:B----4-:R-:W-:-:S04]  /*95c40*/  IMAD.WIDE R78, R100, 0x4, R4 ;  /* 0x00000004644e7825 */ /* 0x010fc800078e0204 */
[----:B------:R-:W-:Y:S01]  /*95c50*/  IMAD.WIDE R100, R8, 0x4, R2 ;  /* 0x0000000408647825 */ /* 0x000fe200078e0202 */
[----:B------:R4:W-:Y:S04]  /*95c60*/  @P0 STG.E desc[UR60][R78.64], R16 ;  /* 0x000000104e000986 */ /* 0x0009e8000c10193c */
[----:B------:R2:W-:Y:S04]  /*95c70*/  @P4 STG.E desc[UR60][R100.64], R110 ;  /* 0x0000006e64004986 */ /* 0x0005e8000c10193c */
[----:B----4-:R-:W4:Y:S04]  /*95c80*/  LDL.LU R16, [R1+0xc18] ;  /* 0x000c180001107983 */ /* 0x010f280000300800 */
[----:B--2---:R-:W2:Y:S01]  /*95c90*/  LDL.LU R110, [R1+0xe18] ;  /* 0x000e1800016e7983 */ /* 0x004ea20000300800 */
[----:B-1----:R-:W-:Y:S01]  /*95ca0*/  MOV R13, R20 ;  /* 0x00000014000d7202 */ /* 0x002fe20000000f00 */
[----:B------:R-:W-:-:S02]  /*95cb0*/  IMAD.MOV.U32 R99, RZ, RZ, R21 ;  /* 0x000000ffff637224 */ /* 0x000fc400078e0015 */
[----:B------:R-:W1:Y:S01]  /*95cc0*/  LDC.64 R20, c[0x0][0x228] ;  /* 0x00008a00ff147b82 */ /* 0x000e620000000a00 */
[----:B------:R-:W-:Y:S01]  /*95cd0*/  IMAD.MOV.U32 R158, RZ, RZ, R12 ;  /* 0x000000ffff9e7224 */ /* 0x000fe200078e000c */
[----:B------:R-:W-:Y:S01]  /*95ce0*/  MOV R17, R15 ;  /* 0x0000000f00117202 */ /* 0x000fe20000000f00 */
[----:B------:R-:W-:Y:S01]  /*95cf0*/  VIADD R11, R6, 0xc ;  /* 0x0000000c060b7836 */ /* 0x000fe20000000000 */
[----:B------:R-:W-:Y:S01]  /*95d00*/  ISETP.LT.AND P4, PT, R7, R104, !P6 ;  /* 0x000000680700720c */ /* 0x000fe20007781270 */
[----:B------:R-:W-:Y:S01]  /*95d10*/  IMAD.WIDE R78, R8, 0x4, R4 ;  /* 0x00000004084e7825 */ /* 0x000fe200078e0204 */
[----:B------:R-:W-:Y:S01]  /*95d20*/  ISETP.LT.AND P5, PT, R9, R13, !P5 ;  /* 0x0000000d0900720c */ /* 0x000fe20006fa1270 */
[----:B------:R-:W2:Y:S01]  /*95d30*/  LDL.LU R24, [R1+0x818] ;  /* 0x0008180001187983 */ /* 0x000ea20000300800 */
[----:B------:R-:W2:Y:S01]  /*95d40*/  LDC R104, c[0x0][0x228] ;  /* 0x00008a00ff687b82 */ /* 0x000ea20000000800 */
[----:B-1----:R-:W-:Y:S01]  /*95d50*/  MOV R12, R21 ;  /* 0x00000015000c7202 */ /* 0x002fe20000000f00 */
[----:B------:R-:W-:-:S06]  /*95d60*/  IMAD.MOV.U32 R157, RZ, RZ, R20 ;  /* 0x000000ffff9d7224 */ /* 0x000fcc00078e0014 */
[----:B------:R-:W1:Y:S01]  /*95d70*/  LDC.64 R20, c[0x0][0x228] ;  /* 0x00008a00ff147b82 */ /* 0x000e620000000a00 */
[----:B------:R-:W-:Y:S01]  /*95d80*/  ISETP.GE.AND P0, PT, R11, R12, PT ;  /* 0x0000000c0b00720c */ /* 0x000fe20003f06270 */
[----:B------:R-:W-:Y:S02]  /*95d90*/  IMAD.IADD R11, R8, 0x1, R0 ;  /* 0x00000001080b7824 */ /* 0x000fe400078e0200 */
[----:B-1----:R-:W-:Y:S01]  /*95da0*/  IMAD.MOV.U32 R15, RZ, RZ, R20 ;  /* 0x000000ffff0f7224 */ /* 0x002fe200078e0014 */
[----:B------:R-:W-:-:S03]  /*95db0*/  MOV R98, R21 ;  /* 0x0000001500627202 */ /* 0x000fc60000000f00 */
[----:B------:R-:W1:Y:S01]  /*95dc0*/  LDC.64 R20, c[0x0][0x228] ;  /* 0x00008a00ff147b82 */ /* 0x000e620000000a00 */
[----:B------:R-:W-:-:S04]  /*95dd0*/  IMAD.WIDE R100, R11, 0x4, R2 ;  /* 0x000000040b647825 */ /* 0x000fc800078e0202 */
[----:B------:R-:W-:Y:S01]  /*95de0*/  IMAD.MOV.U32 R156, RZ, RZ, R14 ;  /* 0x000000ffff9c7224 */ /* 0x000fe200078e000e */
[----:B------:R-:W-:Y:S01]  /*95df0*/  ISETP.LT.AND P6, PT, R9, R15, !P6 ;  /* 0x0000000f0900720c */ /* 0x000fe200077c1270 */
[----:B------:R-:W-:Y:S02]  /*95e00*/  VIADD R8, R6, 0xe ;  /* 0x0000000e06087836 */ /* 0x000fe40000000000 */
[----:B-1----:R-:W-:Y:S01]  /*95e10*/  IMAD.MOV.U32 R14, RZ, RZ, R20 ;  /* 0x000000ffff0e7224 */ /* 0x002fe200078e0014 */
[----:B---3--:R1:W-:Y:S04]  /*95e20*/  @P5 STG.E desc[UR60][R78.64], R19 ;  /* 0x000000134e005986 */ /* 0x0083e8000c10193c */
[----:B------:R3:W-:Y:S01]  /*95e30*/  @P4 STG.E desc[UR60][R100.64], R111 ;  /* 0x0000006f64004986 */ /* 0x0007e2000c10193c */
[----:B------:R-:W-:-:S02]  /*95e40*/  ISETP.LT.AND P4, PT, R7, R102, !P0 ;  /* 0x000000660700720c */ /* 0x000fc40004781270 */
[----:B------:R-:W-:Y:S02]  /*95e50*/  ISETP.LT.AND P0, PT, R9, R14, !P0 ;  /* 0x0000000e0900720c */ /* 0x000fe40004701270 */
[----:B------:R-:W-:Y:S01]  /*95e60*/  ISETP.GE.AND P5, PT, R8, R17, PT ;  /* 0x000000110800720c */ /* 0x000fe20003fa6270 */
[C---:B------:R-:W-:Y:S01]  /*95e70*/  IMAD.IADD R8, R11.reuse, 0x1, R0 ;  /* 0x000000010b087824 */ /* 0x040fe200078e0200 */
[----:B------:R-:W-:Y:S01]  /*95e80*/  MOV R97, R21 ;  /* 0x0000001500617202 */ /* 0x000fe20000000f00 */
[----:B-1----:R-:W2:Y:S01]  /*95e90*/  LDL.LU R19, [R1+0x418] ;  /* 0x0004180001137983 */ /* 0x002ea20000300800 */
[----:B------:R-:W-:Y:S01]  /*95ea0*/  IMAD.WIDE R78, R11, 0x4, R4 ;  /* 0x000000040b4e7825 */ /* 0x000fe200078e0204 */
[----:B------:R-:W1:Y:S02]  /*95eb0*/  LDC.64 R20, c[0x0][0x228] ;  /* 0x00008a00ff147b82 */ /* 0x000e640000000a00 */
[----:B---3--:R-:W3:Y:S01]  /*95ec0*/  LDL.LU R111, [R1+0xc1c] ;  /* 0x000c1c00016f7983 */ /* 0x008ee20000300800 */
[----:B------:R-:W-:-:S04]  /*95ed0*/  IMAD.WIDE R100, R8, 0x4, R2 ;  /* 0x0000000408647825 */ /* 0x000fc800078e0202 */
[----:B------:R-:W-:Y:S01]  /*95ee0*/  IMAD.WIDE R102, R8, 0x4, R4 ;  /* 0x0000000408667825 */ /* 0x000fe200078e0204 */
[----:B------:R-:W1:Y:S01]  /*95ef0*/  LDC.64 R14, c[0x0][0x228] ;  /* 0x00008a00ff0e7b82 */ /* 0x000e620000000a00 */
[----:B------:R-:W-:Y:S04]  /*95f00*/  @P6 STG.E desc[UR60][R78.64], R18 ;  /* 0x000000124e006986 */ /* 0x000fe8000c10193c */
[----:B----4-:R-:W-:Y:S04]  /*95f10*/  @P4 STG.E desc[UR60][R100.64], R16 ;  /* 0x0000001064004986 */ /* 0x010fe8000c10193c */
[----:B--2---:R2:W-:Y:S04]  /*95f20*/  @P0 STG.E desc[UR60][R102.64], R110 ;  /* 0x0000006e66000986 */ /* 0x0045e8000c10193c */
[----:B--2---:R-:W2:Y:S04]  /*95f30*/  LDL.LU R110, [R1+0x41c] ;  /* 0x00041c00016e7983 */ /* 0x004ea80000300800 */
[----:B------:R-:W4:Y:S04]  /*95f40*/  LDL.LU R18, [R1+0xe1c] ;  /* 0x000e1c0001127983 */ /* 0x000f280000300800 */
[----:B------:R-:W2:Y:S01]  /*95f50*/  LDL.LU R16, [R1+0x81c] ;  /* 0x00081c0001107983 */ /* 0x000ea20000300800 */
[----:B-1----:R-:W-:Y:S01]  /*95f60*/  MOV R13, R21 ;  /* 0x00000015000d7202 */ /* 0x002fe20000000f00 */
[----:B------:R-:W-:-:S02]  /*95f70*/  IMAD.MOV.U32 R155, RZ, RZ, R20 ;  /* 0x000000ffff9b7224 */ /* 0x000fc400078e0014 */
[----:B------:R-:W1:Y:S01]  /*95f80*/  LDC.64 R20, c[0x0][0x228] ;  /* 0x00008a00ff147b82 */ /* 0x000e620000000a00 */
[----:B------:R-:W-:Y:S02]  /*95f90*/  IMAD.MOV.U32 R154, RZ, RZ, R14 ;  /* 0x000000ffff9a7224 */ /* 0x000fe400078e000e */
[----:B------:R-:W-:-:S05]  /*95fa0*/  IMAD.MOV.U32 R132, RZ, RZ, R22 ;  /* 0x000000ffff847224 */ /* 0x000fca00078e0016 */
[----:B------:R-:W1:Y:S02]  /*95fb0*/  LDC.64 R22, c[0x0][0x228] ;  /* 0x00008a00ff167b82 */ /* 0x000e640000000a00 */
[----:B-1----:R-:W-:Y:S02]  /*95fc0*/  MOV R12, R20 ;  /* 0x00000014000c7202 */ /* 0x002fe40000000f00 */
[----:B------:R-:W-:-:S04]  /*95fd0*/  MOV R20, R15 ;  /* 0x0000000f00147202 */ /* 0x000fc80000000f00 */
[----:B------:R-:W1:Y:S01]  /*95fe0*/  LDC.64 R14, c[0x0][0x228] ;  /* 0x00008a00ff0e7b82 */ /* 0x000e620000000a00 */
[----:B------:R-:W-:Y:S02]  /*95ff0*/  MOV R82, R23 ;  /* 0x0000001700527202 */ /* 0x000fe40000000f00 */
[----:B------:R-:W-:Y:S01]  /*96000*/  ISETP.LT.AND P4, PT, R7, R104, !P2 ;  /* 0x000000680700720c */ /* 0x000fe20005781270 */
[--C-:B------:R-:W-:Y:S01]  /*96010*/  IMAD.IADD R100, R8, 0x1, R0.reuse ;  /* 0x0000000108647824 */ /* 0x100fe200078e0200 */
[----:B------:R-:W-:Y:S02]  /*96020*/  ISETP.LT.AND P2, PT, R9, R12, !P2 ;  /* 0x0000000c0900720c */ /* 0x000fe40005741270 */
[----:B------:R-:W-:Y:S01]  /*96030*/  ISETP.LT.AND P0, PT, R7, R105, !P5 ;  /* 0x000000690700720c */ /* 0x000fe20006f01270 */
[----:B------:R-:W-:Y:S01]  /*96040*/  IMAD.IADD R8, R100, 0x1, R0 ;  /* 0x0000000164087824 */ /* 0x000fe200078e0200 */
[----:B------:R-:W2:Y:S01]  /*96050*/  LDC R104, c[0x0][0x228] ;  /* 0x00008a00ff687b82 */ /* 0x000ea20000000800 */
[----:B-1----:R-:W-:Y:S01]  /*96060*/  IMAD.MOV.U32 R83, RZ, RZ, R15 ;  /* 0x000000ffff537224 */ /* 0x002fe200078e000f */
[----:B------:R-:W-:Y:S01]  /*96070*/  MOV R17, R14 ;  /* 0x0000000e00117202 */ /* 0x000fe20000000f00 */
[----:B------:R-:W-:-:S05]  /*96080*/  IMAD.MOV.U32 R15, RZ, RZ, R22 ;  /* 0x000000ffff0f7224 */ /* 0x000fca00078e0016 */
[----:B------:R-:W1:Y:S08]  /*96090*/  LDC R105, c[0x0][0x228] ;  /* 0x00008a00ff697b82 */ /* 0x000e700000000800 */
[----:B------:R-:W1:Y:S01]  /*960a0*/  LDC.64 R22, c[0x0][0x228] ;  /* 0x00008a00ff167b82 */ /* 0x000e620000000a00 */
[----:B------:R-:W-:Y:S02]  /*960b0*/  VIADD R11, R6, 0xf ;  /* 0x0000000f060b7836 */ /* 0x000fe40000000000 */
[----:B------:R-:W-:Y:S01]  /*960c0*/  IMAD.WIDE R78, R100, 0x4, R2 ;  /* 0x00000004644e7825 */ /* 0x000fe200078e0202 */
[----:B------:R-:W-:-:S03]  /*960d0*/  ISETP.LT.AND P5, PT, R9, R17, !P5 ;  /* 0x000000110900720c */ /* 0x000fc60006fa1270 */
[----:B------:R-:W-:Y:S01]  /*960e0*/  IMAD.WIDE R102, R8, 0x4, R2 ;  /* 0x0000000408667825 */ /* 0x000fe200078e0202 */
[----:B------:R-:W-:-:S03]  /*960f0*/  ISETP.GE.AND P6, PT, R11, R13, PT ;  /* 0x0000000d0b00720c */ /* 0x000fc60003fc6270 */
[----:B------:R-:W-:Y:S01]  /*96100*/  IMAD.WIDE R100, R100, 0x4, R4 ;  /* 0x0000000464647825 */ /* 0x000fe200078e0204 */
[----:B------:R1:W-:Y:S03]  /*96110*/  @P4 STG.E desc[UR60][R78.64], R24 ;  /* 0x000000184e004986 */ /* 0x0003e6000c10193c */
[----:B------:R-:W-:Y:S01]  /*96120*/  VIADD R11, R6, 0x10 ;  /* 0x00000010060b7836 */ /* 0x000fe20000000000 */
[----:B------:R-:W2:Y:S04]  /*96130*/  LDL.LU R17, [R1+0xc20] ;  /* 0x000c200001117983 */ /* 0x000ea80000300800 */
[----:B------:R-:W-:Y:S01]  /*96140*/  ISETP.GE.AND P4, PT, R11, R20, PT ;  /* 0x000000140b00720c */ /* 0x000fe20003f86270 */
[----:B------:R-:W-:-:S02]  /*96150*/  IMAD.IADD R11, R8, 0x1, R0 ;  /* 0x00000001080b7824 */ /* 0x000fc400078e0200 */
[----:B-1----:R-:W-:Y:S02]  /*96160*/  IMAD.MOV.U32 R14, RZ, RZ, R23 ;  /* 0x000000ffff0e7224 */ /* 0x002fe400078e0017 */
[----:B------:R-:W-:Y:S01]  /*96170*/  VIADD R78, R6, 0x11 ;  /* 0x00000011064e7836 */ /* 0x000fe20000000000 */
[----:B------:R1:W-:Y:S04]  /*96180*/  @P2 STG.E desc[UR60][R100.64], R19 ;  /* 0x0000001364002986 */ /* 0x0003e8000c10193c */
[----:B---3--:R3:W-:Y:S01]  /*96190*/  @P0 STG.E desc[UR60][R102.64], R111 ;  /* 0x0000006f66000986 */ /* 0x0087e2000c10193c */
[----:B------:R-:W-:Y:S02]  /*961a0*/  ISETP.LT.AND P0, PT, R9, R15, !P6 ;  /* 0x0000000f0900720c */ /* 0x000fe40007701270 */
[----:B------:R-:W-:Y:S01]  /*961b0*/  ISETP.LT.AND P6, PT, R7, R106, !P6 ;  /* 0x0000006a0700720c */ /* 0x000fe200077c1270 */
[----:B-1----:R-:W-:Y:S01]  /*961c0*/  IMAD.WIDE R100, R8, 0x4, R4 ;  /* 0x0000000408647825 */ /* 0x002fe200078e0204 */
[----:B------:R-:W-:Y:S01]  /*961d0*/  ISETP.GE.AND P2, PT, R78, R14, PT ;  /* 0x0000000e4e00720c */ /* 0x000fe20003f46270 */
[----:B------:R-:W1:Y:S01]  /*961e0*/  LDC R106, c[0x0][0x228] ;  /* 0x00008a00ff6a7b82 */ /* 0x000e620000000800 */
[----:B---3--:R-:W3:Y:S01]  /*961f0*/  LDL.LU R111, [R1+0xe20] ;  /* 0x000e2000016f7983 */ /* 0x008ee20000300800 */
[----:B------:R-:W-:Y:S01]  /*96200*/  IMAD.WIDE R78, R11, 0x4, R2 ;  /* 0x000000040b4e7825 */ /* 0x000fe200078e0202 */
[----:B------:R-:W-:-:S05]  /*96210*/  MOV R153, R22 ;  /* 0x0000001600997202 */ /* 0x000fca0000000f00 */
[----:B------:R-:W1:Y:S01]  /*96220*/  LDC.64 R22, c[0x0][0x228] ;  /* 0x00008a00ff167b82 */ /* 0x000e620000000a00 */
[----:B------:R-:W-:-:S07]  /*96230*/  IMAD.MOV.U32 R119, RZ, RZ, R21 ;  /* 0x000000ffff777224 */ /* 0x000fce00078e0015 */
[----:B------:R-:W1:Y:S08]  /*96240*/  LDC.64 R20, c[0x0][0x228] ;  /* 0x00008a00ff147b82 */ /* 0x000e700000000a00 */
[----:B------:R-:W1:Y:S08]  /*96250*/  LDC R103, c[0x0][0x228] ;  /* 0x00008a00ff677b82 */ /* 0x000e700000000800 */
[----:B------:R-:W3:Y:S01]  /*96260*/  LDC R102, c[0x0][0x228] ;  /* 0x00008a00ff667b82 */ /* 0x000ee20000000800 */
[----:B----4-:R4:W-:Y:S04]  /*96270*/  @P5 STG.E desc[UR60][R100.64], R18 ;  /* 0x0000001264005986 */ /* 0x0109e8000c10193c */
[----:B--2---:R2:W-:Y:S01]  /*96280*/  @P6 STG.E desc[UR60][R78.64], R16 ;  /* 0x000000104e006986 */ /* 0x0045e2000c10193c */
[----:B----4-:R-:W-:-:S03]  /*96290*/  IMAD.WIDE R100, R11, 0x4, R4 ;  /* 0x000000040b647825 */ /* 0x010fc600078e0204 */
[----:B--2---:R-:W2:Y:S04]  /*962a0*/  LDL.LU R16, [R1+0x420] ;  /* 0x0004200001107983 */ /* 0x004ea80000300800 */
[----:B------:R4:W-:Y:S04]  /*962b0*/  @P0 STG.E desc[UR60][R100.64], R110 ;  /* 0x0000006e64000986 */ /* 0x0009e8000c10193c */
[----:B----4-:R-:W4:Y:S04]  /*962c0*/  LDL.LU R110, [R1+0xc24] ;  /* 0x000c2400016e7983 */ /* 0x010f280000300800 */
[----:B------:R-:W2:Y:S01]  /*962d0*/  LDL.LU R24, [R1+0x820] ;  /* 0x0008200001187983 */ /* 0x000ea20000300800 */
[----:B-1----:R-:W-:Y:S01]  /*962e0*/  IMAD.MOV.U32 R13, RZ, RZ, R22 ;  /* 0x000000ffff0d7224 */ /* 0x002fe200078e0016 */
[----:B------:R-:W-:-:S02]  /*962f0*/  MOV R81, R23 ;  /* 0x0000001700517202 */ /* 0x000fc40000000f00 */
[----:B------:R-:W1:Y:S01]  /*96300*/  LDC.64 R22, c[0x0][0x228] ;  /* 0x00008a00ff167b82 */ /* 0x000e620000000a00 */
[----:B------:R-:W-:Y:S01]  /*96310*/  MOV R15, R21 ;  /* 0x00000015000f7202 */ /* 0x000fe20000000f00 */
[----:B------:R-:W-:-:S06]  /*96320*/  IMAD.MOV.U32 R128, RZ, RZ, R20 ;  /* 0x000000ffff807224 */ /* 0x000fcc00078e0014 */
[----:B------:R-:W1:Y:S01]  /*96330*/  LDC.64 R20, c[0x0][0x228] ;  /* 0x00008a00ff147b82 */ /* 0x000e620000000a00 */
[----:B------:R-:W-:Y:S01]  /*96340*/  VIADD R8, R6, 0x12 ;  /* 0x0000001206087836 */ /* 0x000fe20000000000 */
[----:B------:R-:W-:Y:S02]  /*96350*/  ISETP.LT.AND P5, PT, R7, R104, !P4 ;  /* 0x000000680700720c */ /* 0x000fe400067a1270 */
[----:B------:R-:W-:Y:S02]  /*96360*/  ISETP.LT.AND P4, PT, R9, R13, !P4 ;  /* 0x0000000d0900720c */ /* 0x000fe40006781270 */
[----:B------:R-:W-:Y:S02]  /*96370*/  IADD3 R11, R11, R0, RZ ;  /* 0x000000000b0b7210 */ /* 0x000fe40007ffe0ff */
[----:B------:R-:W-:Y:S01]  /*96380*/  ISETP.LT.AND P0, PT, R7, R103, !P2 ;  /* 0x000000670700720c */ /* 0x000fe20005701270 */
[----:B------:R-:W4:Y:S01]  /*96390*/  LDC R104, c[0x0][0x228] ;  /* 0x00008a00ff687b82 */ /* 0x000f220000000800 */
[----:B-1----:R-:W-:-:S04]  /*963a0*/  MOV R12, R23 ;  /* 0x00000017000c7202 */ /* 0x002fc80000000f00 */
[----:B------:R-:W-:-:S03]  /*963b0*/  ISETP.GE.AND P6, PT, R8, R12, PT ;  /* 0x0000000c0800720c */ /* 0x000fc60003fc6270 */
[----:B------:R-:W1:Y:S01]  /*963c0*/  LDC.64 R12, c[0x0][0x228] ;  /* 0x00008a00ff0c7b82 */ /* 0x000e620000000a00 */
[----:B------:R-:W-:-:S04]  /*963d0*/  IMAD.WIDE R78, R11, 0x4, R2 ;  /* 0x000000040b4e7825 */ /* 0x000fc800078e0202 */
[----:B------:R-:W-:Y:S01]  /*963e0*/  IMAD.WIDE R100, R11, 0x4, R4 ;  /* 0x000000040b647825 */ /* 0x000fe200078e0204 */
[----:B------:R-:W-:-:S03]  /*963f0*/  MOV R14, R20 ;  /* 0x00000014000e7202 */ /* 0x000fc60000000f00 */
[----:B------:R-:W-:Y:S01]  /*96400*/  VIADD R8, R6, 0x13 ;  /* 0x0000001306087836 */ /* 0x000fe20000000000 */
[----:B------:R-:W-:Y:S01]  /*96410*/  @P5 STG.E desc[UR60][R78.64], R17 ;  /* 0x000000114e005986 */ /* 0x000fe2000c10193c */
[----:B------:R-:W-:-:S03]  /*96420*/  ISETP.LT.AND P2, PT, R9, R14, !P2 ;  /* 0x0000000e0900720c */ /* 0x000fc60005741270 */
[----:B------:R-:W-:Y:S01]  /*96430*/  ISETP.GE.AND P5, PT, R8, R15, PT ;  /* 0x0000000f0800720c */ /* 0x000fe20003fa6270 */
[----:B------:R-:W-:Y:S01]  /*96440*/  IMAD.MOV.U32 R87, RZ, RZ, R21 ;  /* 0x000000ffff577224 */ /* 0x000fe200078e0015 */
[----:B------:R-:W3:Y:S01]  /*96450*/  LDC.64 R14, c[0x0][0x228] ;  /* 0x00008a00ff0e7b82 */ /* 0x000ee20000000a00 */
[----:B-1----:R-:W-:-:S07]  /*96460*/  IMAD.MOV.U32 R18, RZ, RZ, R13 ;  /* 0x000000ffff127224 */ /* 0x002fce00078e000d */
[----:B------:R-:W1:Y:S01]  /*96470*/  LDC.64 R20, c[0x0][0x228] ;  /* 0x00008a00ff147b82 */ /* 0x000e620000000a00 */
[----:B---3--:R3:W-:Y:S01]  /*96480*/  @P4 STG.E desc[UR60][R100.64], R111 ;  /* 0x0000006f64004986 */ /* 0x0087e2000c10193c */
[----:B------:R-:W-:Y:S01]  /*96490*/  ISETP.LT.AND P4, PT, R7, R102, !P6 ;  /* 0x000000660700720c */ /* 0x000fe20007781270 */
[----:B-1----:R-:W-:Y:S01]  /*964a0*/  IMAD.MOV.U32 R63, RZ, RZ, R21 ;  /* 0x000000ffff3f7224 */ /* 0x002fe200078e0015 */
[----:B------:R-:W-:Y:S01]  /*964b0*/  MOV R13, R20 ;  /* 0x00000014000d7202 */ /* 0x000fe20000000f00 */
[----:B------:R-:W-:-:S03]  /*964c0*/  IMAD.MOV.U32 R163, RZ, RZ, R12 ;  /* 0x000000ffffa37224 */ /* 0x000fc600078e000c */
[----:B------:R-:W1:Y:S01]  /*964d0*/  LDC.64 R20, c[0x0][0x228] ;  /* 0x00008a00ff147b82 */ /* 0x000e620000000a00 */
[----:B---3--:R-:W3:Y:S01]  /*964e0*/  LDL.LU R111, [R1+0x824] ;  /* 0x00082400016f7983 */ /* 0x008ee20000300800 */
[----:B------:R-:W-:Y:S01]  /*964f0*/  IMAD.IADD R100, R11, 0x1, R0 ;  /* 0x000000010b647824 */ /* 0x000fe200078e0200 */
[----:B------:R-:W-:-:S05]  /*96500*/  MOV R17, R15 ;  /* 0x0000000f00117202 */ /* 0x000fca0000000f00 */
[----:B------:R-:W3:Y:S01]  /*96510*/  LDC R102, c[0x0][0x228] ;  /* 0x00008a00ff667b82 */ /* 0x000ee20000000800 */
[----:B------:R-:W3:Y:S01]  /*96520*/  LDL.LU R19, [R1+0xe24] ;  /* 0x000e240001137983 */ /* 0x000ee20000300800 */
[----:B------:R-:W-:-:S04]  /*96530*/  IMAD.WIDE R78, R100, 0x4, R2 ;  /* 0x00000004644e7825 */ /* 0x000fc800078e0202 */
[----:B------:R-:W-:Y:S02]  /*96540*/  IMAD.IADD R8, R100, 0x1, R0 ;  /* 0x0000000164087824 */ /* 0x000fe400078e0200 */
[----:B------:R-:W-:Y:S01]  /*96550*/  VIADD R11, R6, 0x14 ;  /* 0x00000014060b7836 */ /* 0x000fe20000000000 */
[----:B--2---:R2:W-:Y:S04]  /*96560*/  @P0 STG.E desc[UR60][R78.64], R24 ;  /* 0x000000184e000986 */ /* 0x0045e8000c10193c */
[----:B------:R-:W-:Y:S02]  /*96570*/  ISETP.GE.AND P0, PT, R11, R18, PT ;  /* 0x000000120b00720c */ /* 0x000fe40003f06270 */
[----:B------:R-:W3:Y:S01]  /*96580*/  LDL.LU R18, [R1+0x424] ;  /* 0x0004240001127983 */ /* 0x000ee20000300800 */
[----:B--2---:R-:W-:-:S04]  /*96590*/  IMAD.WIDE R78, R100, 0x4, R4 ;  /* 0x00000004644e7825 */ /* 0x004fc800078e0204 */
[----:B------:R-:W-:Y:S01]  /*965a0*/  IMAD.WIDE R100, R8, 0x4, R2 ;  /* 0x0000000408647825 */ /* 0x000fe200078e0202 */
[----:B------:R2:W-:Y:S04]  /*965b0*/  @P2 STG.E desc[UR60][R78.64], R16 ;  /* 0x000000104e002986 */ /* 0x0005e8000c10193c */
[----:B----4-:R4:W-:Y:S04]  /*965c0*/  @P4 STG.E desc[UR60][R100.64], R110 ;  /* 0x0000006e64004986 */ /* 0x0109e8000c10193c */
[----:B--2---:R-:W2:Y:S04]  /*965d0*/  LDL.LU R16, [R1+0xc28] ;  /* 0x000c280001107983 */ /* 0x004ea80000300800 */
[----:B----4-:R-:W4:Y:S01]  /*965e0*/  LDL.LU R110, [R1+0xe28] ;  /* 0x000e2800016e7983 */ /* 0x010f220000300800 */
[----:B-1----:R-:W-:Y:S01]  /*965f0*/  MOV R12, R21 ;  /* 0x00000015000c7202 */ /* 0x002fe20000000f00 */
[----:B------:R-:W-:-:S02]  /*96600*/  IMAD.MOV.U32 R162, RZ, RZ, R20 ;  /* 0x000000ffffa27224 */ /* 0x000fc400078e0014 */
[----:B------:R-:W1:Y:S01]  /*96610*/  LDC.64 R20, c[0x0][0x228] ;  /* 0x00008a00ff147b82 */ /* 0x000e620000000a00 */
[----:B------:R-:W-:Y:S01]  /*96620*/  VIADD R11, R6, 0x15 ;  /* 0x00000015060b7836 */ /* 0x000fe20000000000 */
[----:B------:R-:W-:Y:S01]  /*96630*/  ISETP.LT.AND P6, PT, R9, R13, !P6 ;  /* 0x0000000d0900720c */ /* 0x000fe200077c1270 */
[C---:B------:R-:W-:Y:S01]  /*96640*/  IMAD.WIDE R78, R8.reuse, 0x4, R4 ;  /* 0x00000004084e7825 */ /* 0x040fe200078e0204 */
[----:B------:R-:W-:Y:S01]  /*96650*/  ISETP.LT.AND P4, PT, R7, R104, !P5 ;  /* 0x000000680700720c */ /* 0x000fe20006f81270 */
[----:B------:R-:W4:Y:S01]  /*96660*/  LDL.LU R24, [R1+0x828] ;  /* 0x0008280001187983 */ /* 0x000f220000300800 */
[----:B------:R-:W-:Y:S01]  /*96670*/  ISETP.GE.AND P2, PT, R11, R12, PT ;  /* 0x0000000c0b00720c */ /* 0x000fe20003f46270 */
[----:B------:R-:W-:Y:S01]  /*96680*/  IMAD.IADD R11, R8, 0x1, R0 ;  /* 0x00000001080b7824 */ /* 0x000fe200078e0200 */
[----:B------:R-:W4:Y:S01]  /*96690*/  LDC R104, c[0x0][0x228] ;  /* 0x00008a00ff687b82 */ /* 0x000f220000000800 */
[----:B-1----:R-:W-:Y:S01]  /*966a0*/  IMAD.MOV.U32 R15, RZ, RZ, R20 ;  /* 0x000000ffff0f7224 */ /* 0x002fe200078e0014 */
[----:B------:R-:W-:-:S06]  /*966b0*/  MOV R62, R21 ;  /* 0x00000015003e7202 */ /* 0x000fcc0000000f00 */
        /* <DEDUP_REMOVED lines=8> */
[----:B------:R-:W-:-:S03]  /*96740*/  ISETP.LT.AND P4, PT, R7, R102, !P0 ;  /* 0x000000660700720c */ /* 0x000fc60004781270 */
[----:B-1----:R-:W4:Y:S04]  /*96750*/  LDL.LU R19, [R1+0x428] ;  /* 0x0004280001137983 */ /* 0x002f280000300800 */
[----:B---3--:R-:W3:Y:S01]  /*96760*/  LDL.LU R111, [R1+0xc2c] ;  /* 0x000c2c00016f7983 */ /* 0x008ee20000300800 */
[----:B------:R-:W-:Y:S02]  /*96770*/  ISETP.LT.AND P0, PT, R9, R14, !P0 ;  /* 0x0000000e0900720c */ /* 0x000fe40004701270 */
[----:B------:R-:W-:Y:S01]  /*96780*/  ISETP.GE.AND P6, PT, R8, R17, PT ;  /* 0x000000110800720c */ /* 0x000fe20003fc6270 */
[C---:B------:R-:W-:Y:S01]  /*96790*/  IMAD.IADD R8, R11.reuse, 0x1, R0 ;  /* 0x000000010b087824 */ /* 0x040fe200078e0200 */
[----:B------:R-:W-:Y:S01]  /*967a0*/  MOV R61, R21 ;  /* 0x00000015003d7202 */ /* 0x000fe20000000f00 */
[----:B------:R-:W-:Y:S01]  /*967b0*/  IMAD.WIDE R78, R11, 0x4, R4 ;  /* 0x000000040b4e7825 */ /* 0x000fe200078e0204 */
[----:B------:R-:W1:Y:S03]  /*967c0*/  LDC.64 R20, c[0x0][0x228] ;  /* 0x00008a00ff147b82 */ /* 0x000e660000000a00 */
[----:B------:R-:W-:-:S04]  /*967d0*/  IMAD.WIDE R100, R8, 0x4, R2 ;  /* 0x0000000408647825 */ /* 0x000fc800078e0202 */
[----:B------:R-:W-:Y:S01]  /*967e0*/  IMAD.WIDE R102, R8, 0x4, R4 ;  /* 0x0000000408667825 */ /* 0x000fe200078e0204 */
[----:B------:R-:W1:Y:S01]  /*967f0*/  LDC.64 R14, c[0x0][0x228] ;  /* 0x00008a00ff0e7b82 */ /* 0x000e620000000a00 */
[----:B------:R-:W-:Y:S04]  /*96800*/  @P5 STG.E desc[UR60][R78.64], R18 ;  /* 0x000000124e005986 */ /* 0x000fe8000c10193c */
[----:B--2---:R-:W-:Y:S04]  /*96810*/  @P4 STG.E desc[UR60][R100.64], R16 ;  /* 0x0000001064004986 */ /* 0x004fe8000c10193c */
[----:B----4-:R2:W-:Y:S04]  /*96820*/  @P0 STG.E desc[UR60][R102.64], R110 ;  /* 0x0000006e66000986 */ /* 0x0105e8000c10193c */
        /* <DEDUP_REMOVED lines=12> */
[----:B------:R-:W-:Y:S01]  /*968f0*/  ISETP.LT.AND P4, PT, R7, R104, !P2 ;  /* 0x000000680700720c */ /* 0x000fe20005781270 */
[--C-:B------:R-:W-:Y:S01]  /*96900*/  IMAD.IADD R100, R8, 0x1, R0.reuse ;  /* 0x0000000108647824 */ /* 0x100fe200078e0200 */
[----:B------:R-:W-:Y:S02]  /*96910*/  ISETP.LT.AND P2, PT, R9, R12, !P2 ;  /* 0x0000000c0900720c */ /* 0x000fe40005741270 */
[----:B------:R-:W-:Y:S01]  /*96920*/  ISETP.LT.AND P0, PT, R7, R105, !P6 ;  /* 0x000000690700720c */ /* 0x000fe20007701270 */
[C---:B------:R-:W-:Y:S01]  /*96930*/  IMAD.IADD R8, R100.reuse, 0x1, R0 ;  /* 0x0000000164087824 */ /* 0x040fe200078e0200 */
[----:B------:R-:W-:Y:S01]  /*96940*/  MOV R46, R23 ;  /* 0x00000017002e7202 */ /* 0x000fe20000000f00 */
[C---:B------:R-:W-:Y:S01]  /*96950*/  IMAD.WIDE R78, R100.reuse, 0x4, R2 ;  /* 0x00000004644e7825 */ /* 0x040fe200078e0202 */
[----:B------:R-:W2:Y:S03]  /*96960*/  LDC R104, c[0x0][0x228] ;  /* 0x00008a00ff687b82 */ /* 0x000ea60000000800 */
[----:B------:R-:W-:-:S04]  /*96970*/  IMAD.WIDE R100, R100, 0x4, R4 ;  /* 0x0000000464647825 */ /* 0x000fc800078e0204 */
[----:B------:R-:W-:-:S04]  /*96980*/  IMAD.WIDE R102, R8, 0x4, R2 ;  /* 0x0000000408667825 */ /* 0x000fc800078e0202 */
[----:B-1----:R-:W-:Y:S01]  /*96990*/  IMAD.MOV.U32 R47, RZ, RZ, R15 ;  /* 0x000000ffff2f7224 */ /* 0x002fe200078e000f */
[----:B------:R-:W-:Y:S01]  /*969a0*/  MOV R17, R14 ;  /* 0x0000000e00117202 */ /* 0x000fe20000000f00 */
[----:B------:R-:W-:Y:S01]  /*969b0*/  IMAD.MOV.U32 R15, RZ, RZ, R22 ;  /* 0x000000ffff0f7224 */ /* 0x000fe200078e0016 */
[----:B------:R-:W1:Y:S01]  /*969c0*/  LDC R105, c[0x0][0x228] ;  /* 0x00008a00ff697b82 */ /* 0x000e620000000800 */
[----:B------:R3:W-:Y:S07]  /*969d0*/  @P4 STG.E desc[UR60][R78.64], R24 ;  /* 0x000000184e004986 */ /* 0x0007ee000c10193c */
[----:B------:R-:W1:Y:S01]  /*969e0*/  LDC.64 R22, c[0x0][0x228] ;  /* 0x00008a00ff167b82 */ /* 0x000e620000000a00 */
[----:B------:R-:W-:-:S02]  /*969f0*/  ISETP.LT.AND P6, PT, R9, R17, !P6 ;  /* 0x000000110900720c */ /* 0x000fc400077c1270 */
[----:B------:R-:W2:Y:S01]  /*96a00*/  LDL.LU R17, [R1+0xc30] ;  /* 0x000c300001117983 */ /* 0x000ea20000300800 */
[----:B------:R-:W-:-:S05]  /*96a10*/  VIADD R11, R6, 0x17 ;  /* 0x00000017060b7836 */ /* 0x000fca0000000000 */
[----:B------:R-:W-:Y:S01]  /*96a20*/  ISETP.GE.AND P5, PT, R11, R13, PT ;  /* 0x0000000d0b00720c */ /* 0x000fe20003fa6270 */
[C---:B------:R-:W-:Y:S02]  /*96a30*/  VIADD R11, R6.reuse, 0x18 ;  /* 0x00000018060b7836 */ /* 0x040fe40000000000 */
[----:B---3--:R-:W-:-:S03]  /*96a40*/  VIADD R78, R6, 0x19 ;  /* 0x00000019064e7836 */ /* 0x008fc60000000000 */
[----:B------:R-:W-:Y:S01]  /*96a50*/  ISETP.GE.AND P4, PT, R11, R20, PT ;  /* 0x000000140b00720c */ /* 0x000fe20003f86270 */
[----:B------:R-:W-:Y:S02]  /*96a60*/  IMAD.IADD R11, R8, 0x1, R0 ;  /* 0x00000001080b7824 */ /* 0x000fe400078e0200 */
[----:B-1----:R-:W-:Y:S01]  /*96a70*/  IMAD.MOV.U32 R14, RZ, RZ, R23 ;  /* 0x000000ffff0e7224 */ /* 0x002fe200078e0017 */
[----:B------:R-:W-:Y:S04]  /*96a80*/  @P2 STG.E desc[UR60][R100.64], R19 ;  /* 0x0000001364002986 */ /* 0x000fe8000c10193c */
[----:B------:R1:W-:Y:S01]  /*96a90*/  @P0 STG.E desc[UR60][R102.64], R111 ;  /* 0x0000006f66000986 */ /* 0x0003e2000c10193c */
[----:B------:R-:W-:-:S03]  /*96aa0*/  ISETP.LT.AND P0, PT, R9, R15, !P5 ;  /* 0x0000000f0900720c */ /* 0x000fc60006f01270 */
[----:B-1----:R-:W3:Y:S01]  /*96ab0*/  LDL.LU R111, [R1+0xe30] ;  /* 0x000e3000016f7983 */ /* 0x002ee20000300800 */
[----:B------:R-:W-:Y:S01]  /*96ac0*/  ISETP.LT.AND P5, PT, R7, R106, !P5 ;  /* 0x0000006a0700720c */ /* 0x000fe20006fa1270 */
[----:B------:R-:W-:Y:S01]  /*96ad0*/  IMAD.WIDE R100, R8, 0x4, R4 ;  /* 0x0000000408647825 */ /* 0x000fe200078e0204 */
[----:B------:R-:W-:Y:S01]  /*96ae0*/  ISETP.GE.AND P2, PT, R78, R14, PT ;  /* 0x0000000e4e00720c */ /* 0x000fe20003f46270 */
[----:B------:R-:W1:Y:S02]  /*96af0*/  LDC R103, c[0x0][0x228] ;  /* 0x00008a00ff677b82 */ /* 0x000e640000000800 */
[----:B------:R-:W-:Y:S01]  /*96b00*/  IMAD.WIDE R78, R11, 0x4, R2 ;  /* 0x000000040b4e7825 */ /* 0x000fe200078e0202 */
[----:B------:R-:W-:-:S05]  /*96b10*/  MOV R170, R22 ;  /* 0x0000001600aa7202 */ /* 0x000fca0000000f00 */
[----:B------:R-:W1:Y:S01]  /*96b20*/  LDC.64 R22, c[0x0][0x228] ;  /* 0x00008a00ff167b82 */ /* 0x000e620000000a00 */
[----:B------:R-:W-:-:S07]  /*96b30*/  IMAD.MOV.U32 R67, RZ, RZ, R21 ;  /* 0x000000ffff437224 */ /* 0x000fce00078e0015 */
[----:B------:R-:W1:Y:S08]  /*96b40*/  LDC.64 R20, c[0x0][0x228] ;  /* 0x00008a00ff147b82 */ /* 0x000e700000000a00 */
[----:B------:R-:W3:Y:S08]  /*96b50*/  LDC R102, c[0x0][0x228] ;  /* 0x00008a00ff667b82 */ /* 0x000ef00000000800 */
        /* <DEDUP_REMOVED lines=11> */
[----:B------:R-:W-:Y:S02]  /*96c10*/  ISETP.LT.AND P6, PT, R7, R104, !P4 ;  /* 0x000000680700720c */ /* 0x000fe400067c1270 */
[----:B------:R-:W-:Y:S02]  /*96c20*/  ISETP.LT.AND P4, PT, R9, R13, !P4 ;  /* 0x0000000d0900720c */ /* 0x000fe40006781270 */
[----:B------:R-:W-:Y:S01]  /*96c30*/  IADD3 R11, R11, R0, RZ ;  /* 0x000000000b0b7210 */ /* 0x000fe20007ffe0ff */
[----:B------:R-:W-:Y:S01]  /*96c40*/  IMAD.MOV.U32 R168, RZ, RZ, R20 ;  /* 0x000000ffffa87224 */ /* 0x000fe200078e0014 */
[----:B------:R-:W-:Y:S01]  /*96c50*/  MOV R15, R21 ;  /* 0x00000015000f7202 */ /* 0x000fe20000000f00 */
[----:B------:R-:W-:Y:S01]  /*96c60*/  VIADD R8, R6, 0x1a ;  /* 0x0000001a06087836 */ /* 0x000fe20000000000 */
[----:B------:R-:W1:Y:S01]  /*96c70*/  LDC.64 R20, c[0x0][0x228] ;  /* 0x00008a00ff147b82 */ /* 0x000e620000000a00 */
[----:B------:R-:W-:-:S04]  /*96c80*/  IMAD.WIDE R78, R11, 0x4, R2 ;  /* 0x000000040b4e7825 */ /* 0x000fc800078e0202 */
[----:B------:R-:W-:Y:S01]  /*96c90*/  IMAD.WIDE R100, R11, 0x4, R4 ;  /* 0x000000040b647825 */ /* 0x000fe200078e0204 */
[----:B------:R-:W-:Y:S02]  /*96ca0*/  ISETP.LT.AND P0, PT, R7, R103, !P2 ;  /* 0x000000670700720c */ /* 0x000fe40005701270 */
[----:B------:R-:W4:Y:S01]  /*96cb0*/  LDC R104, c[0x0][0x228] ;  /* 0x00008a00ff687b82 */ /* 0x000f220000000800 */
[----:B-1----:R-:W-:-:S04]  /*96cc0*/  MOV R12, R23 ;  /* 0x00000017000c7202 */ /* 0x002fc80000000f00 */
[----:B------:R-:W-:-:S03]  /*96cd0*/  ISETP.GE.AND P5, PT, R8, R12, PT ;  /* 0x0000000c0800720c */ /* 0x000fc60003fa6270 */
[----:B------:R-:W1:Y:S01]  /*96ce0*/  LDC.64 R12, c[0x0][0x228] ;  /* 0x00008a00ff0c7b82 */ /* 0x000e620000000a00 */
[----:B------:R-:W-:Y:S01]  /*96cf0*/  @P6 STG.E desc[UR60][R78.64], R17 ;  /* 0x000000114e006986 */ /* 0x000fe2000c10193c */
[----:B------:R-:W-:Y:S01]  /*96d00*/  MOV R14, R20 ;  /* 0x00000014000e7202 */ /* 0x000fe20000000f00 */
[----:B------:R-:W-:-:S03]  /*96d10*/  VIADD R8, R6, 0x1b ;  /* 0x0000001b06087836 */ /* 0x000fc60000000000 */
[----:B------:R-:W-:Y:S02]  /*96d20*/  ISETP.LT.AND P2, PT, R9, R14, !P2 ;  /* 0x0000000e0900720c */ /* 0x000fe40005741270 */
[----:B------:R-:W-:Y:S01]  /*96d30*/  ISETP.GE.AND P6, PT, R8, R15, PT ;  /* 0x0000000f0800720c */ /* 0x000fe20003fc6270 */
[----:B------:R-:W-:Y:S01]  /*96d40*/  IMAD.MOV.U32 R51, RZ, RZ, R21 ;  /* 0x000000ffff337224 */ /* 0x000fe200078e0015 */
[----:B------:R-:W3:Y:S08]  /*96d50*/  LDC.64 R14, c[0x0][0x228] ;  /* 0x00008a00ff0e7b82 */ /* 0x000ef00000000a00 */
[----:B------:R-:W3:Y:S01]  /*96d60*/  LDC.64 R20, c[0x0][0x228] ;  /* 0x00008a00ff147b82 */ /* 0x000ee20000000a00 */
[----:B-1----:R-:W-:Y:S01]  /*96d70*/  IMAD.MOV.U32 R18, RZ, RZ, R13 ;  /* 0x000000ffff127224 */ /* 0x002fe200078e000d */
[----:B---3--:R1:W-:Y:S04]  /*96d80*/  @P4 STG.E desc[UR60][R100.64], R111 ;  /* 0x0000006f64004986 */ /* 0x0083e8000c10193c */
[----:B-1----:R-:W3:Y:S04]  /*96d90*/  LDL.LU R111, [R1+0x834] ;  /* 0x00083400016f7983 */ /* 0x002ee80000300800 */
[----:B------:R-:W3:Y:S01]  /*96da0*/  LDL.LU R19, [R1+0xe34] ;  /* 0x000e340001137983 */ /* 0x000ee20000300800 */
[----:B------:R-:W-:Y:S01]  /*96db0*/  IMAD.IADD R100, R11, 0x1, R0 ;  /* 0x000000010b647824 */ /* 0x000fe200078e0200 */
[----:B------:R-:W-:Y:S01]  /*96dc0*/  ISETP.LT.AND P4, PT, R7, R102, !P5 ;  /* 0x000000660700720c */ /* 0x000fe20006f81270 */
[----:B------:R-:W-:Y:S01]  /*96dd0*/  VIADD R11, R6, 0x1c ;  /* 0x0000001c060b7836 */ /* 0x000fe20000000000 */
[----:B------:R-:W-:Y:S01]  /*96de0*/  MOV R13, R20 ;  /* 0x00000014000d7202 */ /* 0x000fe20000000f00 */
[----:B------:R-:W-:-:S04]  /*96df0*/  IMAD.WIDE R78, R100, 0x4, R2 ;  /* 0x00000004644e7825 */ /* 0x000fc800078e0202 */
[----:B------:R-:W-:Y:S01]  /*96e00*/  IMAD.MOV.U32 R167, RZ, RZ, R12 ;  /* 0x000000ffffa77224 */ /* 0x000fe200078e000c */
[----:B------:R-:W-:Y:S01]  /*96e10*/  MOV R17, R15 ;  /* 0x0000000f00117202 */ /* 0x000fe20000000f00 */
[----:B------:R-:W-:Y:S01]  /*96e20*/  IMAD.IADD R8, R100, 0x1, R0 ;  /* 0x0000000164087824 */ /* 0x000fe200078e0200 */
[----:B------:R-:W1:Y:S01]  /*96e30*/  LDC R102, c[0x0][0x228] ;  /* 0x00008a00ff667b82 */ /* 0x000e620000000800 */
[----:B--2---:R2:W-:Y:S01]  /*96e40*/  @P0 STG.E desc[UR60][R78.64], R24 ;  /* 0x000000184e000986 */ /* 0x0045e2000c10193c */
[----:B------:R-:W-:-:S03]  /*96e50*/  ISETP.GE.AND P0, PT, R11, R18, PT ;  /* 0x000000120b00720c */ /* 0x000fc60003f06270 */
[----:B------:R-:W3:Y:S01]  /*96e60*/  LDL.LU R18, [R1+0x34] ;  /* 0x0000340001127983 */ /* 0x000ee20000300800 */
[----:B--2---:R-:W-:-:S04]  /*96e70*/  IMAD.WIDE R78, R100, 0x4, R4 ;  /* 0x00000004644e7825 */ /* 0x004fc800078e0204 */
[----:B------:R-:W-:Y:S01]  /*96e80*/  IMAD.WIDE R100, R8, 0x4, R2 ;  /* 0x0000000408647825 */ /* 0x000fe200078e0202 */
[----:B------:R2:W-:Y:S04]  /*96e90*/  @P2 STG.E desc[UR60][R78.64], R16 ;  /* 0x000000104e002986 */ /* 0x0005e8000c10193c */
[----:B----4-:R4:W-:Y:S04]  /*96ea0*/  @P4 STG.E desc[UR60][R100.64], R110 ;  /* 0x0000006e64004986 */ /* 0x0109e8000c10193c */
[----:B--2---:R-:W2:Y:S04]  /*96eb0*/  LDL.LU R16, [R1+0xc38] ;  /* 0x000c380001107983 */ /* 0x004ea80000300800 */
[----:B----4-:R-:W4:Y:S01]  /*96ec0*/  LDL.LU R110, [R1+0xe38] ;  /* 0x000e3800016e7983 */ /* 0x010f220000300800 */
[----:B------:R-:W-:-:S02]  /*96ed0*/  IMAD.MOV.U32 R31, RZ, RZ, R21 ;  /* 0x000000ffff1f7224 */ /* 0x000fc400078e0015 */
[----:B------:R-:W1:Y:S01]  /*96ee0*/  LDC.64 R20, c[0x0][0x228] ;  /* 0x00008a00ff147b82 */ /* 0x000e620000000a00 */
[----:B------:R-:W-:Y:S01]  /*96ef0*/  VIADD R11, R6, 0x1d ;  /* 0x0000001d060b7836 */ /* 0x000fe20000000000 */
[----:B------:R-:W-:Y:S01]  /*96f00*/  ISETP.LT.AND P5, PT, R9, R13, !P5 ;  /* 0x0000000d0900720c */ /* 0x000fe20006fa1270 */
[----:B------:R-:W-:Y:S01]  /*96f10*/  IMAD.WIDE R78, R8, 0x4, R4 ;  /* 0x00000004084e7825 */ /* 0x000fe200078e0204 */
[----:B------:R-:W-:Y:S01]  /*96f20*/  ISETP.LT.AND P4, PT, R7, R104, !P6 ;  /* 0x000000680700720c */ /* 0x000fe20007781270 */
[----:B------:R-:W4:Y:S02]  /*96f30*/  LDL.LU R27, [R1+0x838] ;  /* 0x00083800011b7983 */ /* 0x000f240000300800 */
[----:B------:R-:W-:Y:S01]  /*96f40*/  IMAD.MOV.U32 R165, RZ, RZ, R14 ;  /* 0x000000ffffa57224 */ /* 0x000fe200078e000e */
[----:B------:R-:W4:Y:S01]  /*96f50*/  LDC R104, c[0x0][0x228] ;  /* 0x00008a00ff687b82 */ /* 0x000f220000000800 */
[----:B------:R-:W4:Y:S01]  /*96f60*/  LDL.LU R25, [R1+0x38] ;  /* 0x0000380001197983 */ /* 0x000f220000300800 */
[----:B-1----:R-:W-:Y:S01]  /*96f70*/  MOV R12, R21 ;  /* 0x00000015000c7202 */ /* 0x002fe20000000f00 */
[----:B------:R-:W-:-:S05]  /*96f80*/  IMAD.MOV.U32 R166, RZ, RZ, R20 ;  /* 0x000000ffffa67224 */ /* 0x000fca00078e0014 */
[----:B------:R-:W1:Y:S01]  /*96f90*/  LDC.64 R20, c[0x0][0x228] ;  /* 0x00008a00ff147b82 */ /* 0x000e620000000a00 */
[----:B------:R-:W-:Y:S01]  /*96fa0*/  ISETP.GE.AND P2, PT, R11, R12, PT ;  /* 0x0000000c0b00720c */ /* 0x000fe20003f46270 */
[----:B------:R-:W-:-:S04]  /*96fb0*/  IMAD.IADD R11, R8, 0x1, R0 ;  /* 0x00000001080b7824 */ /* 0x000fc800078e0200 */
[----:B------:R-:W-:-:S04]  /*96fc0*/  IMAD.WIDE R100, R11, 0x4, R2 ;  /* 0x000000040b647825 */ /* 0x000fc800078e0202 */
[----:B-1----:R-:W-:Y:S01]  /*96fd0*/  IMAD.MOV.U32 R15, RZ, RZ, R20 ;  /* 0x000000ffff0f7224 */ /* 0x002fe200078e0014 */
[----:B------:R-:W-:Y:S02]  /*96fe0*/  MOV R30, R21 ;  /* 0x00000015001e7202 */ /* 0x000fe40000000f00 */
[----:B------:R-:W1:Y:S01]  /*96ff0*/  LDC.64 R20, c[0x0][0x228] ;  /* 0x00008a00ff147b82 */ /* 0x000e620000000a00 */
[----:B------:R-:W-:Y:S01]  /*97000*/  VIADD R8, R6, 0x1e ;  /* 0x0000001e06087836 */ /* 0x000fe20000000000 */
[----:B------:R-:W-:Y:S01]  /*97010*/  ISETP.LT.AND P6, PT, R9, R15, !P6 ;  /* 0x0000000f0900720c */ /* 0x000fe200077c1270 */
[----:B-1----:R-:W-:Y:S01]  /*97020*/  IMAD.MOV.U32 R14, RZ, RZ, R20 ;  /* 0x000000ffff0e7224 */ /* 0x002fe200078e0014 */
[----:B---3--:R-:W-:Y:S04]  /*97030*/  @P5 STG.E desc[UR60][R78.64], R19 ;  /* 0x000000134e005986 */ /* 0x008fe8000c10193c */
[----:B------:R1:W-:Y:S04]  /*97040*/  @P4 STG.E desc[UR60][R100.64], R111 ;  /* 0x0000006f64004986 */ /* 0x0003e8000c10193c */
[----:B-1----:R-:W3:Y:S01]  /*97050*/  LDL.LU R111, [R1+0xc3c] ;  /* 0x000c3c00016f7983 */ /* 0x002ee20000300800 */
[----:B------:R-:W-:-:S02]  /*97060*/  ISETP.LT.AND P4, PT, R7, R102, !P0 ;  /* 0x000000660700720c */ /* 0x000fc40004781270 */
        /* <DEDUP_REMOVED lines=20> */
[----:B------:R-:W1:Y:S01]  /*971b0*/  LDC.64 R22, c[0x0][0x228] ;  /* 0x00008a00ff167b82 */ /* 0x000e620000000a00 */
[C---:B------:R-:W-:Y:S02]  /*971c0*/  ISETP.LT.AND P4, PT, R7.reuse, R104, !P2 ;  /* 0x000000680700720c */ /* 0x040fe40005781270 */
[----:B------:R-:W-:Y:S02]  /*971d0*/  IADD3 R100, R8, R0, RZ ;  /* 0x0000000008647210 */ /* 0x000fe40007ffe0ff */
[----:B------:R-:W-:Y:S02]  /*971e0*/  ISETP.LT.AND P0, PT, R7, R105, !P5 ;  /* 0x000000690700720c */ /* 0x000fe40006f01270 */
[----:B-1----:R-:W-:Y:S01]  /*971f0*/  MOV R12, R20 ;  /* 0x00000014000c7202 */ /* 0x002fe20000000f00 */
[C---:B------:R-:W-:Y:S01]  /*97200*/  IMAD.IADD R8, R100.reuse, 0x1, R0 ;  /* 0x0000000164087824 */ /* 0x040fe200078e0200 */
[----:B------:R-:W-:Y:S01]  /*97210*/  MOV R20, R15 ;  /* 0x0000000f00147202 */ /* 0x000fe20000000f00 */
[----:B------:R-:W-:Y:S01]  /*97220*/  IMAD.WIDE R78, R100, 0x4, R2 ;  /* 0x00000004644e7825 */ /* 0x000fe200078e0202 */
[----:B------:R-:W1:Y:S01]  /*97230*/  LDC.64 R14, c[0x0][0x228] ;  /* 0x00008a00ff0e7b82 */ /* 0x000e620000000a00 */
[----:B------:R-:W-:-:S02]  /*97240*/  ISETP.LT.AND P2, PT, R9, R12, !P2 ;  /* 0x0000000c0900720c */ /* 0x000fc40005741270 */
[----:B------:R-:W-:Y:S01]  /*97250*/  IMAD.WIDE R100, R100, 0x4, R4 ;  /* 0x0000000464647825 */ /* 0x000fe200078e0204 */
[----:B------:R-:W-:Y:S03]  /*97260*/  @P4 STG.E desc[UR60][R78.64], R27 ;  /* 0x0000001b4e004986 */ /* 0x000fe6000c10193c */
[----:B------:R-:W-:Y:S01]  /*97270*/  IMAD.WIDE R102, R8, 0x4, R2 ;  /* 0x0000000408667825 */ /* 0x000fe200078e0202 */
[----:B------:R-:W-:Y:S01]  /*97280*/  IADD3 R11, R6, 0x1f, RZ ;  /* 0x0000001f060b7810 */ /* 0x000fe20007ffe0ff */
[----:B------:R-:W2:Y:S05]  /*97290*/  LDC R104, c[0x0][0x228] ;  /* 0x00008a00ff687b82 */ /* 0x000eaa0000000800 */
[----:B------:R1:W-:Y:S01]  /*972a0*/  @P2 STG.E desc[UR60][R100.64], R25 ;  /* 0x0000001964002986 */ /* 0x0003e2000c10193c */
[----:B------:R-:W-:-:S02]  /*972b0*/  IMAD.MOV.U32 R17, RZ, RZ, R22 ;  /* 0x000000ffff117224 */ /* 0x000fc400078e0016 */
[----:B------:R-:W-:Y:S01]  /*972c0*/  IMAD.MOV.U32 R35, RZ, RZ, R21 ;  /* 0x000000ffff237224 */ /* 0x000fe200078e0015 */
[----:B------:R-:W2:Y:S01]  /*972d0*/  LDC R105, c[0x0][0x228] ;  /* 0x00008a00ff697b82 */ /* 0x000ea20000000800 */
[----:B-1----:R-:W-:Y:S01]  /*972e0*/  MOV R19, R14 ;  /* 0x0000000e00137202 */ /* 0x002fe20000000f00 */
[----:B------:R-:W2:Y:S01]  /*972f0*/  LDL.LU R25, [R1+0x430] ;  /* 0x0004300001197983 */ /* 0x000ea20000300800 */
[----:B------:R-:W-:-:S05]  /*97300*/  IMAD.MOV.U32 R14, RZ, RZ, R23 ;  /* 0x000000ffff0e7224 */ /* 0x000fca00078e0017 */
[----:B------:R-:W1:Y:S01]  /*97310*/  LDC.64 R22, c[0x0][0x228] ;  /* 0x00008a00ff167b82 */ /* 0x000e620000000a00 */
[----:B------:R-:W-:Y:S02]  /*97320*/  ISETP.GE.AND P6, PT, R11, R13, PT ;  /* 0x0000000d0b00720c */ /* 0x000fe40003fc6270 */
[----:B------:R-:W-:Y:S02]  /*97330*/  ISETP.LT.AND P5, PT, R9, R19, !P5 ;  /* 0x000000130900720c */ /* 0x000fe40006fa1270 */
[----:B------:R-:W-:Y:S01]  /*97340*/  IADD3 R11, R6, 0x20, RZ ;  /* 0x00000020060b7810 */ /* 0x000fe20007ffe0ff */
[----:B------:R-:W-:Y:S01]  /*97350*/  IMAD.WIDE R100, R8, 0x4, R4 ;  /* 0x0000000408647825 */ /* 0x000fe200078e0204 */
[----:B------:R-:W-:Y:S01]  /*97360*/  IADD3 R78, R6, 0x21, RZ ;  /* 0x00000021064e7810 */ /* 0x000fe20007ffe0ff */
[----:B------:R-:W3:Y:S01]  /*97370*/  LDC.64 R12, c[0x0][0x228] ;  /* 0x00008a00ff0c7b82 */ /* 0x000ee20000000a00 */
[----:B------:R-:W-:Y:S02]  /*97380*/  ISETP.GE.AND P4, PT, R11, R20, PT ;  /* 0x000000140b00720c */ /* 0x000fe40003f86270 */
[----:B------:R-:W-:-:S05]  /*97390*/  IADD3 R11, R8, R0, RZ ;  /* 0x00000000080b7210 */ /* 0x000fca0007ffe0ff */
[----:B------:R-:W3:Y:S01]  /*973a0*/  LDC.64 R20, c[0x0][0x228] ;  /* 0x00008a00ff147b82 */ /* 0x000ee20000000a00 */
[----:B-1----:R-:W-:-:S05]  /*973b0*/  IMAD.MOV.U32 R16, RZ, RZ, R23 ;  /* 0x000000ffff107224 */ /* 0x002fca00078e0017 */
[----:B------:R-:W-:Y:S01]  /*973c0*/  ISETP.GE.AND P2, PT, R78, R16, PT ;  /* 0x000000104e00720c */ /* 0x000fe20003f46270 */
[----:B------:R-:W-:Y:S01]  /*973d0*/  IMAD.WIDE R78, R11, 0x4, R2 ;  /* 0x000000040b4e7825 */ /* 0x000fe200078e0202 */
[----:B---3--:R1:W-:Y:S04]  /*973e0*/  @P0 STG.E desc[UR60][R102.64], R111 ;  /* 0x0000006f66000986 */ /* 0x0083e8000c10193c */
[----:B-1----:R-:W3:Y:S01]  /*973f0*/  LDL.LU R111, [R1+0x20] ;  /* 0x00002000016f7983 */ /* 0x002ee20000300800 */
[----:B------:R-:W-:Y:S01]  /*97400*/  ISETP.LT.AND P0, PT, R9, R17, !P6 ;  /* 0x000000110900720c */ /* 0x000fe20007701270 */
[----:B------:R-:W-:Y:S01]  /*97410*/  IMAD.MOV.U32 R18, RZ, RZ, R12 ;  /* 0x000000ffff127224 */ /* 0x000fe200078e000c */
[----:B------:R-:W-:Y:S01]  /*97420*/  ISETP.LT.AND P6, PT, R7, R106, !P6 ;  /* 0x0000006a0700720c */ /* 0x000fe200077c1270 */
[----:B------:R-:W-:Y:S01]  /*97430*/  IMAD.MOV.U32 R173, RZ, RZ, R20 ;  /* 0x000000ffffad7224 */ /* 0x000fe200078e0014 */
[----:B------:R-:W1:Y:S01]  /*97440*/  LDC R103, c[0x0][0x228] ;  /* 0x00008a00ff677b82 */ /* 0x000e620000000800 */
[----:B------:R-:W-:-:S07]  /*97450*/  IMAD.MOV.U32 R175, RZ, RZ, R22 ;  /* 0x000000ffffaf7224 */ /* 0x000fce00078e0016 */
[----:B------:R-:W3:Y:S01]  /*97460*/  LDC R102, c[0x0][0x228] ;  /* 0x00008a00ff667b82 */ /* 0x000ee20000000800 */
[----:B----4-:R4:W-:Y:S01]  /*97470*/  @P5 STG.E desc[UR60][R100.64], R26 ;  /* 0x0000001a64005986 */ /* 0x0109e2000c10193c */
[----:B------:R-:W-:-:S06]  /*97480*/  IMAD.MOV.U32 R17, RZ, RZ, R21 ;  /* 0x000000ffff117224 */ /* 0x000fcc00078e0015 */
[----:B------:R-:W1:Y:S01]  /*97490*/  LDC.64 R22, c[0x0][0x228] ;  /* 0x00008a00ff167b82 */ /* 0x000e620000000a00 */
[----:B--2---:R-:W-:Y:S01]  /*974a0*/  @P6 STG.E desc[UR60][R78.64], R24 ;  /* 0x000000184e006986 */ /* 0x004fe2000c10193c */
[----:B------:R-:W-:-:S06]  /*974b0*/  IADD3 R8, R6, 0x22, RZ ;  /* 0x0000002206087810 */ /* 0x000fcc0007ffe0ff */
[----:B------:R-:W2:Y:S01]  /*974c0*/  LDC R106, c[0x0][0x228] ;  /* 0x00008a00ff6a7b82 */ /* 0x000ea20000000800 */
[----:B----4-:R-:W-:-:S05]  /*974d0*/  IMAD.WIDE R100, R11, 0x4, R4 ;  /* 0x000000040b647825 */ /* 0x010fca00078e0204 */
[----:B------:R4:W-:Y:S02]  /*974e0*/  @P0 STG.E desc[UR60][R100.64], R110 ;  /* 0x0000006e64000986 */ /* 0x0009e4000c10193c */
[----:B------:R-:W1:Y:S08]  /*974f0*/  LDC.64 R20, c[0x0][0x228] ;  /* 0x00008a00ff147b82 */ /* 0x000e700000000a00 */
[----:B------:R-:W2:Y:S01]  /*97500*/  LDC.64 R26, c[0x0][0x228] ;  /* 0x00008a00ff1a7b82 */ /* 0x000ea20000000a00 */
[----:B----4-:R-:W4:Y:S01]  /*97510*/  LDL.LU R110, [R1+0x434] ;  /* 0x00043400016e7983 */ /* 0x010f220000300800 */
[----:B------:R-:W-:-:S02]  /*97520*/  ISETP.LT.AND P5, PT, R7, R104, !P4 ;  /* 0x000000680700720c */ /* 0x000fc400067a1270 */
[----:B------:R-:W-:Y:S01]  /*97530*/  ISETP.LT.AND P4, PT, R9, R18, !P4 ;  /* 0x000000120900720c */ /* 0x000fe20006781270 */
[----:B------:R-:W-:Y:S02]  /*97540*/  IMAD.IADD R11, R11, 0x1, R0 ;  /* 0x000000010b0b7824 */ /* 0x000fe400078e0200 */
[----:B-1----:R-:W-:Y:S01]  /*97550*/  IMAD.MOV.U32 R12, RZ, RZ, R23 ;  /* 0x000000ffff0c7224 */ /* 0x002fe200078e0017 */
[----:B------:R-:W-:Y:S01]  /*97560*/  ISETP.LT.AND P0, PT, R7, R103, !P2 ;  /* 0x000000670700720c */ /* 0x000fe20005701270 */
[C---:B------:R-:W-:Y:S01]  /*97570*/  IMAD.WIDE R78, R11.reuse, 0x4, R2 ;  /* 0x000000040b4e7825 */ /* 0x040fe200078e0202 */
[----:B------:R-:W1:Y:S03]  /*97580*/  LDC R104, c[0x0][0x228] ;  /* 0x00008a00ff687b82 */ /* 0x000e660000000800 */
[----:B------:R-:W-:-:S04]  /*97590*/  IMAD.WIDE R100, R11, 0x4, R4 ;  /* 0x000000040b647825 */ /* 0x000fc800078e0204 */
[----:B------:R-:W-:Y:S02]  /*975a0*/  IMAD.MOV.U32 R16, RZ, RZ, R20 ;  /* 0x000000ffff107224 */ /* 0x000fe400078e0014 */
[----:B------:R-:W-:Y:S02]  /*975b0*/  IMAD.MOV.U32 R19, RZ, RZ, R21 ;  /* 0x000000ffff137224 */ /* 0x000fe400078e0015 */
[----:B------:R-:W1:Y:S01]  /*975c0*/  LDC.64 R20, c[0x0][0x228] ;  /* 0x00008a00ff147b82 */ /* 0x000e620000000a00 */
[----:B------:R-:W-:Y:S01]  /*975d0*/  @P5 STG.E desc[UR60][R78.64], R25 ;  /* 0x000000194e005986 */ /* 0x000fe2000c10193c */
[----:B------:R-:W-:Y:S02]  /*975e0*/  ISETP.GE.AND P6, PT, R8, R12, PT ;  /* 0x0000000c0800720c */ /* 0x000fe40003fc6270 */
[----:B------:R-:W-:Y:S02]  /*975f0*/  IADD3 R8, R6, 0x23, RZ ;  /* 0x0000002306087810 */ /* 0x000fe40007ffe0ff */
[----:B------:R-:W-:-:S02]  /*97600*/  ISETP.LT.AND P2, PT, R9, R16, !P2 ;  /* 0x000000100900720c */ /* 0x000fc40005741270 */
[----:B------:R-:W-:Y:S01]  /*97610*/  ISETP.GE.AND P5, PT, R8, R17, PT ;  /* 0x000000110800720c */ /* 0x000fe20003fa6270 */
[----:B------:R-:W-:Y:S01]  /*97620*/  IMAD.MOV.U32 R174, RZ, RZ, R22 ;  /* 0x000000ffffae7224 */ /* 0x000fe200078e0016 */
[----:B------:R-:W2:Y:S01]  /*97630*/  LDC.64 R16, c[0x0][0x228] ;  /* 0x00008a00ff107b82 */ /* 0x000ea20000000a00 */
[----:B-1----:R-:W-:-:S07]  /*97640*/  IMAD.MOV.U32 R24, RZ, RZ, R21 ;  /* 0x000000ffff187224 */ /* 0x002fce00078e0015 */
[----:B------:R-:W1:Y:S01]  /*97650*/  LDC.64 R22, c[0x0][0x228] ;  /* 0x00008a00ff167b82 */ /* 0x000e620000000a00 */
[----:B---3--:R3:W-:Y:S04]  /*97660*/  @P4 STG.E desc[UR60][R100.64], R111 ;  /* 0x0000006f64004986 */ /* 0x0087e8000c10193c */
[----:B---3--:R-:W3:Y:S01]  /*97670*/  LDL.LU R111, [R1+0x24] ;  /* 0x00002400016f7983 */ /* 0x008ee20000300800 */
[----:B------:R-:W-:Y:S02]  /*97680*/  IADD3 R100, R11, R0, RZ ;  /* 0x000000000b647210 */ /* 0x000fe40007ffe0ff */
[----:B------:R-:W-:Y:S01]  /*97690*/  ISETP.LT.AND P4, PT, R7, R102, !P6 ;  /* 0x000000660700720c */ /* 0x000fe20007781270 */
[----:B------:R-:W-:Y:S01]  /*976a0*/  VIADD R11, R6, 0x24 ;  /* 0x00000024060b7836 */ /* 0x000fe20000000000 */
[----:B------:R-:W-:Y:S01]  /*976b0*/  MOV R172, R20 ;  /* 0x0000001400ac7202 */ /* 0x000fe20000000f00 */
[C---:B------:R-:W-:Y:S01]  /*976c0*/  IMAD.WIDE R78, R100.reuse, 0x4, R2 ;  /* 0x00000004644e7825 */ /* 0x040fe200078e0202 */
[----:B------:R-:W3:Y:S03]  /*976d0*/  LDC R102, c[0x0][0x228] ;  /* 0x00008a00ff667b82 */ /* 0x000ee60000000800 */
[----:B------:R-:W-:Y:S01]  /*976e0*/  IMAD.IADD R8, R100, 0x1, R0 ;  /* 0x0000000164087824 */ /* 0x000fe200078e0200 */
[----:B------:R2:W-:Y:S01]  /*976f0*/  @P0 STG.E desc[UR60][R78.64], R240 ;  /* 0x000000f04e000986 */ /* 0x0005e2000c10193c */
[----:B------:R-:W-:-:S03]  /*97700*/  ISETP.GE.AND P0, PT, R11, R24, PT ;  /* 0x000000180b00720c */ /* 0x000fc60003f06270 */
[----:B------:R-:W3:Y:S01]  /*97710*/  LDL.LU R24, [R1+0x438] ;  /* 0x0004380001187983 */ /* 0x000ee20000300800 */
[----:B--2---:R-:W-:-:S04]  /*97720*/  IMAD.WIDE R78, R100, 0x4, R4 ;  /* 0x00000004644e7825 */ /* 0x004fc800078e0204 */
[----:B------:R-:W-:Y:S01]  /*97730*/  IMAD.WIDE R100, R8, 0x4, R2 ;  /* 0x0000000408647825 */ /* 0x000fe200078e0202 */
[----:B------:R-:W-:Y:S04]  /*97740*/  @P2 STG.E desc[UR60][R78.64], R236 ;  /* 0x000000ec4e002986 */ /* 0x000fe8000c10193c */
[----:B----4-:R2:W-:Y:S04]  /*97750*/  @P4 STG.E desc[UR60][R100.64], R110 ;  /* 0x0000006e64004986 */ /* 0x0105e8000c10193c */
[----:B--2---:R-:W2:Y:S01]  /*97760*/  LDL.LU R110, [R1+0x28] ;  /* 0x00002800016e7983 */ /* 0x004ea20000300800 */
[----:B-1----:R-:W-:-:S02]  /*97770*/  IMAD.MOV.U32 R20, RZ, RZ, R22 ;  /* 0x000000ffff147224 */ /* 0x002fc400078e0016 */
[----:B------:R-:W-:Y:S02]  /*97780*/  IMAD.MOV.U32 R18, RZ, RZ, R23 ;  /* 0x000000ffff127224 */ /* 0x000fe400078e0017 */
[----:B------:R-:W1:Y:S01]  /*97790*/  LDC.64 R22, c[0x0][0x228] ;  /* 0x00008a00ff167b82 */ /* 0x000e620000000a00 */
[----:B------:R-:W-:Y:S01]  /*977a0*/  ISETP.LT.AND P6, PT, R9, R20, !P6 ;  /* 0x000000140900720c */ /* 0x000fe200077c1270 */
[----:B------:R-:W-:-:S04]  /*977b0*/  IMAD.WIDE R78, R8, 0x4, R4 ;  /* 0x00000004084e7825 */ /* 0x000fc800078e0204 */
[----:B------:R-:W-:Y:S02]  /*977c0*/  IMAD.MOV.U32 R182, RZ, RZ, R16 ;  /* 0x000000ffffb67224 */ /* 0x000fe400078e0010 */
[----:B------:R-:W-:Y:S02]  /*977d0*/  VIADD R11, R6, 0x25 ;  /* 0x00000025060b7836 */ /* 0x000fe40000000000 */
[----:B-1----:R-:W-:Y:S02]  /*977e0*/  IMAD.MOV.U32 R12, RZ, RZ, R23 ;  /* 0x000000ffff0c7224 */ /* 0x002fe400078e0017 */
[----:B------:R-:W-:Y:S02]  /*977f0*/  IMAD.MOV.U32 R23, RZ, RZ, R17 ;  /* 0x000000ffff177224 */ /* 0x000fe400078e0011 */
[----:B------:R-:W1:Y:S01]  /*97800*/  LDC.64 R16, c[0x0][0x228] ;  /* 0x00008a00ff107b82 */ /* 0x000e620000000a00 */
[----:B------:R-:W-:Y:S02]  /*97810*/  ISETP.LT.AND P4, PT, R7, R104, !P5 ;  /* 0x000000680700720c */ /* 0x000fe40006f81270 */
[----:B------:R-:W-:Y:S01]  /*97820*/  ISETP.GE.AND P2, PT, R11, R12, PT ;  /* 0x0000000c0b00720c */ /* 0x000fe20003f46270 */
[----:B------:R-:W-:-:S02]  /*97830*/  IMAD.IADD R11, R8, 0x1, R0 ;  /* 0x00000001080b7824 */ /* 0x000fc400078e0200 */
[----:B------:R-:W-:Y:S02]  /*97840*/  IMAD.MOV.U32 R183, RZ, RZ, R22 ;  /* 0x000000ffffb77224 */ /* 0x000fe400078e0016 */
[----:B------:R-:W-:Y:S01]  /*97850*/  IMAD.WIDE R100, R11, 0x4, R2 ;  /* 0x000000040b647825 */ /* 0x000fe200078e0202 */
[----:B------:R-:W4:Y:S03]  /*97860*/  LDC R104, c[0x0][0x228] ;  /* 0x00008a00ff687b82 */ /* 0x000f260000000800 */
[----:B------:R-:W-:Y:S02]  /*97870*/  IMAD.MOV.U32 R21, RZ, RZ, R26 ;  /* 0x000000ffff157224 */ /* 0x000fe400078e001a */
[----:B------:R-:W-:Y:S01]  /*97880*/  VIADD R8, R6, 0x26 ;  /* 0x0000002606087836 */ /* 0x000fe20000000000 */
[----:B-1----:R-:W-:-:S04]  /*97890*/  MOV R22, R16 ;  /* 0x0000001000167202 */ /* 0x002fc80000000f00 */
[----:B------:R-:W-:Y:S01]  /*978a0*/  ISETP.LT.AND P5, PT, R9, R22, !P5 ;  /* 0x000000160900720c */ /* 0x000fe20006fa1270 */
[----:B---3--:R1:W-:Y:S04]  /*978b0*/  @P6 STG.E desc[UR60][R78.64], R111 ;  /* 0x0000006f4e006986 */ /* 0x0083e8000c10193c */
[----:B-1----:R-:W3:Y:S04]  /*978c0*/  LDL.LU R111, [R1+0x43c] ;  /* 0x00043c00016f7983 */ /* 0x002ee80000300800 */
[----:B------:R1:W-:Y:S01]  /*978d0*/  @P4 STG.E desc[UR60][R100.64], R241 ;  /* 0x000000f164004986 */ /* 0x0003e2000c10193c */
[----:B------:R-:W-:-:S02]  /*978e0*/  ISETP.LT.AND P4, PT, R7, R102, !P0 ;  /* 0x000000660700720c */ /* 0x000fc40004781270 */
[----:B------:R-:W-:Y:S02]  /*978f0*/  ISETP.LT.AND P0, PT, R9, R21, !P0 ;  /* 0x000000150900720c */ /* 0x000fe40004701270 */
[----:B------:R-:W-:Y:S01]  /*97900*/  ISETP.GE.AND P6, PT, R8, R23, PT ;  /* 0x000000170800720c */ /* 0x000fe20003fc6270 */
[C---:B------:R-:W-:Y:S01]  /*97910*/  IMAD.IADD R8, R11.reuse, 0x1, R0 ;  /* 0x000000010b087824 */ /* 0x040fe200078e0200 */
[----:B------:R-:W-:Y:S01]  /*97920*/  MOV R16, R27 ;  /* 0x0000001b00107202 */ /* 0x000fe20000000f00 */
[----:B------:R-:W-:Y:S01]  /*97930*/  IMAD.WIDE R78, R11, 0x4, R4 ;  /* 0x000000040b4e7825 */ /* 0x000fe200078e0204 */
[----:B------:R-:W4:Y:S03]  /*97940*/  LDC.64 R26, c[0x0][0x228] ;  /* 0x00008a00ff1a7b82 */ /* 0x000f260000000a00 */
[C---:B-1----:R-:W-:Y:S01]  /*97950*/  IMAD.WIDE R100, R8.reuse, 0x4, R2 ;  /* 0x0000000408647825 */ /* 0x042fe200078e0202 */
[----:B------:R1:W-:Y:S03]  /*97960*/  @P5 STG.E desc[UR60][R78.64], R237 ;  /* 0x000000ed4e005986 */ /* 0x0003e6000c10193c */
[----:B------:R-:W-:Y:S01]  /*97970*/  IMAD.WIDE R102, R8, 0x4, R4 ;  /* 0x0000000408667825 */ /* 0x000fe200078e0204 */
[----:B------:R-:W-:Y:S01]  /*97980*/  @P4 STG.E desc[UR60][R100.64], R24 ;  /* 0x0000001864004986 */ /* 0x000fe2000c10193c */
[----:B------:R-:W4:Y:S01]  /*97990*/  LDC.64 R22, c[0x0][0x228] ;  /* 0x00008a00ff167b82 */ /* 0x000f220000000a00 */
[----:B------:R-:W-:-:S07]  /*979a0*/  IADD3 R11, R6, 0x27, RZ ;  /* 0x00000027060b7810 */ /* 0x000fce0007ffe0ff */
[----:B-1----:R-:W1:Y:S08]  /*979b0*/  LDC.64 R236, c[0x0][0x228] ;  /* 0x00008a00ffec7b82 */ /* 0x002e700000000a00 */
[----:B------:R-:W1:Y:S01]  /*979c0*/  LDC.64 R240, c[0x0][0x228] ;  /* 0x00008a00fff07b82 */ /* 0x000e620000000a00 */
[----:B--2---:R2:W-:Y:S04]  /*979d0*/  @P0 STG.E desc[UR60][R102.64], R110 ;  /* 0x0000006e66000986 */ /* 0x0045e8000c10193c */
[----:B--2---:R-:W2:Y:S01]  /*979e0*/  LDL.LU R110, [R1+0x2c] ;  /* 0x00002c00016e7983 */ /* 0x004ea20000300800 */
[----:B----4-:R-:W-:Y:S01]  /*979f0*/  MOV R20, R27 ;  /* 0x0000001b00147202 */ /* 0x010fe20000000f00 */
[----:B------:R-:W-:-:S02]  /*97a00*/  IMAD.MOV.U32 R181, RZ, RZ, R26 ;  /* 0x000000ffffb57224 */ /* 0x000fc400078e001a */
[----:B------:R-:W4:Y:S01]  /*97a10*/  LDC.64 R26, c[0x0][0x228] ;  /* 0x00008a00ff1a7b82 */ /* 0x000f220000000a00 */
[C---:B------:R-:W-:Y:S01]  /*97a20*/  ISETP.LT.AND P4, PT, R7.reuse, R104, !P2 ;  /* 0x000000680700720c */ /* 0x040fe20005781270 */
[----:B------:R-:W2:Y:S01]  /*97a30*/  LDL.LU R112, [R1+0x10] ;  /* 0x0000100001707983 */ /* 0x000ea20000300800 */
[-C--:B------:R-:W-:Y:S02]  /*97a40*/  IADD3 R100, R8, R0.reuse, RZ ;  /* 0x0000000008647210 */ /* 0x080fe40007ffe0ff */
[----:B------:R-:W-:Y:S02]  /*97a50*/  ISETP.LT.AND P0, PT, R7, R105, !P6 ;  /* 0x000000690700720c */ /* 0x000fe40007701270 */
[C---:B------:R-:W-:Y:S01]  /*97a60*/  IADD3 R8, R100.reuse, R0, RZ ;  /* 0x0000000064087210 */ /* 0x040fe20007ffe0ff */
[----:B------:R-:W-:-:S04]  /*97a70*/  IMAD.WIDE R78, R100, 0x4, R2 ;  /* 0x00000004644e7825 */ /* 0x000fc800078e0202 */
[----:B------:R-:W-:Y:S01]  /*97a80*/  IMAD.MOV.U32 R28, RZ, RZ, R23 ;  /* 0x000000ffff1c7224 */ /* 0x000fe200078e0017 */
[----:B------:R-:W-:Y:S02]  /*97a90*/  ISETP.GE.AND P5, PT, R11, R20, PT ;  /* 0x000000140b00720c */ /* 0x000fe40003fa6270 */
[----:B----4-:R-:W-:Y:S01]  /*97aa0*/  MOV R12, R26 ;  /* 0x0000001a000c7202 */ /* 0x010fe20000000f00 */
[----:B------:R-:W4:Y:S03]  /*97ab0*/  LDC R104, c[0x0][0x228] ;  /* 0x00008a00ff687b82 */ /* 0x000f260000000800 */
[----:B------:R-:W-:Y:S01]  /*97ac0*/  ISETP.LT.AND P2, PT, R9, R12, !P2 ;  /* 0x0000000c0900720c */ /* 0x000fe20005741270 */
[----:B------:R-:W-:Y:S01]  /*97ad0*/  IMAD.WIDE R100, R100, 0x4, R4 ;  /* 0x0000000464647825 */ /* 0x000fe200078e0204 */
[----:B------:R-:W-:Y:S03]  /*97ae0*/  @P4 STG.E desc[UR60][R78.64], R242 ;  /* 0x000000f24e004986 */ /* 0x000fe6000c10193c */
[----:B------:R-:W-:Y:S01]  /*97af0*/  IMAD.WIDE R102, R8, 0x4, R2 ;  /* 0x0000000408667825 */ /* 0x000fe200078e0202 */
[----:B------:R-:W-:Y:S01]  /*97b00*/  MOV R180, R22 ;  /* 0x0000001600b47202 */ /* 0x000fe20000000f00 */
[----:B------:R-:W1:Y:S06]  /*97b10*/  LDC R105, c[0x0][0x228] ;  /* 0x00008a00ff697b82 */ /* 0x000e6c0000000800 */
[----:B------:R4:W-:Y:S01]  /*97b20*/  @P2 STG.E desc[UR60][R100.64], R238 ;  /* 0x000000ee64002986 */ /* 0x0009e2000c10193c */
[----:B------:R-:W-:-:S05]  /*97b30*/  IMAD.MOV.U32 R23, RZ, RZ, R32 ;  /* 0x000000ffff177224 */ /* 0x000fca00078e0020 */
[----:B------:R-:W-:Y:S01]  /*97b40*/  ISETP.LT.AND P6, PT, R9, R23, !P6 ;  /* 0x000000170900720c */ /* 0x000fe200077c1270 */
[----:B----4-:R-:W-:Y:S01]  /*97b50*/  IMAD.WIDE R100, R8, 0x4, R4 ;  /* 0x0000000408647825 */ /* 0x010fe200078e0204 */
[----:B---3--:R3:W-:Y:S04]  /*97b60*/  @P0 STG.E desc[UR60][R102.64], R111 ;  /* 0x0000006f66000986 */ /* 0x0087e8000c10193c */
[----:B---3--:R-:W3:Y:S01]  /*97b70*/  LDL.LU R111, [R1] ;  /* 0x00000000016f7983 */ /* 0x008ee20000300800 */
[----:B------:R-:W-:Y:S01]  /*97b80*/  MOV R26, R33 ;  /* 0x00000021001a7202 */ /* 0x000fe20000000f00 */
[C---:B------:R-:W-:Y:S01]  /*97b90*/  VIADD R11, R6.reuse, 0x28 ;  /* 0x00000028060b7836 */ /* 0x040fe20000000000 */
[----:B------:R-:W4:Y:S01]  /*97ba0*/  LDC.64 R32, c[0x0][0x228] ;  /* 0x00008a00ff207b82 */ /* 0x000f220000000a00 */
[----:B------:R-:W-:-:S07]  /*97bb0*/  VIADD R78, R6, 0x29 ;  /* 0x00000029064e7836 */ /* 0x000fce0000000000 */
[----:B------:R-:W1:Y:S01]  /*97bc0*/  LDC R103, c[0x0][0x228] ;  /* 0x00008a00ff677b82 */ /* 0x000e620000000800 */
[----:B--2---:R2:W-:Y:S04]  /*97bd0*/  @P6 STG.E desc[UR60][R100.64], R110 ;  /* 0x0000006e64006986 */ /* 0x0045e8000c10193c */
[----:B--2---:R-:W2:Y:S01]  /*97be0*/  LDL.LU R110, [R1+0x14] ;  /* 0x00001400016e7983 */ /* 0x004ea20000300800 */
[----:B----4-:R-:W-:Y:S02]  /*97bf0*/  IMAD.MOV.U32 R21, RZ, RZ, R32 ;  /* 0x000000ffff157224 */ /* 0x010fe400078e0020 */
[----:B------:R-:W-:Y:S02]  /*97c00*/  IMAD.MOV.U32 R25, RZ, RZ, R33 ;  /* 0x000000ffff197224 */ /* 0x000fe400078e0021 */
[----:B------:R-:W4:Y:S02]  /*97c10*/  LDC.64 R32, c[0x0][0x228] ;  /* 0x00008a00ff207b82 */ /* 0x000f240000000a00 */
[----:B----4-:R-:W-:-:S02]  /*97c20*/  IMAD.MOV.U32 R20, RZ, RZ, R33 ;  /* 0x000000ffff147224 */ /* 0x010fc400078e0021 */
[----:B------:R-:W-:-:S04]  /*97c30*/  IMAD.MOV.U32 R179, RZ, RZ, R32 ;  /* 0x000000ffffb37224 */ /* 0x000fc800078e0020 */
[----:B------:R-:W4:Y:S02]  /*97c40*/  LDC.64 R32, c[0x0][0x228] ;  /* 0x00008a00ff207b82 */ /* 0x000f240000000a00 */
[----:B----4-:R-:W-:Y:S02]  /*97c50*/  IMAD.MOV.U32 R22, RZ, RZ, R32 ;  /* 0x000000ffff167224 */ /* 0x010fe400078e0020 */
[----:B------:R-:W-:-:S04]  /*97c60*/  IMAD.MOV.U32 R24, RZ, RZ, R33 ;  /* 0x000000ffff187224 */ /* 0x000fc800078e0021 */
[----:B------:R-:W4:Y:S01]  /*97c70*/  LDC.64 R32, c[0x0][0x228] ;  /* 0x00008a00ff207b82 */ /* 0x000f220000000a00 */
[----:B------:R-:W-:Y:S02]  /*97c80*/  ISETP.LT.AND P0, PT, R9, R21, !P5 ;  /* 0x000000150900720c */ /* 0x000fe40006f01270 */
[----:B------:R-:W-:Y:S02]  /*97c90*/  ISETP.LT.AND P5, PT, R7, R106, !P5 ;  /* 0x0000006a0700720c */ /* 0x000fe40006fa1270 */
[----:B------:R-:W-:Y:S01]  /*97ca0*/  ISETP.GE.AND P4, PT, R11, R28, PT ;  /* 0x0000001c0b00720c */ /* 0x000fe20003f86270 */
[----:B------:R-:W-:Y:S01]  /*97cb0*/  IMAD.IADD R11, R8, 0x1, R0 ;  /* 0x00000001080b7824 */ /* 0x000fe200078e0200 */
[----:B------:R-:W-:Y:S01]  /*97cc0*/  ISETP.GE.AND P2, PT, R78, R20, PT ;  /* 0x000000144e00720c */ /* 0x000fe20003f46270 */
[----:B------:R-:W-:Y:S01]  /*97cd0*/  VIADD R102, R6, 0x2a ;  /* 0x0000002a06667836 */ /* 0x000fe20000000000 */
[----:B------:R-:W-:Y:S01]  /*97ce0*/  ISETP.LT.AND P6, PT, R7, R104, !P4 ;  /* 0x000000680700720c */ /* 0x000fe200067c1270 */
[----:B----4-:R-:W-:Y:S01]  /*97cf0*/  IMAD.MOV.U32 R12, RZ, RZ, R33 ;  /* 0x000000ffff0c7224 */ /* 0x010fe200078e0021 */
[----:B------:R-:W-:Y:S01]  /*97d00*/  MOV R178, R32 ;  /* 0x0000002000b27202 */ /* 0x000fe20000000f00 */
[----:B------:R-:W-:Y:S01]  /*97d10*/  IMAD.WIDE R78, R11, 0x4, R2 ;  /* 0x000000040b4e7825 */ /* 0x000fe200078e0202 */
[----:B------:R-:W4:Y:S01]  /*97d20*/  LDC.64 R32, c[0x0][0x228] ;  /* 0x00008a00ff207b82 */ /* 0x000f220000000a00 */
[----:B------:R-:W-:-:S02]  /*97d30*/  ISETP.LT.AND P4, PT, R9, R22, !P4 ;  /* 0x000000160900720c */ /* 0x000fc40006781270 */
[C---:B------:R-:W-:Y:S01]  /*97d40*/  IMAD.WIDE R100, R11.reuse, 0x4, R4 ;  /* 0x000000040b647825 */ /* 0x040fe200078e0204 */
[----:B------:R1:W-:Y:S03]  /*97d50*/  @P5 STG.E desc[UR60][R78.64], R243 ;  /* 0x000000f34e005986 */ /* 0x0003e6000c10193c */
[----:B------:R-:W-:Y:S01]  /*97d60*/  IMAD.IADD R8, R11, 0x1, R0 ;  /* 0x000000010b087824 */ /* 0x000fe200078e0200 */
[----:B------:R3:W-:Y:S01]  /*97d70*/  @P0 STG.E desc[UR60][R100.64], R239 ;  /* 0x000000ef64000986 */ /* 0x0007e2000c10193c */
[----:B------:R-:W2:Y:S02]  /*97d80*/  LDC R104, c[0x0][0x228] ;  /* 0x00008a00ff687b82 */ /* 0x000ea40000000800 */
[----:B-1----:R-:W-:-:S06]  /*97d90*/  IMAD.WIDE R78, R8, 0x4, R2 ;  /* 0x00000004084e7825 */ /* 0x002fcc00078e0202 */
[----:B------:R-:W1:Y:S01]  /*97da0*/  LDC R106, c[0x0][0x228] ;  /* 0x00008a00ff6a7b82 */ /* 0x000e620000000800 */
[C---:B---3--:R-:W-:Y:S01]  /*97db0*/  IMAD.WIDE R100, R8.reuse, 0x4, R4 ;  /* 0x0000000408647825 */ /* 0x048fe200078e0204 */
[----:B------:R-:W-:Y:S03]  /*97dc0*/  @P6 STG.E desc[UR60][R78.64], R112 ;  /* 0x000000704e006986 */ /* 0x000fe6000c10193c */
[----:B----4-:R-:W-:Y:S01]  /*97dd0*/  IMAD.MOV.U32 R21, RZ, RZ, R33 ;  /* 0x000000ffff157224 */ /* 0x010fe200078e0021 */
[----:B------:R-:W-:Y:S02]  /*97de0*/  MOV R177, R32 ;  /* 0x0000002000b17202 */ /* 0x000fe40000000f00 */
[----:B------:R-:W3:Y:S01]  /*97df0*/  LDC.64 R32, c[0x0][0x228] ;  /* 0x00008a00ff207b82 */ /* 0x000ee20000000a00 */
[----:B------:R4:W-:Y:S04]  /*97e00*/  @P4 STG.E desc[UR60][R100.64], R111 ;  /* 0x0000006f64004986 */ /* 0x0009e8000c10193c */
[----:B----4-:R-:W4:Y:S01]  /*97e10*/  LDL.LU R111, [R1+0x4] ;  /* 0x00000400016f7983 */ /* 0x010f220000300800 */
[C---:B------:R-:W-:Y:S01]  /*97e20*/  ISETP.LT.AND P0, PT, R7.reuse, R105, !P2 ;  /* 0x000000690700720c */ /* 0x040fe20005701270 */
[----:B------:R-:W-:Y:S01]  /*97e30*/  IMAD.IADD R100, R8, 0x1, R0 ;  /* 0x0000000108647824 */ /* 0x000fe200078e0200 */
[----:B------:R-:W-:Y:S01]  /*97e40*/  ISETP.GE.AND P5, PT, R102, R12, PT ;  /* 0x0000000c6600720c */ /* 0x000fe20003fa6270 */
[----:B------:R-:W4:Y:S01]  /*97e50*/  LDL.LU R112, [R1+0x18] ;  /* 0x0000180001707983 */ /* 0x000f220000300800 */
[----:B---3--:R-:W-:Y:S01]  /*97e60*/  IMAD.MOV.U32 R20, RZ, RZ, R32 ;  /* 0x000000ffff147224 */ /* 0x008fe200078e0020 */
[----:B------:R-:W3:Y:S01]  /*97e70*/  LDC R102, c[0x0][0x228] ;  /* 0x00008a00ff667b82 */ /* 0x000ee20000000800 */
[----:B------:R-:W-:Y:S01]  /*97e80*/  ISETP.LT.AND P4, PT, R7, R103, !P5 ;  /* 0x000000670700720c */ /* 0x000fe20006f81270 */
[----:B------:R-:W-:-:S02]  /*97e90*/  IMAD.WIDE R78, R100, 0x4, R2 ;  /* 0x00000004644e7825 */ /* 0x000fc400078e0202 */
[----:B------:R-:W-:Y:S02]  /*97ea0*/  ISETP.LT.AND P2, PT, R9, R20, !P2 ;  /* 0x000000140900720c */ /* 0x000fe40005741270 */
[----:B------:R-:W-:Y:S02]  /*97eb0*/  IMAD.IADD R8, R100, 0x1, R0 ;  /* 0x0000000164087824 */ /* 0x000fe400078e0200 */
[----:B------:R1:W-:Y:S01]  /*97ec0*/  @P0 STG.E desc[UR60][R78.64], R232 ;  /* 0x000000e84e000986 */ /* 0x0003e2000c10193c */
[----:B------:R-:W-:Y:S01]  /*97ed0*/  VIADD R11, R6, 0x2b ;  /* 0x0000002b060b7836 */ /* 0x000fe20000000000 */
[----:B------:R-:W-:Y:S01]  /*97ee0*/  MOV R23, R33 ;  /* 0x0000002100177202 */ /* 0x000fe20000000f00 */
[----:B------:R-:W3:Y:S01]  /*97ef0*/  LDC R105, c[0x0][0x228] ;  /* 0x00008a00ff697b82 */ /* 0x000ee20000000800 */
[----:B-1----:R-:W-:-:S04]  /*97f00*/  IMAD.WIDE R78, R100, 0x4, R4 ;  /* 0x00000004644e7825 */ /* 0x002fc800078e0204 */
[----:B------:R-:W-:Y:S01]  /*97f10*/  IMAD.WIDE R100, R8, 0x4, R2 ;  /* 0x0000000408647825 */ /* 0x000fe200078e0202 */
[----:B------:R-:W-:Y:S04]  /*97f20*/  @P2 STG.E desc[UR60][R78.64], R220 ;  /* 0x000000dc4e002986 */ /* 0x000fe8000c10193c */
[----:B--2---:R1:W-:Y:S04]  /*97f30*/  @P4 STG.E desc[UR60][R100.64], R110 ;  /* 0x0000006e64004986 */ /* 0x0043e8000c10193c */
[----:B-1----:R-:W2:Y:S01]  /*97f40*/  LDL.LU R110, [R1+0x8] ;  /* 0x00000800016e7983 */ /* 0x002ea20000300800 */
[----:B------:R-:W-:-:S02]  /*97f50*/  MOV R32, R37 ;  /* 0x0000002500207202 */ /* 0x000fc40000000f00 */
[----:B------:R-:W1:Y:S01]  /*97f60*/  LDC.64 R36, c[0x0][0x228] ;  /* 0x00008a00ff247b82 */ /* 0x000e620000000a00 */
[----:B------:R-:W-:-:S07]  /*97f70*/  ISETP.GE.AND P6, PT, R11, R21, PT ;  /* 0x000000150b00720c */ /* 0x000fce0003fc6270 */
[----:B------:R-:W3:Y:S01]  /*97f80*/  LDC.64 R20, c[0x0][0x228] ;  /* 0x00008a00ff147b82 */ /* 0x000ee20000000a00 */
[----:B-1----:R-:W-:Y:S01]  /*97f90*/  IMAD.MOV.U32 R28, RZ, RZ, R36 ;  /* 0x000000ffff1c7224 */ /* 0x002fe200078e0024 */
[----:B------:R-:W-:-:S06]  /*97fa0*/  MOV R22, R37 ;  /* 0x0000002500167202 */ /* 0x000fcc0000000f00 */
[----:B------:R-:W1:Y:S01]  /*97fb0*/  LDC.64 R36, c[0x0][0x228] ;  /* 0x00008a00ff247b82 */ /* 0x000e620000000a00 */
[----:B------:R-:W-:Y:S01]  /*97fc0*/  ISETP.LT.AND P5, PT, R9, R28, !P5 ;  /* 0x0000001c0900720c */ /* 0x000fe20006fa1270 */
[----:B------:R-:W-:Y:S01]  /*97fd0*/  IMAD.WIDE R78, R8, 0x4, R4 ;  /* 0x00000004084e7825 */ /* 0x000fe200078e0204 */
[----:B---3--:R-:W-:-:S03]  /*97fe0*/  MOV R142, R20 ;  /* 0x00000014008e7202 */ /* 0x008fc60000000f00 */
[C---:B------:R-:W-:Y:S01]  /*97ff0*/  VIADD R11, R6.reuse, 0x2c ;  /* 0x0000002c060b7836 */ /* 0x040fe20000000000 */
[----:B-1----:R-:W-:Y:S01]  /*98000*/  MOV R143, R36 ;  /* 0x00000024008f7202 */ /* 0x002fe20000000f00 */
[----:B------:R-:W-:Y:S02]  /*98010*/  IMAD.MOV.U32 R36, RZ, RZ, R21 ;  /* 0x000000ffff247224 */ /* 0x000fe400078e0015 */
[----:B------:R-:W1:Y:S01]  /*98020*/  LDC.64 R20, c[0x0][0x228] ;  /* 0x00008a00ff147b82 */ /* 0x000e620000000a00 */
[----:B------:R-:W-:Y:S01]  /*98030*/  IMAD.MOV.U32 R12, RZ, RZ, R37 ;  /* 0x000000ffff0c7224 */ /* 0x000fe200078e0025 */
[----:B------:R-:W-:Y:S02]  /*98040*/  ISETP.GE.AND P0, PT, R11, R32, PT ;  /* 0x000000200b00720c */ /* 0x000fe40003f06270 */
[----:B------:R-:W-:Y:S02]  /*98050*/  IADD3 R11, R6, 0x2d, RZ ;  /* 0x0000002d060b7810 */ /* 0x000fe40007ffe0ff */
[----:B------:R-:W-:-:S02]  /*98060*/  ISETP.LT.AND P4, PT, R7, R104, !P6 ;  /* 0x000000680700720c */ /* 0x000fc40007781270 */
[----:B------:R-:W-:Y:S01]  /*98070*/  ISETP.GE.AND P2, PT, R11, R12, PT ;  /* 0x0000000c0b00720c */ /* 0x000fe20003f46270 */
[----:B------:R-:W3:Y:S01]  /*98080*/  LDC R104, c[0x0][0x228] ;  /* 0x00008a00ff687b82 */ /* 0x000ee20000000800 */
[----:B------:R-:W-:Y:S02]  /*98090*/  IADD3 R11, R8, R0, RZ ;  /* 0x00000000080b7210 */ /* 0x000fe40007ffe0ff */
[----:B------:R-:W-:-:S03]  /*980a0*/  MOV R33, R38 ;  /* 0x0000002600217202 */ /* 0x000fc60000000f00 */
[----:B------:R-:W-:Y:S01]  /*980b0*/  IMAD.WIDE R100, R11, 0x4, R2 ;  /* 0x000000040b647825 */ /* 0x000fe200078e0202 */
[----:B------:R-:W-:-:S03]  /*980c0*/  IADD3 R8, R6, 0x2e, RZ ;  /* 0x0000002e06087810 */ /* 0x000fc60007ffe0ff */
[----:B-1----:R-:W-:-:S05]  /*980d0*/  IMAD.MOV.U32 R34, RZ, RZ, R20 ;  /* 0x000000ffff227224 */ /* 0x002fca00078e0014 */
[----:B------:R-:W-:Y:S01]  /*980e0*/  ISETP.LT.AND P6, PT, R9, R34, !P6 ;  /* 0x000000220900720c */ /* 0x000fe200077c1270 */
[----:B----4-:R1:W-:Y:S04]  /*980f0*/  @P5 STG.E desc[UR60][R78.64], R111 ;  /* 0x0000006f4e005986 */ /* 0x0103e8000c10193c */
[----:B-1----:R-:W4:Y:S01]  /*98100*/  LDL.LU R111, [R1+0x1c] ;  /* 0x00001c00016f7983 */ /* 0x002f220000300800 */
[----:B------:R-:W-:-:S03]  /*98110*/  ISETP.GE.AND P5, PT, R8, R36, PT ;  /* 0x000000240800720c */ /* 0x000fc60003fa6270 */
[----:B------:R1:W-:Y:S01]  /*98120*/  @P4 STG.E desc[UR60][R100.64], R233 ;  /* 0x000000e964004986 */ /* 0x0003e2000c10193c */
[----:B------:R-:W-:Y:S01]  /*98130*/  ISETP.LT.AND P4, PT, R7, R102, !P0 ;  /* 0x000000660700720c */ /* 0x000fe20004781270 */
[--C-:B------:R-:W-:Y:S01]  /*98140*/  IMAD.WIDE R78, R11, 0x4, R4.reuse ;  /* 0x000000040b4e7825 */ /* 0x100fe200078e0204 */
[----:B------:R-:W-:Y:S01]  /*98150*/  ISETP.LT.AND P0, PT, R9, R33, !P0 ;  /* 0x000000210900720c */ /* 0x000fe20004701270 */
[----:B------:R-:W3:Y:S01]  /*98160*/  LDC.64 R36, c[0x0][0x228] ;  /* 0x00008a00ff247b82 */ /* 0x000ee20000000a00 */
[----:B------:R-:W-:Y:S02]  /*98170*/  IADD3 R8, R11, R0, RZ ;  /* 0x000000000b087210 */ /* 0x000fe40007ffe0ff */
[----:B------:R-:W-:Y:S03]  /*98180*/  @P6 STG.E desc[UR60][R78.64], R221 ;  /* 0x000000dd4e006986 */ /* 0x000fe6000c10193c */
[----:B------:R-:W-:-:S04]  /*98190*/  IMAD.WIDE R102, R8, 0x4, R4 ;  /* 0x0000000408667825 */ /* 0x000fc800078e0204 */
[----:B-1----:R-:W-:-:S05]  /*981a0*/  IMAD.WIDE R100, R8, 0x4, R2 ;  /* 0x0000000408647825 */ /* 0x002fca00078e0202 */
[----:B------:R-:W-:Y:S04]  /*981b0*/  @P4 STG.E desc[UR60][R100.64], R112 ;  /* 0x0000007064004986 */ /* 0x000fe8000c10193c */
[----:B--2---:R1:W-:Y:S04]  /*981c0*/  @P0 STG.E desc[UR60][R102.64], R110 ;  /* 0x0000006e66000986 */ /* 0x0043e8000c10193c */
[----:B-1----:R-:W2:Y:S01]  /*981d0*/  LDL.LU R110, [R1+0xc] ;  /* 0x00000c00016e7983 */ /* 0x002ea20000300800 */
[----:B------:R-:W-:Y:S02]  /*981e0*/  IMAD.MOV.U32 R20, RZ, RZ, R39 ;  /* 0x000000ffff147224 */ /* 0x000fe400078e0027 */
[----:B------:R-:W1:Y:S01]  /*981f0*/  LDC.64 R38, c[0x0][0x228] ;  /* 0x00008a00ff267b82 */ /* 0x000e620000000a00 */
[----:B---3--:R-:W-:-:S02]  /*98200*/  IMAD.MOV.U32 R40, RZ, RZ, R37 ;  /* 0x000000ffff287224 */ /* 0x008fc400078e0025 */
[----:B------:R-:W-:Y:S01]  /*98210*/  IMAD.MOV.U32 R140, RZ, RZ, R36 ;  /* 0x000000ffff8c7224 */ /* 0x000fe200078e0024 */
[C---:B------:R-:W-:Y:S01]  /*98220*/  ISETP.LT.AND P4, PT, R7.reuse, R104, !P2 ;  /* 0x000000680700720c */ /* 0x040fe20005781270 */
[----:B------:R-:W-:Y:S02]  /*98230*/  VIADD R11, R6, 0x2f ;  /* 0x0000002f060b7836 */ /* 0x000fe40000000000 */
[----:B------:R-:W-:Y:S01]  /*98240*/  IMAD.IADD R100, R8, 0x1, R0 ;  /* 0x0000000108647824 */ /* 0x000fe200078e0200 */
[----:B------:R-:W3:Y:S01]  /*98250*/  LDC.64 R36, c[0x0][0x228] ;  /* 0x00008a00ff247b82 */ /* 0x000ee20000000a00 */
[----:B------:R-:W-:Y:S01]  /*98260*/  ISETP.LT.AND P0, PT, R7, R105, !P5 ;  /* 0x000000690700720c */ /* 0x000fe20006f01270 */
[----:B------:R-:W2:Y:S01]  /*98270*/  LDL.LU R113, [R1+0x460] ;  /* 0x0004600001717983 */ /* 0x000ea20000300800 */
[----:B-1----:R-:W-:-:S05]  /*98280*/  IMAD.MOV.U32 R32, RZ, RZ, R39 ;  /* 0x000000ffff207224 */ /* 0x002fca00078e0027 */
[----:B------:R-:W1:Y:S01]  /*98290*/  LDC R104, c[0x0][0x228] ;  /* 0x00008a00ff687b82 */ /* 0x000e620000000800 */
[----:B------:R-:W-:-:S07]  /*982a0*/  IMAD.MOV.U32 R141, RZ, RZ, R38 ;  /* 0x000000ffff8d7224 */ /* 0x000fce00078e0026 */
[----:B------:R-:W1:Y:S01]  /*982b0*/  LDC.64 R38, c[0x0][0x228] ;  /* 0x00008a00ff267b82 */ /* 0x000e620000000a00 */
[----:B---3--:R-:W-:Y:S02]  /*982c0*/  IMAD.MOV.U32 R34, RZ, RZ, R37 ;  /* 0x000000ffff227224 */ /* 0x008fe400078e0025 */
[----:B------:R-:W-:-:S04]  /*982d0*/  IMAD.WIDE R78, R100, 0x4, R2 ;  /* 0x00000004644e7825 */ /* 0x000fc800078e0202 */
[----:B------:R-:W-:Y:S01]  /*982e0*/  IMAD.IADD R8, R100, 0x1, R0 ;  /* 0x0000000164087824 */ /* 0x000fe200078e0200 */
[----:B------:R-:W3:Y:S01]  /*982f0*/  LDC R105, c[0x0][0x228] ;  /* 0x00008a00ff697b82 */ /* 0x000ee20000000800 */
[----:B-1----:R-:W-:Y:S02]  /*98300*/  IMAD.MOV.U32 R12, RZ, RZ, R39 ;  /* 0x000000ffff0c7224 */ /* 0x002fe400078e0027 */
[----:B------:R-:W-:-:S05]  /*98310*/  IMAD.MOV.U32 R39, RZ, RZ, R36 ;  /* 0x000000ffff277224 */ /* 0x000fca00078e0024 */
[----:B------:R-:W1:Y:S01]  /*98320*/  LDC.64 R36, c[0x0][0x228] ;  /* 0x00008a00ff247b82 */ /* 0x000e620000000a00 */
[----:B------:R-:W-:Y:S02]  /*98330*/  ISETP.GE.AND P6, PT, R11, R32, PT ;  /* 0x000000200b00720c */ /* 0x000fe40003fc6270 */
[----:B------:R-:W-:Y:S01]  /*98340*/  IADD3 R11, R6, 0x30, RZ ;  /* 0x00000030060b7810 */ /* 0x000fe20007ffe0ff */
[----:B------:R3:W-:Y:S03]  /*98350*/  @P4 STG.E desc[UR60][R78.64], R234 ;  /* 0x000000ea4e004986 */ /* 0x0007e6000c10193c */
[----:B------:R-:W-:Y:S02]  /*98360*/  ISETP.GE.AND P4, PT, R11, R40, PT ;  /* 0x000000280b00720c */ /* 0x000fe40003f86270 */
[----:B------:R-:W3:Y:S01]  /*98370*/  LDC.64 R40, c[0x0][0x228] ;  /* 0x00008a00ff287b82 */ /* 0x000ee20000000a00 */
[----:B------:R-:W-:-:S02]  /*98380*/  IMAD.MOV.U32 R28, RZ, RZ, R38 ;  /* 0x000000ffff1c7224 */ /* 0x000fc400078e0026 */
[----:B-1----:R-:W-:Y:S01]  /*98390*/  IMAD.MOV.U32 R33, RZ, RZ, R37 ;  /* 0x000000ffff217224 */ /* 0x002fe200078e0025 */
[----:B------:R-:W-:-:S04]  /*983a0*/  MOV R37, R43 ;  /* 0x0000002b00257202 */ /* 0x000fc80000000f00 */
[----:B------:R-:W1:Y:S01]  /*983b0*/  LDC.64 R42, c[0x0][0x228] ;  /* 0x00008a00ff2a7b82 */ /* 0x000e620000000a00 */
[----:B------:R-:W-:Y:S01]  /*983c0*/  ISETP.LT.AND P2, PT, R9, R28, !P2 ;  /* 0x0000001c0900720c */ /* 0x000fe20005741270 */
[----:B------:R-:W-:Y:S01]  /*983d0*/  IMAD.WIDE R100, R100, 0x4, R4 ;  /* 0x0000000464647825 */ /* 0x000fe200078e0204 */
[----:B------:R-:W-:-:S03]  /*983e0*/  MOV R38, R36 ;  /* 0x0000002400267202 */ /* 0x000fc60000000f00 */
[----:B------:R-:W-:-:S04]  /*983f0*/  IMAD.WIDE R102, R8, 0x4, R2 ;  /* 0x0000000408667825 */ /* 0x000fc800078e0202 */
[----:B---3--:R-:W-:-:S04]  /*98400*/  IMAD.MOV.U32 R185, RZ, RZ, R40 ;  /* 0x000000ffffb97224 */ /* 0x008fc800078e0028 */
[----:B------:R-:W-:Y:S01]  /*98410*/  @P2 STG.E desc[UR60][R100.64], R222 ;  /* 0x000000de64002986 */ /* 0x000fe2000c10193c */
[----:B-1----:R-:W-:Y:S01]  /*98420*/  MOV R36, R42 ;  /* 0x0000002a00247202 */ /* 0x002fe20000000f00 */
[----:B------:R-:W-:Y:S02]  /*98430*/  IMAD.MOV.U32 R32, RZ, RZ, R43 ;  /* 0x000000ffff207224 */ /* 0x000fe400078e002b */
[----:B------:R-:W1:Y:S01]  /*98440*/  LDC.64 R42, c[0x0][0x228] ;  /* 0x00008a00ff2a7b82 */ /* 0x000e620000000a00 */
[----:B----4-:R3:W-:Y:S01]  /*98450*/  @P0 STG.E desc[UR60][R102.64], R111 ;  /* 0x0000006f66000986 */ /* 0x0107e2000c10193c */
[----:B------:R-:W-:Y:S01]  /*98460*/  ISETP.LT.AND P0, PT, R9, R38, !P6 ;  /* 0x000000260900720c */ /* 0x000fe20007701270 */
[----:B------:R-:W-:-:S05]  /*98470*/  IMAD.MOV.U32 R38, RZ, RZ, R41 ;  /* 0x000000ffff267224 */ /* 0x000fca00078e0029 */
[----:B------:R-:W4:Y:S01]  /*98480*/  LDC.64 R40, c[0x0][0x228] ;  /* 0x00008a00ff287b82 */ /* 0x000f220000000a00 */
[----:B------:R-:W-:Y:S02]  /*98490*/  IADD3 R78, R6, 0x31, RZ ;  /* 0x00000031064e7810 */ /* 0x000fe40007ffe0ff */
[----:B------:R-:W-:Y:S02]  /*984a0*/  ISETP.LT.AND P5, PT, R9, R39, !P5 ;  /* 0x000000270900720c */ /* 0x000fe40006fa1270 */
[----:B------:R-:W-:Y:S01]  /*984b0*/  ISETP.GE.AND P2, PT, R78, R37, PT ;  /* 0x000000254e00720c */ /* 0x000fe20003f46270 */
[----:B---3--:R-:W3:Y:S01]  /*984c0*/  LDL.LU R111, [R1+0x840] ;  /* 0x00084000016f7983 */ /* 0x008ee20000300800 */
[C---:B------:R-:W-:Y:S01]  /*984d0*/  IMAD.WIDE R100, R8.reuse, 0x4, R4 ;  /* 0x0000000408647825 */ /* 0x040fe200078e0204 */
[----:B------:R-:W-:Y:S01]  /*984e0*/  IADD3 R11, R8, R0, RZ ;  /* 0x00000000080b7210 */ /* 0x000fe20007ffe0ff */
[----:B------:R-:W2:Y:S02]  /*984f0*/  LDC R103, c[0x0][0x228] ;  /* 0x00008a00ff677b82 */ /* 0x000ea40000000800 */
[----:B-1----:R-:W-:-:S02]  /*98500*/  IMAD.MOV.U32 R28, RZ, RZ, R43 ;  /* 0x000000ffff1c7224 */ /* 0x002fc400078e002b */
[----:B------:R-:W-:-:S04]  /*98510*/  IMAD.MOV.U32 R186, RZ, RZ, R42 ;  /* 0x000000ffffba7224 */ /* 0x000fc800078e002a */
[----:B------:R-:W1:Y:S01]  /*98520*/  LDC R102, c[0x0][0x228] ;  /* 0x00008a00ff667b82 */ /* 0x000e620000000800 */
[----:B----4-:R-:W-:Y:S02]  /*98530*/  IMAD.MOV.U32 R37, RZ, RZ, R40 ;  /* 0x000000ffff257224 */ /* 0x010fe400078e0028 */
[----:B------:R-:W-:-:S05]  /*98540*/  IMAD.MOV.U32 R43, RZ, RZ, R41 ;  /* 0x000000ffff2b7224 */ /* 0x000fca00078e0029 */
[----:B------:R-:W4:Y:S02]  /*98550*/  LDC.64 R40, c[0x0][0x228] ;  /* 0x00008a00ff287b82 */ /* 0x000f240000000a00 */
[----:B----4-:R-:W-:Y:S01]  /*98560*/  IMAD.MOV.U32 R39, RZ, RZ, R41 ;  /* 0x000000ffff277224 */ /* 0x010fe200078e0029 */
[----:B------:R-:W-:-:S05]  /*98570*/  MOV R184, R40 ;  /* 0x0000002800b87202 */ /* 0x000fca0000000f00 */
[----:B------:R-:W4:Y:S01]  /*98580*/  LDC.64 R40, c[0x0][0x228] ;  /* 0x00008a00ff287b82 */ /* 0x000f220000000a00 */
[----:B------:R-:W-:Y:S01]  /*98590*/  ISETP.LT.AND P6, PT, R7, R106, !P6 ;  /* 0x0000006a0700720c */ /* 0x000fe200077c1270 */
[----:B------:R-:W-:Y:S01]  /*985a0*/  IMAD.WIDE R78, R11, 0x4, R2 ;  /* 0x000000040b4e7825 */ /* 0x000fe200078e0202 */
[----:B------:R-:W-:-:S05]  /*985b0*/  IADD3 R8, R6, 0x32, RZ ;  /* 0x0000003206087810 */ /* 0x000fca0007ffe0ff */
[----:B------:R-:W3:Y:S01]  /*985c0*/  LDC R106, c[0x0][0x228] ;  /* 0x00008a00ff6a7b82 */ /* 0x000ee20000000800 */
[----:B----4-:R-:W-:Y:S01]  /*985d0*/  IMAD.MOV.U32 R42, RZ, RZ, R41 ;  /* 0x000000ffff2a7224 */ /* 0x010fe200078e0029 */
[----:B--2---:R2:W-:Y:S04]  /*985e0*/  @P5 STG.E desc[UR60][R100.64], R110 ;  /* 0x0000006e64005986 */ /* 0x0045e8000c10193c */
[----:B--2---:R-:W2:Y:S04]  /*985f0*/  LDL.LU R110, [R1+0x450] ;  /* 0x00045000016e7983 */ /* 0x004ea80000300800 */
[----:B------:R-:W4:Y:S04]  /*98600*/  LDL.LU R114, [R1+0x440] ;  /* 0x0004400001727983 */ /* 0x000f280000300800 */
[----:B------:R-:W4:Y:S01]  /*98610*/  LDL.LU R112, [R1+0x464] ;  /* 0x0004640001707983 */ /* 0x000f220000300800 */
[----:B------:R-:W-:-:S02]  /*98620*/  ISETP.LT.AND P5, PT, R7, R104, !P4 ;  /* 0x000000680700720c */ /* 0x000fc400067a1270 */
[----:B------:R-:W-:Y:S01]  /*98630*/  ISETP.LT.AND P4, PT, R9, R36, !P4 ;  /* 0x000000240900720c */ /* 0x000fe20006781270 */
[----:B------:R-:W-:Y:S01]  /*98640*/  IMAD.MOV.U32 R36, RZ, RZ, R40 ;  /* 0x000000ffff247224 */ /* 0x000fe200078e0028 */
[----:B------:R1:W-:Y:S01]  /*98650*/  @P6 STG.E desc[UR60][R78.64], R235 ;  /* 0x000000eb4e006986 */ /* 0x0003e2000c10193c */
[----:B------:R-:W1:Y:S01]  /*98660*/  LDC.64 R40, c[0x0][0x228] ;  /* 0x00008a00ff287b82 */ /* 0x000e620000000a00 */
[----:B------:R-:W-:Y:S01]  /*98670*/  ISETP.GE.AND P6, PT, R8, R28, PT ;  /* 0x0000001c0800720c */ /* 0x000fe20003fc6270 */
[----:B------:R-:W-:-:S06]  /*98680*/  IMAD.WIDE R100, R11, 0x4, R4 ;  /* 0x000000040b647825 */ /* 0x000fcc00078e0204 */
[----:B------:R-:W3:Y:S08]  /*98690*/  LDC R104, c[0x0][0x228] ;  /* 0x00008a00ff687b82 */ /* 0x000ef00000000800 */
[----:B-1----:R-:W1:Y:S01]  /*986a0*/  LDC.64 R234, c[0x0][0x228] ;  /* 0x00008a00ffea7b82 */ /* 0x002e620000000a00 */
[----:B------:R-:W-:Y:S02]  /*986b0*/  IMAD.MOV.U32 R28, RZ, RZ, R41 ;  /* 0x000000ffff1c7224 */ /* 0x000fe400078e0029 */
[----:B------:R-:W-:-:S05]  /*986c0*/  IMAD.MOV.U32 R195, RZ, RZ, R40 ;  /* 0x000000ffffc37224 */ /* 0x000fca00078e0028 */
[----:B------:R-:W1:Y:S01]  /*986d0*/  LDC.64 R40, c[0x0][0x228] ;  /* 0x00008a00ff287b82 */ /* 0x000e620000000a00 */
[----:B------:R-:W-:Y:S01]  /*986e0*/  IMAD.IADD R11, R11, 0x1, R0 ;  /* 0x000000010b0b7824 */ /* 0x000fe200078e0200 */
[----:B------:R-:W-:-:S03]  /*986f0*/  IADD3 R8, R6, 0x33, RZ ;  /* 0x0000003306087810 */ /* 0x000fc60007ffe0ff */
[----:B------:R-:W-:-:S04]  /*98700*/  IMAD.WIDE R78, R11, 0x4, R2 ;  /* 0x000000040b4e7825 */ /* 0x000fc800078e0202 */
[----:B-1----:R-:W-:Y:S02]  /*98710*/  IMAD.MOV.U32 R44, RZ, RZ, R41 ;  /* 0x000000ffff2c7224 */ /* 0x002fe400078e0029 */
[----:B------:R-:W-:Y:S02]  /*98720*/  IMAD.MOV.U32 R194, RZ, RZ, R40 ;  /* 0x000000ffffc27224 */ /* 0x000fe400078e0028 */
[----:B------:R-:W1:Y:S01]  /*98730*/  LDC.64 R40, c[0x0][0x228] ;  /* 0x00008a00ff287b82 */ /* 0x000e620000000a00 */
[----:B------:R3:W-:Y:S01]  /*98740*/  @P0 STG.E desc[UR60][R100.64], R223 ;  /* 0x000000df64000986 */ /* 0x0007e2000c10193c */
[----:B------:R-:W-:-:S03]  /*98750*/  ISETP.LT.AND P0, PT, R7, R103, !P2 ;  /* 0x000000670700720c */ /* 0x000fc60005701270 */
[----:B------:R-:W-:Y:S01]  /*98760*/  @P5 STG.E desc[UR60][R78.64], R248 ;  /* 0x000000f84e005986 */ /* 0x000fe2000c10193c */
[----:B------:R-:W-:Y:S02]  /*98770*/  ISETP.GE.AND P5, PT, R8, R38, PT ;  /* 0x000000260800720c */ /* 0x000fe40003fa6270 */
[----:B------:R-:W-:Y:S01]  /*98780*/  ISETP.LT.AND P2, PT, R9, R37, !P2 ;  /* 0x000000250900720c */ /* 0x000fe20005741270 */
[----:B------:R-:W-:Y:S02]  /*98790*/  IMAD.MOV.U32 R37, RZ, RZ, R48 ;  /* 0x000000ffff257224 */ /* 0x000fe400078e0030 */
[----:B---3--:R-:W-:Y:S01]  /*987a0*/  IMAD.WIDE R100, R11, 0x4, R4 ;  /* 0x000000040b647825 */ /* 0x008fe200078e0204 */
[----:B------:R-:W3:Y:S01]  /*987b0*/  LDC.64 R222, c[0x0][0x228] ;  /* 0x00008a00ffde7b82 */ /* 0x000ee20000000a00 */
[----:B-1----:R-:W-:Y:S02]  /*987c0*/  MOV R38, R40 ;  /* 0x0000002800267202 */ /* 0x002fe40000000f00 */
[----:B------:R-:W-:-:S05]  /*987d0*/  MOV R40, R49 ;  /* 0x0000003100287202 */ /* 0x000fca0000000f00 */
[----:B------:R-:W1:Y:S01]  /*987e0*/  LDC.64 R48, c[0x0][0x228] ;  /* 0x00008a00ff307b82 */ /* 0x000e620000000a00 */
[----:B------:R3:W-:Y:S02]  /*987f0*/  @P4 STG.E desc[UR60][R100.64], R244 ;  /* 0x000000f464004986 */ /* 0x0007e4000c10193c */
[----:B---3--:R-:W-:Y:S01]  /*98800*/  IADD3 R100, R11, R0, RZ ;  /* 0x000000000b647210 */ /* 0x008fe20007ffe0ff */
[----:B------:R-:W-:-:S04]  /*98810*/  VIADD R11, R6, 0x34 ;  /* 0x00000034060b7836 */ /* 0x000fc80000000000 */
[----:B------:R-:W-:-:S05]  /*98820*/  IMAD.WIDE R78, R100, 0x4, R2 ;  /* 0x00000004644e7825 */ /* 0x000fca00078e0202 */
[----:B------:R3:W-:Y:S01]  /*98830*/  @P0 STG.E desc[UR60][R78.64], R228 ;  /* 0x000000e44e000986 */ /* 0x0007e2000c10193c */
[----:B------:R-:W-:Y:S01]  /*98840*/  ISETP.GE.AND P0, PT, R11, R39, PT ;  /* 0x000000270b00720c */ /* 0x000fe20003f06270 */
[----:B------:R-:W-:Y:S02]  /*98850*/  VIADD R11, R6, 0x35 ;  /* 0x00000035060b7836 */ /* 0x000fe40000000000 */
[----:B-1----:R-:W-:Y:S02]  /*98860*/  IMAD.MOV.U32 R193, RZ, RZ, R48 ;  /* 0x000000ffffc17224 */ /* 0x002fe400078e0030 */
[----:B---3--:R-:W-:-:S05]  /*98870*/  IMAD.WIDE R78, R100, 0x4, R4 ;  /* 0x00000004644e7825 */ /* 0x008fca00078e0204 */
[----:B------:R1:W-:Y:S01]  /*98880*/  @P2 STG.E desc[UR60][R78.64], R224 ;  /* 0x000000e04e002986 */ /* 0x0003e2000c10193c */
[----:B------:R-:W-:Y:S02]  /*98890*/  ISETP.GE.AND P2, PT, R11, R28, PT ;  /* 0x0000001c0b00720c */ /* 0x000fe40003f46270 */
[----:B------:R-:W-:Y:S02]  /*988a0*/  MOV R28, R49 ;  /* 0x00000031001c7202 */ /* 0x000fe40000000f00 */
[----:B------:R-:W3:Y:S01]  /*988b0*/  LDC.64 R48, c[0x0][0x228] ;  /* 0x00008a00ff307b82 */ /* 0x000ee20000000a00 */
[----:B------:R-:W-:Y:S02]  /*988c0*/  ISETP.LT.AND P4, PT, R7, R102, !P6 ;  /* 0x000000660700720c */ /* 0x000fe40007781270 */
[----:B------:R-:W-:Y:S01]  /*988d0*/  ISETP.LT.AND P6, PT, R9, R36, !P6 ;  /* 0x000000240900720c */ /* 0x000fe200077c1270 */
[----:B------:R-:W-:-:S04]  /*988e0*/  IMAD.IADD R8, R100, 0x1, R0 ;  /* 0x0000000164087824 */ /* 0x000fc800078e0200 */
[----:B------:R-:W2:Y:S01]  /*988f0*/  LDC R102, c[0x0][0x228] ;  /* 0x00008a00ff667b82 */ /* 0x000ea20000000800 */
[----:B---3--:R-:W-:Y:S01]  /*98900*/  MOV R36, R48 ;  /* 0x0000003000247202 */ /* 0x008fe20000000f00 */
[----:B------:R-:W-:-:S06]  /*98910*/  IMAD.MOV.U32 R39, RZ, RZ, R49 ;  /* 0x000000ffff277224 */ /* 0x000fcc00078e0031 */
[----:B------:R-:W3:Y:S01]  /*98920*/  LDC.64 R48, c[0x0][0x228] ;  /* 0x00008a00ff307b82 */ /* 0x000ee20000000a00 */
[----:B------:R-:W-:-:S05]  /*98930*/  IMAD.WIDE R100, R8, 0x4, R2 ;  /* 0x0000000408647825 */ /* 0x000fca00078e0202 */
[----:B------:R2:W-:Y:S01]  /*98940*/  @P4 STG.E desc[UR60][R100.64], R249 ;  /* 0x000000f964004986 */ /* 0x0005e2000c10193c */
[----:B------:R-:W-:Y:S01]  /*98950*/  ISETP.LT.AND P4, PT, R7, R104, !P5 ;  /* 0x000000680700720c */ /* 0x000fe20006f81270 */
[----:B------:R-:W-:Y:S01]  /*98960*/  IMAD.IADD R11, R8, 0x1, R0 ;  /* 0x00000001080b7824 */ /* 0x000fe200078e0200 */
[----:B------:R-:W4:Y:S01]  /*98970*/  LDC R104, c[0x0][0x228] ;  /* 0x00008a00ff687b82 */ /* 0x000f220000000800 */
[----:B---3--:R-:W-:Y:S01]  /*98980*/  MOV R52, R49 ;  /* 0x0000003100347202 */ /* 0x008fe20000000f00 */
[----:B------:R-:W-:-:S06]  /*98990*/  IMAD.MOV.U32 R192, RZ, RZ, R48 ;  /* 0x000000ffffc07224 */ /* 0x000fcc00078e0030 */
[----:B------:R-:W3:Y:S01]  /*989a0*/  LDC.64 R48, c[0x0][0x228] ;  /* 0x00008a00ff307b82 */ /* 0x000ee20000000a00 */
[----:B-1----:R-:W-:-:S04]  /*989b0*/  IMAD.WIDE R78, R8, 0x4, R4 ;  /* 0x00000004084e7825 */ /* 0x002fc800078e0204 */
[----:B--2---:R-:W-:Y:S01]  /*989c0*/  IMAD.WIDE R100, R11, 0x4, R2 ;  /* 0x000000040b647825 */ /* 0x004fe200078e0202 */
[----:B------:R1:W-:Y:S04]  /*989d0*/  @P6 STG.E desc[UR60][R78.64], R245 ;  /* 0x000000f54e006986 */ /* 0x0003e8000c10193c */
[----:B------:R2:W-:Y:S01]  /*989e0*/  @P4 STG.E desc[UR60][R100.64], R229 ;  /* 0x000000e564004986 */ /* 0x0005e2000c10193c */
[----:B------:R-:W-:Y:S02]  /*989f0*/  ISETP.LT.AND P4, PT, R7, R102, !P0 ;  /* 0x000000660700720c */ /* 0x000fe40004781270 */
[C---:B------:R-:W-:Y:S02]  /*98a00*/  ISETP.LT.AND P0, PT, R9.reuse, R37, !P0 ;  /* 0x000000250900720c */ /* 0x040fe40004701270 */
[----:B------:R-:W-:Y:S01]  /*98a10*/  MOV R37, R55 ;  /* 0x0000003700257202 */ /* 0x000fe20000000f00 */
[----:B------:R-:W-:Y:S01]  /*98a20*/  VIADD R8, R6, 0x36 ;  /* 0x0000003606087836 */ /* 0x000fe20000000000 */
[----:B------:R-:W-:Y:S01]  /*98a30*/  ISETP.LT.AND P5, PT, R9, R38, !P5 ;  /* 0x000000260900720c */ /* 0x000fe20006fa1270 */
[----:B-1----:R-:W1:Y:S01]  /*98a40*/  LDC.64 R244, c[0x0][0x228] ;  /* 0x00008a00fff47b82 */ /* 0x002e620000000a00 */
[----:B---3--:R-:W-:Y:S01]  /*98a50*/  MOV R50, R48 ;  /* 0x0000003000327202 */ /* 0x008fe20000000f00 */
[----:B------:R-:W-:-:S06]  /*98a60*/  IMAD.MOV.U32 R48, RZ, RZ, R54 ;  /* 0x000000ffff307224 */ /* 0x000fcc00078e0036 */
[----:B--2---:R-:W2:Y:S08]  /*98a70*/  LDC.64 R228, c[0x0][0x228] ;  /* 0x00008a00ffe47b82 */ /* 0x004eb00000000a00 */
[----:B------:R-:W3:Y:S01]  /*98a80*/  LDC.64 R54, c[0x0][0x228] ;  /* 0x00008a00ff367b82 */ /* 0x000ee20000000a00 */
[----:B------:R-:W-:Y:S01]  /*98a90*/  ISETP.GE.AND P6, PT, R8, R44, PT ;  /* 0x0000002c0800720c */ /* 0x000fe20003fc6270 */
[----:B------:R-:W-:-:S02]  /*98aa0*/  IMAD.IADD R8, R11, 0x1, R0 ;  /* 0x000000010b087824 */ /* 0x000fc400078e0200 */
[----:B------:R-:W-:-:S04]  /*98ab0*/  IMAD.WIDE R78, R11, 0x4, R4 ;  /* 0x000000040b4e7825 */ /* 0x000fc800078e0204 */
[----:B------:R-:W-:Y:S01]  /*98ac0*/  IMAD.WIDE R100, R8, 0x4, R2 ;  /* 0x0000000408647825 */ /* 0x000fe200078e0202 */
[----:B------:R-:W-:Y:S03]  /*98ad0*/  @P5 STG.E desc[UR60][R78.64], R225 ;  /* 0x000000e14e005986 */ /* 0x000fe6000c10193c */
[----:B------:R-:W-:Y:S01]  /*98ae0*/  VIADD R11, R6, 0x37 ;  /* 0x00000037060b7836 */ /* 0x000fe20000000000 */
[----:B------:R1:W-:Y:S01]  /*98af0*/  @P4 STG.E desc[UR60][R100.64], R250 ;  /* 0x000000fa64004986 */ /* 0x0003e2000c10193c */
[----:B------:R-:W-:Y:S01]  /*98b00*/  IMAD.WIDE R102, R8, 0x4, R4 ;  /* 0x0000000408667825 */ /* 0x000fe200078e0204 */
[----:B----4-:R-:W-:Y:S02]  /*98b10*/  ISETP.LT.AND P4, PT, R7, R104, !P2 ;  /* 0x000000680700720c */ /* 0x010fe40005781270 */
[----:B------:R-:W-:Y:S01]  /*98b20*/  ISETP.GE.AND P5, PT, R11, R28, PT ;  /* 0x0000001c0b00720c */ /* 0x000fe20003fa6270 */
[----:B------:R-:W4:Y:S01]  /*98b30*/  LDC R104, c[0x0][0x228] ;  /* 0x00008a00ff687b82 */ /* 0x000f220000000800 */
[----:B------:R2:W-:Y:S01]  /*98b40*/  @P0 STG.E desc[UR60][R102.64], R246 ;  /* 0x000000f666000986 */ /* 0x0005e2000c10193c */
[----:B------:R-:W-:-:S02]  /*98b50*/  ISETP.LT.AND P2, PT, R9, R36, !P2 ;  /* 0x000000240900720c */ /* 0x000fc40005741270 */
[----:B------:R-:W-:Y:S01]  /*98b60*/  ISETP.LT.AND P0, PT, R7, R105, !P6 ;  /* 0x000000690700720c */ /* 0x000fe20007701270 */
[----:B---3--:R-:W-:Y:S01]  /*98b70*/  IMAD.MOV.U32 R28, RZ, RZ, R55 ;  /* 0x000000ffff1c7224 */ /* 0x008fe200078e0037 */
[----:B------:R-:W-:Y:S01]  /*98b80*/  MOV R191, R54 ;  /* 0x0000003600bf7202 */ /* 0x000fe20000000f00 */
[--C-:B-1----:R-:W-:Y:S01]  /*98b90*/  IMAD.IADD R100, R8, 0x1, R0.reuse ;  /* 0x0000000108647824 */ /* 0x102fe200078e0200 */
[----:B------:R-:W1:Y:S03]  /*98ba0*/  LDC.64 R54, c[0x0][0x228] ;  /* 0x00008a00ff367b82 */ /* 0x000e660000000a00 */
[C---:B------:R-:W-:Y:S01]  /*98bb0*/  IMAD.IADD R8, R100.reuse, 0x1, R0 ;  /* 0x0000000164087824 */ /* 0x040fe200078e0200 */
[----:B------:R-:W-:Y:S01]  /*98bc0*/  ISETP.LT.AND P6, PT, R9, R50, !P6 ;  /* 0x000000320900720c */ /* 0x000fe200077c1270 */
[----:B------:R-:W-:-:S03]  /*98bd0*/  IMAD.WIDE R78, R100, 0x4, R2 ;  /* 0x00000004644e7825 */ /* 0x000fc600078e0202 */
[----:B------:R-:W3:Y:S01]  /*98be0*/  LDC R105, c[0x0][0x228] ;  /* 0x00008a00ff697b82 */ /* 0x000ee20000000800 */
[----:B------:R-:W-:Y:S01]  /*98bf0*/  IMAD.WIDE R100, R100, 0x4, R4 ;  /* 0x0000000464647825 */ /* 0x000fe200078e0204 */
[----:B------:R4:W-:Y:S03]  /*98c00*/  @P4 STG.E desc[UR60][R78.64], R230 ;  /* 0x000000e64e004986 */ /* 0x0009e6000c10193c */
[----:B--2---:R-:W-:Y:S01]  /*98c10*/  IMAD.WIDE R102, R8, 0x4, R2 ;  /* 0x0000000408667825 */ /* 0x004fe200078e0202 */
[----:B------:R2:W-:Y:S02]  /*98c20*/  @P2 STG.E desc[UR60][R100.64], R226 ;  /* 0x000000e264002986 */ /* 0x0005e4000c10193c */
[----:B------:R-:W3:Y:S01]  /*98c30*/  LDC.64 R224, c[0x0][0x228] ;  /* 0x00008a00ffe07b82 */ /* 0x000ee20000000a00 */
[----:B------:R-:W-:Y:S01]  /*98c40*/  VIADD R11, R6, 0x38 ;  /* 0x00000038060b7836 */ /* 0x000fe20000000000 */
[----:B------:R1:W-:Y:S01]  /*98c50*/  @P0 STG.E desc[UR60][R102.64], R251 ;  /* 0x000000fb66000986 */ /* 0x0003e2000c10193c */
[----:B------:R-:W-:-:S02]  /*98c60*/  ISETP.LT.AND P0, PT, R9, R48, !P5 ;  /* 0x000000300900720c */ /* 0x000fc40006f01270 */
[----:B------:R-:W-:Y:S01]  /*98c70*/  ISETP.LT.AND P5, PT, R7, R106, !P5 ;  /* 0x0000006a0700720c */ /* 0x000fe20006fa1270 */
[----:B----4-:R-:W-:Y:S01]  /*98c80*/  VIADD R78, R6, 0x39 ;  /* 0x00000039064e7836 */ /* 0x010fe20000000000 */
[----:B------:R-:W-:Y:S01]  /*98c90*/  ISETP.GE.AND P4, PT, R11, R52, PT ;  /* 0x000000340b00720c */ /* 0x000fe20003f86270 */
[----:B------:R-:W-:Y:S02]  /*98ca0*/  IMAD.MOV.U32 R38, RZ, RZ, R49 ;  /* 0x000000ffff267224 */ /* 0x000fe400078e0031 */
[C---:B--2---:R-:W-:Y:S01]  /*98cb0*/  IMAD.WIDE R100, R8.reuse, 0x4, R4 ;  /* 0x0000000408647825 */ /* 0x044fe200078e0204 */
[----:B------:R-:W-:Y:S01]  /*98cc0*/  IADD3 R11, R8, R0, RZ ;  /* 0x00000000080b7210 */ /* 0x000fe20007ffe0ff */
[----:B------:R-:W2:Y:S01]  /*98cd0*/  LDC.64 R52, c[0x0][0x228] ;  /* 0x00008a00ff347b82 */ /* 0x000ea20000000a00 */
[----:B------:R-:W-:Y:S02]  /*98ce0*/  ISETP.GE.AND P2, PT, R78, R28, PT ;  /* 0x0000001c4e00720c */ /* 0x000fe40003f46270 */
[----:B------:R4:W-:Y:S01]  /*98cf0*/  @P6 STG.E desc[UR60][R100.64], R247 ;  /* 0x000000f764006986 */ /* 0x0009e2000c10193c */
[----:B------:R-:W-:Y:S01]  /*98d00*/  ISETP.LT.AND P6, PT, R7, R104, !P4 ;  /* 0x000000680700720c */ /* 0x000fe200067c1270 */
[----:B-1----:R-:W-:Y:S01]  /*98d10*/  IMAD.MOV.U32 R49, RZ, RZ, R54 ;  /* 0x000000ffff317224 */ /* 0x002fe200078e0036 */
[----:B------:R-:W-:Y:S01]  /*98d20*/  MOV R36, R55 ;  /* 0x0000003700247202 */ /* 0x000fe20000000f00 */
[C---:B------:R-:W-:Y:S01]  /*98d30*/  IMAD.WIDE R78, R11.reuse, 0x4, R2 ;  /* 0x000000040b4e7825 */ /* 0x040fe200078e0202 */
[----:B------:R-:W1:Y:S03]  /*98d40*/  LDC R103, c[0x0][0x228] ;  /* 0x00008a00ff677b82 */ /* 0x000e660000000800 */
[----:B----4-:R-:W-:-:S05]  /*98d50*/  IMAD.WIDE R100, R11, 0x4, R4 ;  /* 0x000000040b647825 */ /* 0x010fca00078e0204 */
[----:B------:R-:W4:Y:S01]  /*98d60*/  LDC.64 R54, c[0x0][0x228] ;  /* 0x00008a00ff367b82 */ /* 0x000f220000000a00 */
[----:B------:R-:W-:Y:S01]  /*98d70*/  IMAD.IADD R11, R11, 0x1, R0 ;  /* 0x000000010b0b7824 */ /* 0x000fe200078e0200 */
[----:B------:R3:W-:Y:S06]  /*98d80*/  @P5 STG.E desc[UR60][R78.64], R231 ;  /* 0x000000e74e005986 */ /* 0x0007ec000c10193c */
[----:B------:R-:W1:Y:S01]  /*98d90*/  LDC R102, c[0x0][0x228] ;  /* 0x00008a00ff667b82 */ /* 0x000e620000000800 */
[----:B------:R2:W-:Y:S01]  /*98da0*/  @P0 STG.E desc[UR60][R100.64], R227 ;  /* 0x000000e364000986 */ /* 0x0005e2000c10193c */
[----:B---3--:R-:W-:Y:S01]  /*98db0*/  IMAD.WIDE R78, R11, 0x4, R2 ;  /* 0x000000040b4e7825 */ /* 0x008fe200078e0202 */
[----:B------:R-:W-:-:S05]  /*98dc0*/  ISETP.LT.AND P4, PT, R9, R49, !P4 ;  /* 0x000000310900720c */ /* 0x000fca0006781270 */
[----:B------:R-:W3:Y:S01]  /*98dd0*/  LDC R104, c[0x0][0x228] ;  /* 0x00008a00ff687b82 */ /* 0x000ee20000000800 */
[----:B------:R4:W-:Y:S01]  /*98de0*/  @P6 STG.E desc[UR60][R78.64], R113 ;  /* 0x000000714e006986 */ /* 0x0009e2000c10193c */
[----:B--2---:R-:W-:Y:S01]  /*98df0*/  IMAD.WIDE R100, R11, 0x4, R4 ;  /* 0x000000040b647825 */ /* 0x004fe200078e0204 */
[----:B------:R-:W-:Y:S02]  /*98e00*/  IADD3 R8, R6, 0x3a, RZ ;  /* 0x0000003a06087810 */ /* 0x000fe40007ffe0ff */
[----:B----4-:R-:W-:Y:S01]  /*98e10*/  MOV R44, R55 ;  /* 0x00000037002c7202 */ /* 0x010fe20000000f00 */
[----:B------:R-:W-:Y:S02]  /*98e20*/  IMAD.MOV.U32 R48, RZ, RZ, R52 ;  /* 0x000000ffff307224 */ /* 0x000fe400078e0034 */
[----:B------:R-:W2:Y:S01]  /*98e30*/  LDC R106, c[0x0][0x228] ;  /* 0x00008a00ff6a7b82 */ /* 0x000ea20000000800 */
[----:B------:R-:W4:Y:S01]  /*98e40*/  LDL.LU R113, [R1+0x844] ;  /* 0x0008440001717983 */ /* 0x000f220000300800 */
[----:B-1----:R-:W-:Y:S01]  /*98e50*/  ISETP.LT.AND P0, PT, R7, R103, !P2 ;  /* 0x000000670700720c */ /* 0x002fe20005701270 */
[----:B------:R-:W-:-:S05]  /*98e60*/  IMAD.MOV.U32 R28, RZ, RZ, R53 ;  /* 0x000000ffff1c7224 */ /* 0x000fca00078e0035 */
[----:B------:R-:W1:Y:S01]  /*98e70*/  LDC.64 R246, c[0x0][0x228] ;  /* 0x00008a00fff67b82 */ /* 0x000e620000000a00 */
[----:B------:R3:W-:Y:S01]  /*98e80*/  @P4 STG.E desc[UR60][R100.64], R111 ;  /* 0x0000006f64004986 */ /* 0x0007e2000c10193c */
[----:B------:R-:W-:Y:S01]  /*98e90*/  ISETP.GE.AND P5, PT, R8, R44, PT ;  /* 0x0000002c0800720c */ /* 0x000fe20003fa6270 */
[----:B------:R-:W-:Y:S01]  /*98ea0*/  VIADD R8, R6, 0x3b ;  /* 0x0000003b06087836 */ /* 0x000fe20000000000 */
[----:B------:R-:W-:Y:S02]  /*98eb0*/  ISETP.LT.AND P2, PT, R9, R48, !P2 ;  /* 0x000000300900720c */ /* 0x000fe40005741270 */
[----:B------:R-:W-:Y:S02]  /*98ec0*/  ISETP.LT.AND P4, PT, R7, R102, !P5 ;  /* 0x000000660700720c */ /* 0x000fe40006f81270 */
[----:B------:R-:W2:Y:S01]  /*98ed0*/  LDC.64 R52, c[0x0][0x228] ;  /* 0x00008a00ff347b82 */ /* 0x000ea20000000a00 */
[----:B---3--:R-:W-:Y:S01]  /*98ee0*/  IMAD.IADD R100, R11, 0x1, R0 ;  /* 0x000000010b647824 */ /* 0x008fe200078e0200 */
[----:B------:R-:W3:Y:S01]  /*98ef0*/  LDL.LU R111, [R1+0x454] ;  /* 0x00045400016f7983 */ /* 0x000ee20000300800 */
[----:B------:R-:W-:-:S05]  /*98f00*/  ISETP.GE.AND P6, PT, R8, R223, PT ;  /* 0x000000df0800720c */ /* 0x000fca0003fc6270 */
[----:B------:R-:W1:Y:S01]  /*98f10*/  LDC.64 R48, c[0x0][0x228] ;  /* 0x00008a00ff307b82 */ /* 0x000e620000000a00 */
[----:B------:R-:W-:-:S04]  /*98f20*/  IMAD.WIDE R78, R100, 0x4, R2 ;  /* 0x00000004644e7825 */ /* 0x000fc800078e0202 */
[----:B------:R-:W-:Y:S01]  /*98f30*/  IMAD.IADD R8, R100, 0x1, R0 ;  /* 0x0000000164087824 */ /* 0x000fe200078e0200 */
[----:B------:R2:W-:Y:S01]  /*98f40*/  @P0 STG.E desc[UR60][R78.64], R110 ;  /* 0x0000006e4e000986 */ /* 0x0005e2000c10193c */
[----:B------:R-:W-:Y:S01]  /*98f50*/  IMAD.MOV.U32 R190, RZ, RZ, R54 ;  /* 0x000000ffffbe7224 */ /* 0x000fe200078e0036 */
[----:B------:R-:W3:Y:S01]  /*98f60*/  LDC R102, c[0x0][0x228] ;  /* 0x00008a00ff667b82 */ /* 0x000ee20000000800 */
[----:B--2---:R-:W-:-:S07]  /*98f70*/  IMAD.MOV.U32 R44, RZ, RZ, R52 ;  /* 0x000000ffff2c7224 */ /* 0x004fce00078e0034 */
[----:B------:R-:W2:Y:S01]  /*98f80*/  LDC.64 R54, c[0x0][0x228] ;  /* 0x00008a00ff367b82 */ /* 0x000ea20000000a00 */
[----:B------:R-:W-:Y:S01]  /*98f90*/  IMAD.WIDE R78, R100, 0x4, R4 ;  /* 0x00000004644e7825 */ /* 0x000fe200078e0204 */
[----:B------:R-:W3:Y:S03]  /*98fa0*/  LDL.LU R110, [R1+0x848] ;  /* 0x00084800016e7983 */ /* 0x000ee60000300800 */
[C---:B------:R-:W-:Y:S01]  /*98fb0*/  IMAD.WIDE R100, R8.reuse, 0x4, R2 ;  /* 0x0000000408647825 */ /* 0x040fe200078e0202 */
[----:B------:R1:W-:Y:S02]  /*98fc0*/  @P2 STG.E desc[UR60][R78.64], R114 ;  /* 0x000000724e002986 */ /* 0x0003e4000c10193c */
[----:B------:R-:W3:Y:S02]  /*98fd0*/  LDC.64 R230, c[0x0][0x228] ;  /* 0x00008a00ffe67b82 */ /* 0x000ee40000000a00 */
[----:B------:R1:W-:Y:S04]  /*98fe0*/  @P4 STG.E desc[UR60][R100.64], R112 ;  /* 0x0000007064004986 */ /* 0x0003e8000c10193c */
[----:B-1----:R-:W3:Y:S04]  /*98ff0*/  LDL.LU R114, [R1+0x444] ;  /* 0x0004440001727983 */ /* 0x002ee80000300800 */
[----:B------:R-:W3:Y:S01]  /*99000*/  LDL.LU R112, [R1+0x468] ;  /* 0x0004680001707983 */ /* 0x000ee20000300800 */
[----:B------:R-:W-:Y:S01]  /*99010*/  ISETP.LT.AND P5, PT, R9, R44, !P5 ;  /* 0x0000002c0900720c */ /* 0x000fe20006fa1270 */
[----:B------:R-:W-:-:S02]  /*99020*/  IMAD.WIDE R78, R8, 0x4, R4 ;  /* 0x00000004084e7825 */ /* 0x000fc400078e0204 */
[----:B------:R-:W3:Y:S02]  /*99030*/  LDL.LU R115, [R1+0x458] ;  /* 0x0004580001737983 */ /* 0x000ee40000300800 */
[C---:B------:R-:W-:Y:S01]  /*99040*/  VIADD R11, R6.reuse, 0x3c ;  /* 0x0000003c060b7836 */ /* 0x040fe20000000000 */
[----:B------:R-:W-:Y:S02]  /*99050*/  ISETP.LT.AND P4, PT, R7, R104, !P6 ;  /* 0x000000680700720c */ /* 0x000fe40007781270 */
[----:B------:R-:W-:Y:S01]  /*99060*/  MOV R50, R53 ;  /* 0x0000003500327202 */ /* 0x000fe20000000f00 */
[----:B--2---:R-:W-:Y:S01]  /*99070*/  IMAD.MOV.U32 R52, RZ, RZ, R54 ;  /* 0x000000ffff347224 */ /* 0x004fe200078e0036 */
[----:B------:R-:W-:Y:S01]  /*99080*/  ISETP.GE.AND P0, PT, R11, R229, PT ;  /* 0x000000e50b00720c */ /* 0x000fe20003f06270 */
[----:B------:R-:W-:Y:S01]  /*99090*/  VIADD R11, R6, 0x3d ;  /* 0x0000003d060b7836 */ /* 0x000fe20000000000 */
[----:B------:R-:W1:Y:S04]  /*990a0*/  LDC R104, c[0x0][0x228] ;  /* 0x00008a00ff687b82 */ /* 0x000e680000000800 */
[----:B------:R-:W-:-:S02]  /*990b0*/  ISETP.GE.AND P2, PT, R11, R235, PT ;  /* 0x000000eb0b00720c */ /* 0x000fc40003f46270 */
[----:B------:R-:W-:Y:S02]  /*990c0*/  IADD3 R11, R8, R0, RZ ;  /* 0x00000000080b7210 */ /* 0x000fe40007ffe0ff */
[----:B------:R-:W-:-:S03]  /*990d0*/  MOV R53, R48 ;  /* 0x0000003000357202 */ /* 0x000fc60000000f00 */
[----:B------:R-:W-:Y:S01]  /*990e0*/  IMAD.WIDE R100, R11, 0x4, R2 ;  /* 0x000000040b647825 */ /* 0x000fe200078e0202 */
[----:B------:R-:W-:Y:S02]  /*990f0*/  ISETP.LT.AND P6, PT, R9, R53, !P6 ;  /* 0x000000350900720c */ /* 0x000fe400077c1270 */
[----:B------:R-:W-:Y:S01]  /*99100*/  IADD3 R8, R6, 0x3e, RZ ;  /* 0x0000003e06087810 */ /* 0x000fe20007ffe0ff */
[----:B----4-:R2:W-:Y:S04]  /*99110*/  @P5 STG.E desc[UR60][R78.64], R113 ;  /* 0x000000714e005986 */ /* 0x0105e8000c10193c */
[----:B--2---:R-:W2:Y:S01]  /*99120*/  LDL.LU R113, [R1+0x448] ;  /* 0x0004480001717983 */ /* 0x004ea20000300800 */
[----:B------:R-:W-:-:S03]  /*99130*/  ISETP.GE.AND P5, PT, R8, R237, PT ;  /* 0x000000ed0800720c */ /* 0x000fc60003fa6270 */
[----:B---3--:R3:W-:Y:S01]  /*99140*/  @P4 STG.E desc[UR60][R100.64], R111 ;  /* 0x0000006f64004986 */ /* 0x0087e2000c10193c */
[----:B------:R-:W-:Y:S02]  /*99150*/  ISETP.LT.AND P4, PT, R7, R102, !P0 ;  /* 0x000000660700720c */ /* 0x000fe40004781270 */
[----:B------:R-:W-:Y:S01]  /*99160*/  ISETP.LT.AND P0, PT, R9, R52, !P0 ;  /* 0x000000340900720c */ /* 0x000fe20004701270 */
[C---:B------:R-:W-:Y:S02]  /*99170*/  IMAD.IADD R8, R11.reuse, 0x1, R0 ;  /* 0x000000010b087824 */ /* 0x040fe400078e0200 */
[----:B------:R-:W-:Y:S01]  /*99180*/  IMAD.WIDE R78, R11, 0x4, R4 ;  /* 0x000000040b4e7825 */ /* 0x000fe200078e0204 */
[----:B---3--:R-:W3:Y:S03]  /*99190*/  LDL.LU R111, [R1+0x46c] ;  /* 0x00046c00016f7983 */ /* 0x008ee60000300800 */
[----:B------:R-:W-:-:S04]  /*991a0*/  IMAD.WIDE R100, R8, 0x4, R2 ;  /* 0x0000000408647825 */ /* 0x000fc800078e0202 */
[----:B------:R-:W-:Y:S01]  /*991b0*/  IMAD.WIDE R102, R8, 0x4, R4 ;  /* 0x0000000408667825 */ /* 0x000fe200078e0204 */
[----:B------:R4:W-:Y:S04]  /*991c0*/  @P6 STG.E desc[UR60][R78.64], R114 ;  /* 0x000000724e006986 */ /* 0x0009e8000c10193c */
[----:B------:R-:W-:Y:S04]  /*991d0*/  @P4 STG.E desc[UR60][R100.64], R112 ;  /* 0x0000007064004986 */ /* 0x000fe8000c10193c */
[----:B------:R1:W-:Y:S04]  /*991e0*/  @P0 STG.E desc[UR60][R102.64], R110 ;  /* 0x0000006e66000986 */ /* 0x0003e8000c10193c */
[----:B----4-:R-:W4:Y:S04]  /*991f0*/  LDL.LU R114, [R1+0x84c] ;  /* 0x00084c0001727983 */ /* 0x010f280000300800 */
[----:B-1----:R-:W4:Y:S04]  /*99200*/  LDL.LU R110, [R1+0x44c] ;  /* 0x00044c00016e7983 */ /* 0x002f280000300800 */
[----:B------:R-:W4:Y:S01]  /*99210*/  LDL.LU R112, [R1+0x45c] ;  /* 0x00045c0001707983 */ /* 0x000f220000300800 */
[----:B------:R-:W-:-:S02]  /*99220*/  MOV R48, R55 ;  /* 0x0000003700307202 */ /* 0x000fc40000000f00 */
[----:B------:R-:W1:Y:S01]  /*99230*/  LDC.64 R54, c[0x0][0x228] ;  /* 0x00008a00ff367b82 */ /* 0x000e620000000a00 */
[C---:B------:R-:W-:Y:S01]  /*99240*/  ISETP.LT.AND P4, PT, R7.reuse, R104, !P2 ;  /* 0x000000680700720c */ /* 0x040fe20005781270 */
[----:B------:R-:W-:Y:S02]  /*99250*/  IMAD.IADD R100, R8, 0x1, R0 ;  /* 0x0000000108647824 */ /* 0x000fe400078e0200 */
[----:B-1----:R-:W-:Y:S01]  /*99260*/  IMAD.MOV.U32 R44, RZ, RZ, R54 ;  /* 0x000000ffff2c7224 */ /* 0x002fe200078e0036 */
[----:B------:R-:W-:Y:S01]  /*99270*/  ISETP.LT.AND P0, PT, R7, R105, !P5 ;  /* 0x000000690700720c */ /* 0x000fe20006f01270 */
[----:B------:R-:W-:Y:S01]  /*99280*/  IMAD.MOV.U32 R59, RZ, RZ, R55 ;  /* 0x000000ffff3b7224 */ /* 0x000fe200078e0037 */
[----:B------:R-:W-:Y:S01]  /*99290*/  IADD3 R11, R6, 0x3f, RZ ;  /* 0x0000003f060b7810 */ /* 0x000fe20007ffe0ff */
[----:B------:R-:W1:Y:S01]  /*992a0*/  LDC.64 R54, c[0x0][0x228] ;  /* 0x00008a00ff367b82 */ /* 0x000e620000000a00 */
[----:B------:R-:W-:Y:S01]  /*992b0*/  ISETP.LT.AND P2, PT, R9, R44, !P2 ;  /* 0x0000002c0900720c */ /* 0x000fe20005741270 */
[----:B------:R-:W-:-:S02]  /*992c0*/  IMAD.IADD R8, R100, 0x1, R0 ;  /* 0x0000000164087824 */ /* 0x000fc400078e0200 */
[----:B------:R-:W-:-:S04]  /*992d0*/  IMAD.WIDE R78, R100, 0x4, R2 ;  /* 0x00000004644e7825 */ /* 0x000fc800078e0202 */
[----:B------:R-:W-:Y:S01]  /*992e0*/  IMAD.WIDE R100, R100, 0x4, R4 ;  /* 0x0000000464647825 */ /* 0x000fe200078e0204 */
[----:B------:R1:W-:Y:S01]  /*992f0*/  @P4 STG.E desc[UR60][R78.64], R115 ;  /* 0x000000734e004986 */ /* 0x0003e2000c10193c */
[----:B------:R-:W4:Y:S08]  /*99300*/  LDC R104, c[0x0][0x228] ;  /* 0x00008a00ff687b82 */ /* 0x000f300000000800 */
[----:B------:R-:W4:Y:S01]  /*99310*/  LDC R105, c[0x0][0x22c] ;  /* 0x00008b00ff697b82 */ /* 0x000f220000000800 */
[----:B-1----:R-:W-:Y:S01]  /*99320*/  IMAD.MOV.U32 R53, RZ, RZ, R54 ;  /* 0x000000ffff357224 */ /* 0x002fe200078e0036 */
[----:B------:R-:W-:-:S06]  /*99330*/  MOV R58, R55 ;  /* 0x00000037003a7202 */ /* 0x000fcc0000000f00 */
[----:B------:R-:W1:Y:S01]  /*99340*/  LDC.64 R54, c[0x0][0x228] ;  /* 0x00008a00ff367b82 */ /* 0x000e620000000a00 */
[----:B------:R-:W-:Y:S01]  /*99350*/  IMAD.WIDE R102, R8, 0x4, R2 ;  /* 0x0000000408667825 */ /* 0x000fe200078e0202 */
[----:B------:R-:W-:Y:S02]  /*99360*/  ISETP.GE.AND P6, PT, R11, R225, PT ;  /* 0x000000e10b00720c */ /* 0x000fe40003fc6270 */
[----:B------:R-:W-:Y:S01]  /*99370*/  ISETP.LT.AND P5, PT, R9, R53, !P5 ;  /* 0x000000350900720c */ /* 0x000fe20006fa1270 */
[C---:B------:R-:W-:Y:S01]  /*99380*/  VIADD R11, R6.reuse, 0x40 ;  /* 0x00000040060b7836 */ /* 0x040fe20000000000 */
[----:B------:R-:W-:-:S04]  /*99390*/  IADD3 R78, R6, 0x41, RZ ;  /* 0x00000041064e7810 */ /* 0x000fc80007ffe0ff */
[----:B------:R-:W-:Y:S01]  /*993a0*/  ISETP.GE.AND P4, PT, R11, R241, PT ;  /* 0x000000f10b00720c */ /* 0x000fe20003f86270 */
[----:B------:R-:W-:Y:S02]  /*993b0*/  IMAD.IADD R11, R8, 0x1, R0 ;  /* 0x00000001080b7824 */ /* 0x000fe400078e0200 */
[----:B-1----:R-:W-:Y:S01]  /*993c0*/  IMAD.MOV.U32 R52, RZ, RZ, R54 ;  /* 0x000000ffff347224 */ /* 0x002fe200078e0036 */
[----:B--2---:R1:W-:Y:S04]  /*993d0*/  @P2 STG.E desc[UR60][R100.64], R113 ;  /* 0x0000007164002986 */ /* 0x0043e8000c10193c */
[----:B-1----:R-:W2:Y:S04]  /*993e0*/  LDL.LU R113, [R1+0x850] ;  /* 0x0008500001717983 */ /* 0x002ea80000300800 */
[----:B---3--:R1:W-:Y:S01]  /*993f0*/  @P0 STG.E desc[UR60][R102.64], R111 ;  /* 0x0000006f66000986 */ /* 0x0083e2000c10193c */
[----:B------:R-:W-:-:S02]  /*99400*/  ISETP.LT.AND P0, PT, R9, R52, !P6 ;  /* 0x000000340900720c */ /* 0x000fc40007701270 */
[----:B------:R-:W-:Y:S01]  /*99410*/  ISETP.LT.AND P6, PT, R7, R106, !P6 ;  /* 0x0000006a0700720c */ /* 0x000fe200077c1270 */
[----:B------:R-:W-:Y:S01]  /*99420*/  IMAD.WIDE R100, R8, 0x4, R4 ;  /* 0x0000000408647825 */ /* 0x000fe200078e0204 */
[----:B------:R-:W-:Y:S01]  /*99430*/  ISETP.GE.AND P2, PT, R78, R245, PT ;  /* 0x000000f54e00720c */ /* 0x000fe20003f46270 */
[----:B------:R-:W3:Y:S01]  /*99440*/  LDC R106, c[0x0][0x228] ;  /* 0x00008a00ff6a7b82 */ /* 0x000ee20000000800 */
[----:B-1----:R-:W2:Y:S01]  /*99450*/  LDL.LU R111, [R1+0x860] ;  /* 0x00086000016f7983 */ /* 0x002ea20000300800 */
[----:B------:R-:W-:-:S06]  /*99460*/  IMAD.WIDE R78, R11, 0x4, R2 ;  /* 0x000000040b4e7825 */ /* 0x000fcc00078e0202 */
[----:B------:R-:W1:Y:S01]  /*99470*/  LDC R103, c[0x0][0x228] ;  /* 0x00008a00ff677b82 */ /* 0x000e620000000800 */
[----:B------:R-:W-:-:S07]  /*99480*/  IMAD.MOV.U32 R57, RZ, RZ, R55 ;  /* 0x000000ffff397224 */ /* 0x000fce00078e0037 */
[----:B------:R-:W3:Y:S08]  /*99490*/  LDC.64 R54, c[0x0][0x228] ;  /* 0x00008a00ff367b82 */ /* 0x000ef00000000a00 */
[----:B------:R-:W1:Y:S01]  /*994a0*/  LDC R102, c[0x0][0x22c] ;  /* 0x00008b00ff667b82 */ /* 0x000e620000000800 */
[----:B----4-:R4:W-:Y:S02]  /*994b0*/  @P5 STG.E desc[UR60][R100.64], R114 ;  /* 0x0000007264005986 */ /* 0x0109e4000c10193c */
[----:B----4-:R-:W-:-:S02]  /*994c0*/  IMAD.WIDE R100, R11, 0x4, R4 ;  /* 0x000000040b647825 */ /* 0x010fc400078e0204 */
[----:B------:R-:W-:Y:S04]  /*994d0*/  @P6 STG.E desc[UR60][R78.64], R112 ;  /* 0x000000704e006986 */ /* 0x000fe8000c10193c */
[----:B------:R4:W-:Y:S04]  /*994e0*/  @P0 STG.E desc[UR60][R100.64], R110 ;  /* 0x0000006e64000986 */ /* 0x0009e8000c10193c */
[----:B----4-:R-:W4:Y:S04]  /*994f0*/  LDL.LU R110, [R1+0x480] ;  /* 0x00048000016e7983 */ /* 0x010f280000300800 */
[----:B------:R-:W4:Y:S04]  /*99500*/  LDL.LU R114, [R1+0x470] ;  /* 0x0004700001727983 */ /* 0x000f280000300800 */
[----:B------:R-:W4:Y:S01]  /*99510*/  LDL.LU R112, [R1+0x854] ;  /* 0x0008540001707983 */ /* 0x000f220000300800 */
[----:B------:R-:W-:Y:S01]  /*99520*/  ISETP.LT.AND P5, PT, R7, R104, !P4 ;  /* 0x000000680700720c */ /* 0x000fe200067a1270 */
[----:B------:R-:W-:Y:S01]  /*99530*/  IMAD.IADD R11, R11, 0x1, R0 ;  /* 0x000000010b0b7824 */ /* 0x000fe200078e0200 */
[----:B---3--:R-:W-:Y:S01]  /*99540*/  MOV R56, R55 ;  /* 0x0000003700387202 */ /* 0x008fe20000000f00 */
[----:B------:R-:W-:Y:S01]  /*99550*/  IMAD.MOV.U32 R44, RZ, RZ, R54 ;  /* 0x000000ffff2c7224 */ /* 0x000fe200078e0036 */
[----:B------:R-:W-:Y:S01]  /*99560*/  ISETP.LT.AND P0, PT, R7, R106, !P2 ;  /* 0x0000006a0700720c */ /* 0x000fe20005701270 */
[----:B------:R-:W-:Y:S01]  /*99570*/  IMAD.WIDE R78, R11, 0x4, R2 ;  /* 0x000000040b4e7825 */ /* 0x000fe200078e0202 */
[----:B------:R-:W3:Y:S02]  /*99580*/  LDC.64 R54, c[0x0][0x228] ;  /* 0x00008a00ff367b82 */ /* 0x000ee40000000a00 */
[----:B------:R-:W-:Y:S01]  /*99590*/  ISETP.LT.AND P4, PT, R9, R44, !P4 ;  /* 0x0000002c0900720c */ /* 0x000fe20006781270 */
[----:B------:R-:W-:Y:S01]  /*995a0*/  IMAD.WIDE R100, R11, 0x4, R4 ;  /* 0x000000040b647825 */ /* 0x000fe200078e0204 */
[----:B------:R-:W-:-:S04]  /*995b0*/  IADD3 R8, R6, 0x42, RZ ;  /* 0x0000004206087810 */ /* 0x000fc80007ffe0ff */
[----:B------:R-:W-:Y:S01]  /*995c0*/  ISETP.GE.AND P6, PT, R8, R247, PT ;  /* 0x000000f70800720c */ /* 0x000fe20003fc6270 */
[----:B------:R-:W-:Y:S01]  /*995d0*/  VIADD R8, R6, 0x43 ;  /* 0x0000004306087836 */ /* 0x000fe20000000000 */
[----:B------:R-:W4:Y:S08]  /*995e0*/  LDC R104, c[0x0][0x228] ;  /* 0x00008a00ff687b82 */ /* 0x000f300000000800 */
[----:B------:R-:W4:Y:S01]  /*995f0*/  LDC R106, c[0x0][0x228] ;  /* 0x00008a00ff6a7b82 */ /* 0x000f220000000800 */
[----:B---3--:R-:W-:-:S05]  /*99600*/  IMAD.MOV.U32 R52, RZ, RZ, R54 ;  /* 0x000000ffff347224 */ /* 0x008fca00078e0036 */
[----:B------:R-:W-:Y:S01]  /*99610*/  ISETP.LT.AND P2, PT, R9, R52, !P2 ;  /* 0x000000340900720c */ /* 0x000fe20005741270 */
[----:B--2---:R2:W-:Y:S01]  /*99620*/  @P5 STG.E desc[UR60][R78.64], R113 ;  /* 0x000000714e005986 */ /* 0x0045e2000c10193c */
[----:B------:R-:W-:Y:S01]  /*99630*/  IMAD.MOV.U32 R44, RZ, RZ, R64 ;  /* 0x000000ffff2c7224 */ /* 0x000fe200078e0040 */
[----:B------:R-:W3:Y:S02]  /*99640*/  LDC.64 R52, c[0x0][0x228] ;  /* 0x00008a00ff347b82 */ /* 0x000ee40000000a00 */
[----:B--2---:R-:W2:Y:S04]  /*99650*/  LDL.LU R113, [R1+0x864] ;  /* 0x0008640001717983 */ /* 0x004ea80000300800 */
[----:B------:R1:W-:Y:S02]  /*99660*/  @P4 STG.E desc[UR60][R100.64], R111 ;  /* 0x0000006f64004986 */ /* 0x0003e4000c10193c */
[----:B-1----:R-:W-:-:S02]  /*99670*/  ISETP.LT.AND P4, PT, R7, R103, !P6 ;  /* 0x000000670700720c */ /* 0x002fc40007781270 */
[----:B------:R-:W2:Y:S01]  /*99680*/  LDL.LU R111, [R1+0x484] ;  /* 0x00048400016f7983 */ /* 0x000ea20000300800 */
[----:B------:R-:W-:Y:S01]  /*99690*/  IMAD.IADD R100, R11, 0x1, R0 ;  /* 0x000000010b647824 */ /* 0x000fe200078e0200 */
[----:B------:R-:W-:Y:S01]  /*996a0*/  ISETP.GE.AND P5, PT, R8, R107, PT ;  /* 0x0000006b0800720c */ /* 0x000fe20003fa6270 */
[----:B------:R-:W1:Y:S02]  /*996b0*/  LDC R103, c[0x0][0x228] ;  /* 0x00008a00ff677b82 */ /* 0x000e640000000800 */
[----:B------:R-:W-:-:S04]  /*996c0*/  IMAD.WIDE R78, R100, 0x4, R2 ;  /* 0x00000004644e7825 */ /* 0x000fc800078e0202 */
[----:B------:R-:W-:Y:S01]  /*996d0*/  IMAD.IADD R8, R100, 0x1, R0 ;  /* 0x0000000164087824 */ /* 0x000fe200078e0200 */
[----:B------:R-:W-:Y:S01]  /*996e0*/  ISETP.LT.AND P6, PT, R9, R44, !P6 ;  /* 0x0000002c0900720c */ /* 0x000fe200077c1270 */
[----:B------:R-:W-:Y:S01]  /*996f0*/  VIADD R11, R6, 0x44 ;  /* 0x00000044060b7836 */ /* 0x000fe20000000000 */
[----:B------:R-:W1:Y:S01]  /*99700*/  LDC R107, c[0x0][0x22c] ;  /* 0x00008b00ff6b7b82 */ /* 0x000e620000000800 */
[----:B----4-:R4:W-:Y:S02]  /*99710*/  @P0 STG.E desc[UR60][R78.64], R110 ;  /* 0x0000006e4e000986 */ /* 0x0109e4000c10193c */
[----:B----4-:R-:W-:Y:S02]  /*99720*/  IMAD.WIDE R78, R100, 0x4, R4 ;  /* 0x00000004644e7825 */ /* 0x010fe400078e0204 */
[----:B------:R-:W4:Y:S02]  /*99730*/  LDL.LU R110, [R1+0x868] ;  /* 0x00086800016e7983 */ /* 0x000f240000300800 */
[----:B------:R-:W-:-:S02]  /*99740*/  IMAD.WIDE R100, R8, 0x4, R2 ;  /* 0x0000000408647825 */ /* 0x000fc400078e0202 */
[----:B------:R3:W-:Y:S04]  /*99750*/  @P2 STG.E desc[UR60][R78.64], R114 ;  /* 0x000000724e002986 */ /* 0x0007e8000c10193c */
[----:B------:R1:W-:Y:S04]  /*99760*/  @P4 STG.E desc[UR60][R100.64], R112 ;  /* 0x0000007064004986 */ /* 0x0003e8000c10193c */
[----:B---3--:R-:W3:Y:S04]  /*99770*/  LDL.LU R114, [R1+0x474] ;  /* 0x0004740001727983 */ /* 0x008ee80000300800 */
[----:B-1----:R-:W4:Y:S01]  /*99780*/  LDL.LU R112, [R1+0x858] ;  /* 0x0008580001707983 */ /* 0x002f220000300800 */
[----:B------:R-:W-:-:S03]  /*99790*/  IMAD.WIDE R78, R8, 0x4, R4 ;  /* 0x00000004084e7825 */ /* 0x000fc600078e0204 */
[----:B------:R-:W4:Y:S01]  /*997a0*/  LDL.LU R115, [R1+0x488] ;  /* 0x0004880001737983 */ /* 0x000f220000300800 */
[----:B------:R-:W-:Y:S01]  /*997b0*/  ISETP.GE.AND P0, PT, R11, R102, PT ;  /* 0x000000660b00720c */ /* 0x000fe20003f06270 */
[----:B------:R-:W-:Y:S01]  /*997c0*/  VIADD R11, R6, 0x45 ;  /* 0x00000045060b7836 */ /* 0x000fe20000000000 */
[----:B------:R-:W-:Y:S02]  /*997d0*/  ISETP.LT.AND P4, PT, R7, R104, !P5 ;  /* 0x000000680700720c */ /* 0x000fe40006f81270 */
[----:B------:R-:W-:Y:S01]  /*997e0*/  MOV R54, R65 ;  /* 0x0000004100367202 */ /* 0x000fe20000000f00 */
[----:B------:R-:W1:Y:S01]  /*997f0*/  LDC R104, c[0x0][0x228] ;  /* 0x00008a00ff687b82 */ /* 0x000e620000000800 */
[----:B------:R-:W-:Y:S02]  /*99800*/  ISETP.GE.AND P2, PT, R11, R105, PT ;  /* 0x000000690b00720c */ /* 0x000fe40003f46270 */
[----:B------:R-:W-:-:S05]  /*99810*/  IADD3 R11, R8, R0, RZ ;  /* 0x00000000080b7210 */ /* 0x000fca0007ffe0ff */
[----:B------:R-:W-:Y:S01]  /*99820*/  IMAD.WIDE R100, R11, 0x4, R2 ;  /* 0x000000040b647825 */ /* 0x000fe200078e0202 */
[----:B------:R-:W-:Y:S01]  /*99830*/  MOV R65, R52 ;  /* 0x0000003400417202 */ /* 0x000fe20000000f00 */
[----:B------:R-:W1:Y:S01]  /*99840*/  LDC R105, c[0x0][0x22c] ;  /* 0x00008b00ff697b82 */ /* 0x000e620000000800 */
[----:B------:R-:W-:Y:S02]  /*99850*/  IADD3 R8, R6, 0x46, RZ ;  /* 0x0000004606087810 */ /* 0x000fe40007ffe0ff */
[----:B------:R-:W-:Y:S01]  /*99860*/  ISETP.LT.AND P5, PT, R9, R65, !P5 ;  /* 0x000000410900720c */ /* 0x000fe20006fa1270 */
[----:B--2---:R2:W-:Y:S04]  /*99870*/  @P6 STG.E desc[UR60][R78.64], R113 ;  /* 0x000000714e006986 */ /* 0x0045e8000c10193c */
[----:B--2---:R-:W2:Y:S04]  /*99880*/  LDL.LU R113, [R1+0x478] ;  /* 0x0004780001717983 */ /* 0x004ea80000300800 */
[----:B------:R1:W-:Y:S01]  /*99890*/  @P4 STG.E desc[UR60][R100.64], R111 ;  /* 0x0000006f64004986 */ /* 0x0003e2000c10193c */
[----:B------:R-:W-:-:S02]  /*998a0*/  ISETP.LT.AND P4, PT, R7, R103, !P0 ;  /* 0x000000670700720c */ /* 0x000fc40004781270 */
[----:B------:R-:W-:Y:S01]  /*998b0*/  ISETP.LT.AND P0, PT, R9, R60, !P0 ;  /* 0x0000003c0900720c */ /* 0x000fe20004701270 */
[----:B-1----:R-:W2:Y:S01]  /*998c0*/  LDL.LU R111, [R1+0x85c] ;  /* 0x00085c00016f7983 */ /* 0x002ea20000300800 */
[----:B------:R-:W-:Y:S01]  /*998d0*/  ISETP.GE.AND P6, PT, R8, R107, PT ;  /* 0x0000006b0800720c */ /* 0x000fe20003fc6270 */
[C---:B------:R-:W-:Y:S01]  /*998e0*/  IMAD.IADD R8, R11.reuse, 0x1, R0 ;  /* 0x000000010b087824 */ /* 0x040fe200078e0200 */
[----:B------:R-:W-:Y:S01]  /*998f0*/  MOV R52, R69 ;  /* 0x0000004500347202 */ /* 0x000fe20000000f00 */
[----:B------:R-:W-:Y:S01]  /*99900*/  IMAD.WIDE R78, R11, 0x4, R4 ;  /* 0x000000040b4e7825 */ /* 0x000fe200078e0204 */
[----:B------:R-:W1:Y:S03]  /*99910*/  LDC.64 R68, c[0x0][0x228] ;  /* 0x00008a00ff447b82 */ /* 0x000e660000000a00 */
[----:B------:R-:W-:-:S04]  /*99920*/  IMAD.WIDE R100, R8, 0x4, R2 ;  /* 0x0000000408647825 */ /* 0x000fc800078e0202 */
[C---:B------:R-:W-:Y:S01]  /*99930*/  IMAD.WIDE R102, R8.reuse, 0x4, R4 ;  /* 0x0000000408667825 */ /* 0x040fe200078e0204 */
[----:B------:R-:W2:Y:S01]  /*99940*/  LDC R107, c[0x0][0x228] ;  /* 0x00008a00ff6b7b82 */ /* 0x000ea20000000800 */
[----:B---3--:R3:W-:Y:S04]  /*99950*/  @P5 STG.E desc[UR60][R78.64], R114 ;  /* 0x000000724e005986 */ /* 0x0087e8000c10193c */
[----:B----4-:R-:W-:Y:S04]  /*99960*/  @P4 STG.E desc[UR60][R100.64], R112 ;  /* 0x0000007064004986 */ /* 0x010fe8000c10193c */
[----:B------:R4:W-:Y:S04]  /*99970*/  @P0 STG.E desc[UR60][R102.64], R110 ;  /* 0x0000006e66000986 */ /* 0x0009e8000c10193c */
[----:B---3--:R-:W3:Y:S04]  /*99980*/  LDL.LU R114, [R1+0x86c] ;  /* 0x00086c0001727983 */ /* 0x008ee80000300800 */
[----:B----4-:R-:W4:Y:S04]  /*99990*/  LDL.LU R110, [R1+0x47c] ;  /* 0x00047c00016e7983 */ /* 0x010f280000300800 */
[----:B------:R-:W4:Y:S01]  /*999a0*/  LDL.LU R112, [R1+0x48c] ;  /* 0x00048c0001707983 */ /* 0x000f220000300800 */
[----:B-1----:R-:W-:Y:S01]  /*999b0*/  IMAD.MOV.U32 R64, RZ, RZ, R68 ;  /* 0x000000ffff407224 */ /* 0x002fe200078e0044 */
[----:B------:R-:W-:Y:S01]  /*999c0*/  ISETP.LT.AND P4, PT, R7, R104, !P2 ;  /* 0x000000680700720c */ /* 0x000fe20005781270 */
[----:B------:R-:W-:-:S02]  /*999d0*/  IMAD.IADD R100, R8, 0x1, R0 ;  /* 0x0000000108647824 */ /* 0x000fc400078e0200 */
[----:B------:R-:W-:Y:S01]  /*999e0*/  IMAD.MOV.U32 R44, RZ, RZ, R69 ;  /* 0x000000ffff2c7224 */ /* 0x000fe200078e0045 */
[----:B------:R-:W-:Y:S01]  /*999f0*/  ISETP.LT.AND P2, PT, R9, R64, !P2 ;  /* 0x000000400900720c */ /* 0x000fe20005741270 */
[C---:B------:R-:W-:Y:S01]  /*99a00*/  IMAD.IADD R8, R100.reuse, 0x1, R0 ;  /* 0x0000000164087824 */ /* 0x040fe200078e0200 */
[----:B------:R-:W-:Y:S01]  /*99a10*/  ISETP.LT.AND P0, PT, R7, R106, !P6 ;  /* 0x0000006a0700720c */ /* 0x000fe20007701270 */
[C---:B------:R-:W-:Y:S01]  /*99a20*/  IMAD.WIDE R78, R100.reuse, 0x4, R2 ;  /* 0x00000004644e7825 */ /* 0x040fe200078e0202 */
[----:B------:R-:W1:Y:S03]  /*99a30*/  LDC R104, c[0x0][0x22c] ;  /* 0x00008b00ff687b82 */ /* 0x000e660000000800 */
[----:B------:R-:W-:Y:S02]  /*99a40*/  IMAD.WIDE R100, R100, 0x4, R4 ;  /* 0x0000000464647825 */ /* 0x000fe400078e0204 */
[----:B------:R1:W-:Y:S02]  /*99a50*/  @P4 STG.E desc[UR60][R78.64], R115 ;  /* 0x000000734e004986 */ /* 0x0003e4000c10193c */
[----:B------:R-:W-:Y:S01]  /*99a60*/  IMAD.MOV.U32 R69, RZ, RZ, R70 ;  /* 0x000000ffff457224 */ /* 0x000fe200078e0046 */
[----:B------:R-:W-:Y:S01]  /*99a70*/  IADD3 R11, R6, 0x47, RZ ;  /* 0x00000047060b7810 */ /* 0x000fe20007ffe0ff */
[----:B------:R-:W1:Y:S01]  /*99a80*/  LDC.64 R70, c[0x0][0x228] ;  /* 0x00008a00ff467b82 */ /* 0x000e620000000a00 */
[----:B------:R-:W-:-:S02]  /*99a90*/  IMAD.WIDE R102, R8, 0x4, R2 ;  /* 0x0000000408667825 */ /* 0x000fc400078e0202 */
[----:B------:R-:W-:Y:S02]  /*99aa0*/  ISETP.GE.AND P5, PT, R11, R105, PT ;  /* 0x000000690b00720c */ /* 0x000fe40003fa6270 */
[----:B------:R-:W-:Y:S01]  /*99ab0*/  ISETP.LT.AND P6, PT, R9, R69, !P6 ;  /* 0x000000450900720c */ /* 0x000fe200077c1270 */
[C---:B------:R-:W-:Y:S01]  /*99ac0*/  VIADD R11, R6.reuse, 0x48 ;  /* 0x00000048060b7836 */ /* 0x040fe20000000000 */
[----:B-1----:R-:W-:Y:S01]  /*99ad0*/  IADD3 R78, R6, 0x49, RZ ;  /* 0x00000049064e7810 */ /* 0x002fe20007ffe0ff */
[----:B------:R-:W1:Y:S03]  /*99ae0*/  LDC R105, c[0x0][0x228] ;  /* 0x00008a00ff697b82 */ /* 0x000e660000000800 */
[----:B------:R-:W-:Y:S01]  /*99af0*/  ISETP.GE.AND P4, PT, R11, R109, PT ;  /* 0x0000006d0b00720c */ /* 0x000fe20003f86270 */
[----:B------:R-:W-:-:S04]  /*99b00*/  IMAD.IADD R11, R8, 0x1, R0 ;  /* 0x00000001080b7824 */ /* 0x000fc800078e0200 */
[----:B------:R-:W1:Y:S01]  /*99b10*/  LDC R106, c[0x0][0x228] ;  /* 0x00008a00ff6a7b82 */ /* 0x000e620000000800 */
[----:B------:R-:W-:-:S07]  /*99b20*/  IMAD.MOV.U32 R60, RZ, RZ, R70 ;  /* 0x000000ffff3c7224 */ /* 0x000fce00078e0046 */
[----:B------:R-:W1:Y:S01]  /*99b30*/  LDC R109, c[0x0][0x22c] ;  /* 0x00008b00ff6d7b82 */ /* 0x000e620000000800 */
[----:B--2---:R2:W-:Y:S04]  /*99b40*/  @P2 STG.E desc[UR60][R100.64], R113 ;  /* 0x0000007164002986 */ /* 0x0045e8000c10193c */
[----:B--2---:R-:W2:Y:S04]  /*99b50*/  LDL.LU R113, [R1+0x870] ;  /* 0x0008700001717983 */ /* 0x004ea80000300800 */
[----:B------:R1:W-:Y:S01]  /*99b60*/  @P0 STG.E desc[UR60][R102.64], R111 ;  /* 0x0000006f66000986 */ /* 0x0003e2000c10193c */
[----:B------:R-:W-:-:S03]  /*99b70*/  ISETP.LT.AND P0, PT, R9, R60, !P5 ;  /* 0x0000003c0900720c */ /* 0x000fc60006f01270 */
[----:B-1----:R-:W2:Y:S01]  /*99b80*/  LDL.LU R111, [R1+0x880] ;  /* 0x00088000016f7983 */ /* 0x002ea20000300800 */
[----:B------:R-:W-:Y:S01]  /*99b90*/  ISETP.LT.AND P5, PT, R7, R107, !P5 ;  /* 0x0000006b0700720c */ /* 0x000fe20006fa1270 */
[----:B------:R-:W-:Y:S01]  /*99ba0*/  IMAD.WIDE R100, R8, 0x4, R4 ;  /* 0x0000000408647825 */ /* 0x000fe200078e0204 */
[----:B------:R-:W-:Y:S01]  /*99bb0*/  ISETP.GE.AND P2, PT, R78, R104, PT ;  /* 0x000000684e00720c */ /* 0x000fe20003f46270 */
[----:B------:R-:W1:Y:S02]  /*99bc0*/  LDC R102, c[0x0][0x228] ;  /* 0x00008a00ff667b82 */ /* 0x000e640000000800 */
[----:B------:R-:W-:-:S04]  /*99bd0*/  IMAD.WIDE R78, R11, 0x4, R2 ;  /* 0x000000040b4e7825 */ /* 0x000fc800078e0202 */
[----:B------:R-:W-:Y:S02]  /*99be0*/  IMAD.MOV.U32 R65, RZ, RZ, R71 ;  /* 0x000000ffff417224 */ /* 0x000fe400078e0047 */
[----:B------:R-:W1:Y:S08]  /*99bf0*/  LDC.64 R70, c[0x0][0x228] ;  /* 0x00008a00ff467b82 */ /* 0x000e700000000a00 */
[----:B------:R-:W2:Y:S01]  /*99c00*/  LDC R107, c[0x0][0x22c] ;  /* 0x00008b00ff6b7b82 */ /* 0x000ea20000000800 */
[----:B------:R-:W-:-:S07]  /*99c10*/  VIADD R8, R6, 0x4a ;  /* 0x0000004a06087836 */ /* 0x000fce0000000000 */
[----:B------:R-:W2:Y:S01]  /*99c20*/  LDC R103, c[0x0][0x22c] ;  /* 0x00008b00ff677b82 */ /* 0x000ea20000000800 */
[----:B---3--:R3:W-:Y:S07]  /*99c30*/  @P6 STG.E desc[UR60][R100.64], R114 ;  /* 0x0000007264006986 */ /* 0x0087ee000c10193c */
[----:B------:R-:W2:Y:S01]  /*99c40*/  LDC R104, c[0x0][0x228] ;  /* 0x00008a00ff687b82 */ /* 0x000ea20000000800 */
[----:B---3--:R-:W-:Y:S01]  /*99c50*/  IMAD.WIDE R100, R11, 0x4, R4 ;  /* 0x000000040b647825 */ /* 0x008fe200078e0204 */
[----:B----4-:R-:W-:Y:S04]  /*99c60*/  @P5 STG.E desc[UR60][R78.64], R112 ;  /* 0x000000704e005986 */ /* 0x010fe8000c10193c */
[----:B------:R3:W-:Y:S04]  /*99c70*/  @P0 STG.E desc[UR60][R100.64], R110 ;  /* 0x0000006e64000986 */ /* 0x0007e8000c10193c */
[----:B---3--:R-:W3:Y:S04]  /*99c80*/  LDL.LU R110, [R1+0x490] ;  /* 0x00049000016e7983 */ /* 0x008ee80000300800 */
[----:B------:R-:W4:Y:S04]  /*99c90*/  LDL.LU R114, [R1+0x90] ;  /* 0x0000900001727983 */ /* 0x000f280000300800 */
[----:B------:R-:W4:Y:S01]  /*99ca0*/  LDL.LU R112, [R1+0x874] ;  /* 0x0008740001707983 */ /* 0x000f220000300800 */
[----:B------:R-:W-:Y:S01]  /*99cb0*/  ISETP.LT.AND P6, PT, R7, R105, !P4 ;  /* 0x000000690700720c */ /* 0x000fe200067c1270 */
[----:B------:R-:W-:-:S02]  /*99cc0*/  IMAD.IADD R11, R11, 0x1, R0 ;  /* 0x000000010b0b7824 */ /* 0x000fc400078e0200 */
[----:B-1----:R-:W-:Y:S01]  /*99cd0*/  IMAD.MOV.U32 R68, RZ, RZ, R70 ;  /* 0x000000ffff447224 */ /* 0x002fe200078e0046 */
[----:B------:R-:W-:Y:S01]  /*99ce0*/  MOV R64, R71 ;  /* 0x0000004700407202 */ /* 0x000fe20000000f00 */
[----:B------:R-:W-:Y:S01]  /*99cf0*/  IMAD.WIDE R78, R11, 0x4, R2 ;  /* 0x000000040b4e7825 */ /* 0x000fe200078e0202 */
[----:B------:R-:W1:Y:S02]  /*99d00*/  LDC.64 R70, c[0x0][0x228] ;  /* 0x00008a00ff467b82 */ /* 0x000e640000000a00 */
[----:B------:R-:W-:Y:S01]  /*99d10*/  ISETP.LT.AND P4, PT, R9, R68, !P4 ;  /* 0x000000440900720c */ /* 0x000fe20006781270 */
[----:B------:R-:W-:Y:S01]  /*99d20*/  IMAD.WIDE R100, R11, 0x4, R4 ;  /* 0x000000040b647825 */ /* 0x000fe200078e0204 */
[----:B------:R-:W-:Y:S02]  /*99d30*/  ISETP.LT.AND P0, PT, R7, R106, !P2 ;  /* 0x0000006a0700720c */ /* 0x000fe40005701270 */
[----:B------:R-:W-:Y:S01]  /*99d40*/  ISETP.GE.AND P5, PT, R8, R108, PT ;  /* 0x0000006c0800720c */ /* 0x000fe20003fa6270 */
[----:B------:R-:W-:Y:S01]  /*99d50*/  VIADD R8, R6, 0x4b ;  /* 0x0000004b06087836 */ /* 0x000fe20000000000 */
[----:B------:R-:W4:Y:S08]  /*99d60*/  LDC R105, c[0x0][0x22c] ;  /* 0x00008b00ff697b82 */ /* 0x000f300000000800 */
[----:B------:R-:W4:Y:S01]  /*99d70*/  LDC R106, c[0x0][0x228] ;  /* 0x00008a00ff6a7b82 */ /* 0x000f220000000800 */
[----:B-1----:R-:W-:Y:S01]  /*99d80*/  IMAD.MOV.U32 R60, RZ, RZ, R70 ;  /* 0x000000ffff3c7224 */ /* 0x002fe200078e0046 */
[----:B--2---:R1:W-:Y:S01]  /*99d90*/  @P6 STG.E desc[UR60][R78.64], R113 ;  /* 0x000000714e006986 */ /* 0x0043e2000c10193c */
[----:B------:R-:W-:-:S05]  /*99da0*/  MOV R75, R71 ;  /* 0x00000047004b7202 */ /* 0x000fca0000000f00 */
[----:B------:R-:W2:Y:S01]  /*99db0*/  LDC R108, c[0x0][0x22c] ;  /* 0x00008b00ff6c7b82 */ /* 0x000ea20000000800 */
[----:B-1----:R-:W2:Y:S01]  /*99dc0*/  LDL.LU R113, [R1+0x884] ;  /* 0x0008840001717983 */ /* 0x002ea20000300800 */
[----:B------:R-:W-:-:S06]  /*99dd0*/  ISETP.LT.AND P2, PT, R9, R60, !P2 ;  /* 0x0000003c0900720c */ /* 0x000fcc0005741270 */
[----:B------:R-:W1:Y:S01]  /*99de0*/  LDC.64 R70, c[0x0][0x228] ;  /* 0x00008a00ff467b82 */ /* 0x000e620000000a00 */
[----:B------:R1:W-:Y:S04]  /*99df0*/  @P4 STG.E desc[UR60][R100.64], R111 ;  /* 0x0000006f64004986 */ /* 0x0003e8000c10193c */
[----:B-1----:R-:W2:Y:S01]  /*99e00*/  LDL.LU R111, [R1+0x494] ;  /* 0x00049400016f7983 */ /* 0x002ea20000300800 */
[----:B------:R-:W-:Y:S02]  /*99e10*/  IADD3 R100, R11, R0, RZ ;  /* 0x000000000b647210 */ /* 0x000fe40007ffe0ff */
[----:B------:R-:W-:Y:S02]  /*99e20*/  ISETP.LT.AND P4, PT, R7, R102, !P5 ;  /* 0x000000660700720c */ /* 0x000fe40006f81270 */
[----:B------:R-:W-:Y:S01]  /*99e30*/  ISETP.GE.AND P6, PT, R8, R107, PT ;  /* 0x0000006b0800720c */ /* 0x000fe20003fc6270 */
[C---:B------:R-:W-:Y:S01]  /*99e40*/  IMAD.WIDE R78, R100.reuse, 0x4, R2 ;  /* 0x00000004644e7825 */ /* 0x040fe200078e0202 */
[----:B------:R-:W-:Y:S01]  /*99e50*/  IADD3 R8, R100, R0, RZ ;  /* 0x0000000064087210 */ /* 0x000fe20007ffe0ff */
[----:B------:R-:W1:Y:S01]  /*99e60*/  LDC R102, c[0x0][0x228] ;  /* 0x00008a00ff667b82 */ /* 0x000e620000000800 */
[----:B------:R-:W-:Y:S01]  /*99e70*/  MOV R68, R70 ;  /* 0x0000004600447202 */ /* 0x000fe20000000f00 */
[----:B------:R-:W-:-:S06]  /*99e80*/  IMAD.MOV.U32 R74, RZ, RZ, R71 ;  /* 0x000000ffff4a7224 */ /* 0x000fcc00078e0047 */
[----:B------:R-:W1:Y:S01]  /*99e90*/  LDC.64 R70, c[0x0][0x228] ;  /* 0x00008a00ff467b82 */ /* 0x000e620000000a00 */
[----:B------:R-:W-:-:S07]  /*99ea0*/  IADD3 R11, R6, 0x4c, RZ ;  /* 0x0000004c060b7810 */ /* 0x000fce0007ffe0ff */
[----:B------:R-:W2:Y:S01]  /*99eb0*/  LDC R107, c[0x0][0x22c] ;  /* 0x00008b00ff6b7b82 */ /* 0x000ea20000000800 */
[----:B---3--:R3:W-:Y:S02]  /*99ec0*/  @P0 STG.E desc[UR60][R78.64], R110 ;  /* 0x0000006e4e000986 */ /* 0x0087e4000c10193c */
[----:B---3--:R-:W-:Y:S02]  /*99ed0*/  IMAD.WIDE R78, R100, 0x4, R4 ;  /* 0x00000004644e7825 */ /* 0x008fe400078e0204 */
[----:B------:R-:W3:Y:S02]  /*99ee0*/  LDL.LU R110, [R1+0x888] ;  /* 0x00088800016e7983 */ /* 0x000ee40000300800 */
[----:B------:R-:W-:Y:S02]  /*99ef0*/  IMAD.WIDE R100, R8, 0x4, R2 ;  /* 0x0000000408647825 */ /* 0x000fe400078e0202 */
[----:B----4-:R4:W-:Y:S04]  /*99f00*/  @P2 STG.E desc[UR60][R78.64], R114 ;  /* 0x000000724e002986 */ /* 0x0109e8000c10193c */
[----:B------:R1:W-:Y:S04]  /*99f10*/  @P4 STG.E desc[UR60][R100.64], R112 ;  /* 0x0000007064004986 */ /* 0x0003e8000c10193c */
[----:B----4-:R-:W4:Y:S04]  /*99f20*/  LDL.LU R114, [R1+0x94] ;  /* 0x0000940001727983 */ /* 0x010f280000300800 */
[----:B-1----:R-:W3:Y:S01]  /*99f30*/  LDL.LU R112, [R1+0x878] ;  /* 0x0008780001707983 */ /* 0x002ee20000300800 */
[----:B------:R-:W-:-:S02]  /*99f40*/  IMAD.MOV.U32 R69, RZ, RZ, R70 ;  /* 0x000000ffff457224 */ /* 0x000fc400078e0046 */
[----:B------:R-:W-:Y:S01]  /*99f50*/  IMAD.MOV.U32 R73, RZ, RZ, R71 ;  /* 0x000000ffff497224 */ /* 0x000fe200078e0047 */
[----:B------:R-:W-:Y:S01]  /*99f60*/  ISETP.LT.AND P5, PT, R9, R68, !P5 ;  /* 0x000000440900720c */ /* 0x000fe20006fa1270 */
[----:B------:R-:W1:Y:S01]  /*99f70*/  LDC.64 R70, c[0x0][0x228] ;  /* 0x00008a00ff467b82 */ /* 0x000e620000000a00 */
[----:B------:R-:W-:Y:S01]  /*99f80*/  IMAD.WIDE R78, R8, 0x4, R4 ;  /* 0x00000004084e7825 */ /* 0x000fe200078e0204 */
[----:B------:R-:W-:Y:S01]  /*99f90*/  ISETP.GE.AND P0, PT, R11, R103, PT ;  /* 0x000000670b00720c */ /* 0x000fe20003f06270 */
[----:B------:R-:W3:Y:S02]  /*99fa0*/  LDL.LU R115, [R1+0x498] ;  /* 0x0004980001737983 */ /* 0x000ee40000300800 */
[----:B------:R-:W-:Y:S01]  /*99fb0*/  VIADD R11, R6, 0x4d ;  /* 0x0000004d060b7836 */ /* 0x000fe20000000000 */
[----:B------:R-:W-:Y:S01]  /*99fc0*/  ISETP.LT.AND P2, PT, R7, R104, !P6 ;  /* 0x000000680700720c */ /* 0x000fe20007741270 */
[----:B-1----:R-:W-:Y:S02]  /*99fd0*/  IMAD.MOV.U32 R60, RZ, RZ, R70 ;  /* 0x000000ffff3c7224 */ /* 0x002fe400078e0046 */
[----:B------:R-:W-:Y:S01]  /*99fe0*/  IMAD.MOV.U32 R72, RZ, RZ, R71 ;  /* 0x000000ffff487224 */ /* 0x000fe200078e0047 */
[----:B------:R-:W-:Y:S01]  /*99ff0*/  ISETP.GE.AND P4, PT, R11, R105, PT ;  /* 0x000000690b00720c */ /* 0x000fe20003f86270 */
[----:B------:R-:W1:Y:S01]  /*9a000*/  LDC.64 R70, c[0x0][0x228] ;  /* 0x00008a00ff467b82 */ /* 0x000e620000000a00 */
[----:B------:R-:W-:-:S04]  /*9a010*/  IMAD.IADD R11, R8, 0x1, R0 ;  /* 0x00000001080b7824 */ /* 0x000fc800078e0200 */
[----:B------:R-:W-:Y:S01]  /*9a020*/  IMAD.WIDE R100, R11, 0x4, R2 ;  /* 0x000000040b647825 */ /* 0x000fe200078e0202 */
[----:B------:R-:W-:Y:S02]  /*9a030*/  ISETP.LT.AND P6, PT, R9, R69, !P6 ;  /* 0x000000450900720c */ /* 0x000fe400077c1270 */
[----:B------:R-:W3:Y:S08]  /*9a040*/  LDC R104, c[0x0][0x228] ;  /* 0x00008a00ff687b82 */ /* 0x000ef00000000800 */
[----:B------:R-:W3:Y:S01]  /*9a050*/  LDC R105, c[0x0][0x22c] ;  /* 0x00008b00ff697b82 */ /* 0x000ee20000000800 */
[----:B-1----:R-:W-:Y:S01]  /*9a060*/  MOV R68, R70 ;  /* 0x0000004600447202 */ /* 0x002fe20000000f00 */
[----:B------:R-:W-:Y:S01]  /*9a070*/  VIADD R8, R6, 0x4e ;  /* 0x0000004e06087836 */ /* 0x000fe20000000000 */
[----:B--2---:R1:W-:Y:S05]  /*9a080*/  @P5 STG.E desc[UR60][R78.64], R113 ;  /* 0x000000714e005986 */ /* 0x0043ea000c10193c */
[----:B-1----:R-:W1:Y:S01]  /*9a090*/  LDC.64 R78, c[0x0][0x228] ;  /* 0x00008a00ff4e7b82 */ /* 0x002e620000000a00 */
[----:B------:R-:W2:Y:S04]  /*9a0a0*/  LDL.LU R113, [R1+0x98] ;  /* 0x0000980001717983 */ /* 0x000ea80000300800 */
[----:B------:R1:W-:Y:S04]  /*9a0b0*/  @P2 STG.E desc[UR60][R100.64], R111 ;  /* 0x0000006f64002986 */ /* 0x0003e8000c10193c */
[----:B-1----:R-:W2:Y:S01]  /*9a0c0*/  LDL.LU R111, [R1+0x87c] ;  /* 0x00087c00016f7983 */ /* 0x002ea20000300800 */
[----:B------:R-:W-:Y:S01]  /*9a0d0*/  MOV R84, R78 ;  /* 0x0000004e00547202 */ /* 0x000fe20000000f00 */
[----:B------:R-:W-:-:S02]  /*9a0e0*/  IMAD.MOV.U32 R70, RZ, RZ, R79 ;  /* 0x000000ffff467224 */ /* 0x000fc400078e004f */
[----:B------:R-:W1:Y:S01]  /*9a0f0*/  LDC.64 R78, c[0x0][0x228] ;  /* 0x00008a00ff4e7b82 */ /* 0x000e620000000a00 */
[----:B------:R-:W-:Y:S02]  /*9a100*/  ISETP.LT.AND P2, PT, R7, R102, !P0 ;  /* 0x000000660700720c */ /* 0x000fe40004741270 */
[----:B------:R-:W-:Y:S02]  /*9a110*/  ISETP.LT.AND P0, PT, R9, R60, !P0 ;  /* 0x0000003c0900720c */ /* 0x000fe40004701270 */
[----:B------:R-:W-:Y:S01]  /*9a120*/  ISETP.GE.AND P5, PT, R8, R107, PT ;  /* 0x0000006b0800720c */ /* 0x000fe20003fa6270 */
[----:B------:R-:W-:Y:S02]  /*9a130*/  IMAD.IADD R8, R11, 0x1, R0 ;  /* 0x000000010b087824 */ /* 0x000fe400078e0200 */
[----:B------:R-:W2:Y:S02]  /*9a140*/  LDC R107, c[0x0][0x228] ;  /* 0x00008a00ff6b7b82 */ /* 0x000ea40000000800 */
[----:B------:R-:W-:-:S04]  /*9a150*/  IMAD.WIDE R100, R8, 0x4, R2 ;  /* 0x0000000408647825 */ /* 0x000fc800078e0202 */
[----:B------:R-:W-:-:S04]  /*9a160*/  IMAD.WIDE R102, R8, 0x4, R4 ;  /* 0x0000000408667825 */ /* 0x000fc800078e0204 */
[----:B-1----:R-:W-:Y:S01]  /*9a170*/  IMAD.MOV.U32 R60, RZ, RZ, R78 ;  /* 0x000000ffff3c7224 */ /* 0x002fe200078e004e */
[----:B------:R-:W-:Y:S01]  /*9a180*/  MOV R69, R79 ;  /* 0x0000004f00457202 */ /* 0x000fe20000000f00 */
[----:B------:R-:W-:-:S05]  /*9a190*/  IMAD.WIDE R78, R11, 0x4, R4 ;  /* 0x000000040b4e7825 */ /* 0x000fca00078e0204 */
[----:B----4-:R1:W-:Y:S04]  /*9a1a0*/  @P6 STG.E desc[UR60][R78.64], R114 ;  /* 0x000000724e006986 */ /* 0x0103e8000c10193c */
[----:B---3--:R-:W-:Y:S04]  /*9a1b0*/  @P2 STG.E desc[UR60][R100.64], R112 ;  /* 0x0000007064002986 */ /* 0x008fe8000c10193c */
[----:B------:R3:W-:Y:S04]  /*9a1c0*/  @P0 STG.E desc[UR60][R102.64], R110 ;  /* 0x0000006e66000986 */ /* 0x0007e8000c10193c */
[----:B-1----:R-:W4:Y:S01]  /*9a1d0*/  LDL.LU R114, [R1+0x88c] ;  /* 0x00088c0001727983 */ /* 0x002f220000300800 */
[----:B------:R-:W1:Y:S03]  /*9a1e0*/  LDC.64 R78, c[0x0][0x228] ;  /* 0x00008a00ff4e7b82 */ /* 0x000e660000000a00 */
[----:B---3--:R-:W3:Y:S04]  /*9a1f0*/  LDL.LU R110, [R1+0x9c] ;  /* 0x00009c00016e7983 */ /* 0x008ee80000300800 */
[----:B------:R-:W3:Y:S01]  /*9a200*/  LDL.LU R112, [R1+0x49c] ;  /* 0x00049c0001707983 */ /* 0x000ee20000300800 */
[----:B------:R-:W-:Y:S01]  /*9a210*/  ISETP.LT.AND P0, PT, R7, R104, !P4 ;  /* 0x000000680700720c */ /* 0x000fe20006701270 */
[--C-:B------:R-:W-:Y:S01]  /*9a220*/  IMAD.IADD R100, R8, 0x1, R0.reuse ;  /* 0x0000000108647824 */ /* 0x100fe200078e0200 */
[----:B------:R-:W-:Y:S01]  /*9a230*/  ISETP.LT.AND P4, PT, R9, R68, !P4 ;  /* 0x000000440900720c */ /* 0x000fe20006781270 */
[----:B------:R-:W2:Y:S01]  /*9a240*/  LDC R104, c[0x0][0x22c] ;  /* 0x00008b00ff687b82 */ /* 0x000ea20000000800 */
[----:B------:R-:W-:Y:S01]  /*9a250*/  ISETP.LT.AND P2, PT, R7, R106, !P5 ;  /* 0x0000006a0700720c */ /* 0x000fe20006f41270 */
[----:B------:R-:W-:-:S04]  /*9a260*/  IMAD.IADD R8, R100, 0x1, R0 ;  /* 0x0000000164087824 */ /* 0x000fc800078e0200 */
[----:B------:R-:W-:Y:S01]  /*9a270*/  IMAD.WIDE R102, R8, 0x4, R2 ;  /* 0x0000000408667825 */ /* 0x000fe200078e0202 */
[----:B-1----:R-:W-:-:S03]  /*9a280*/  MOV R80, R78 ;  /* 0x0000004e00507202 */ /* 0x002fc60000000f00 */
[----:B------:R-:W-:Y:S01]  /*9a290*/  IMAD.MOV.U32 R68, RZ, RZ, R79 ;  /* 0x000000ffff447224 */ /* 0x000fe200078e004f */
[----:B------:R-:W1:Y:S01]  /*9a2a0*/  LDC R106, c[0x0][0x228] ;  /* 0x00008a00ff6a7b82 */ /* 0x000e620000000800 */
[----:B------:R-:W-:-:S04]  /*9a2b0*/  IMAD.WIDE R78, R100, 0x4, R2 ;  /* 0x00000004644e7825 */ /* 0x000fc800078e0202 */
[----:B------:R-:W-:Y:S01]  /*9a2c0*/  IMAD.WIDE R100, R100, 0x4, R4 ;  /* 0x0000000464647825 */ /* 0x000fe200078e0204 */
[----:B------:R1:W-:Y:S03]  /*9a2d0*/  @P0 STG.E desc[UR60][R78.64], R115 ;  /* 0x000000734e000986 */ /* 0x0003e6000c10193c */
[----:B------:R-:W-:Y:S01]  /*9a2e0*/  VIADD R11, R6, 0x4f ;  /* 0x0000004f060b7836 */ /* 0x000fe20000000000 */
[----:B------:R-:W-:-:S04]  /*9a2f0*/  ISETP.LT.AND P5, PT, R9, R84, !P5 ;  /* 0x000000540900720c */ /* 0x000fc80006fa1270 */
[----:B------:R-:W-:Y:S02]  /*9a300*/  ISETP.GE.AND P6, PT, R11, R105, PT ;  /* 0x000000690b00720c */ /* 0x000fe40003fc6270 */
[C---:B------:R-:W-:Y:S01]  /*9a310*/  IADD3 R11, R6.reuse, 0x50, RZ ;  /* 0x00000050060b7810 */ /* 0x040fe20007ffe0ff */
[----:B------:R-:W3:Y:S01]  /*9a320*/  LDC R105, c[0x0][0x228] ;  /* 0x00008a00ff697b82 */ /* 0x000ee20000000800 */
[----:B-1----:R-:W-:Y:S02]  /*9a330*/  VIADD R78, R6, 0x51 ;  /* 0x00000051064e7836 */ /* 0x002fe40000000000 */
[----:B------:R-:W-:Y:S01]  /*9a340*/  ISETP.GE.AND P0, PT, R11, R109, PT ;  /* 0x0000006d0b00720c */ /* 0x000fe20003f06270 */
[C---:B------:R-:W-:Y:S01]  /*9a350*/  IMAD.IADD R11, R8.reuse, 0x1, R0 ;  /* 0x00000001080b7824 */ /* 0x040fe200078e0200 */
[----:B--2---:R1:W-:Y:S01]  /*9a360*/  @P4 STG.E desc[UR60][R100.64], R113 ;  /* 0x0000007164004986 */ /* 0x0043e2000c10193c */
[----:B------:R-:W-:Y:S01]  /*9a370*/  MOV R84, R88 ;  /* 0x0000005800547202 */ /* 0x000fe20000000f00 */
[----:B------:R-:W-:Y:S01]  /*9a380*/  IMAD.MOV.U32 R85, RZ, RZ, R91 ;  /* 0x000000ffff557224 */ /* 0x000fe200078e005b */
[----:B------:R-:W2:Y:S01]  /*9a390*/  LDC R109, c[0x0][0x22c] ;  /* 0x00008b00ff6d7b82 */ /* 0x000ea20000000800 */
[----:B-1----:R-:W2:Y:S04]  /*9a3a0*/  LDL.LU R113, [R1+0x8a0] ;  /* 0x0008a00001717983 */ /* 0x002ea80000300800 */
[----:B------:R1:W-:Y:S04]  /*9a3b0*/  @P2 STG.E desc[UR60][R102.64], R111 ;  /* 0x0000006f66002986 */ /* 0x0003e8000c10193c */
[----:B-1----:R-:W2:Y:S01]  /*9a3c0*/  LDL.LU R111, [R1+0x890] ;  /* 0x00089000016f7983 */ /* 0x002ea20000300800 */
[----:B------:R-:W-:Y:S01]  /*9a3d0*/  ISETP.LT.AND P4, PT, R9, R60, !P6 ;  /* 0x0000003c0900720c */ /* 0x000fe20007781270 */
[----:B------:R-:W-:Y:S01]  /*9a3e0*/  IMAD.WIDE R100, R8, 0x4, R4 ;  /* 0x0000000408647825 */ /* 0x000fe200078e0204 */
[----:B------:R-:W-:Y:S01]  /*9a3f0*/  ISETP.LT.AND P6, PT, R7, R107, !P6 ;  /* 0x0000006b0700720c */ /* 0x000fe200077c1270 */
[----:B------:R-:W1:Y:S01]  /*9a400*/  LDC R103, c[0x0][0x228] ;  /* 0x00008a00ff677b82 */ /* 0x000e620000000800 */
[----:B------:R-:W-:Y:S01]  /*9a410*/  ISETP.GE.AND P2, PT, R78, R104, PT ;  /* 0x000000684e00720c */ /* 0x000fe20003f46270 */
[----:B------:R-:W-:-:S04]  /*9a420*/  IMAD.WIDE R78, R11, 0x4, R2 ;  /* 0x000000040b4e7825 */ /* 0x000fc800078e0202 */
[----:B------:R-:W-:Y:S02]  /*9a430*/  IMAD.MOV.U32 R60, RZ, RZ, R89 ;  /* 0x000000ffff3c7224 */ /* 0x000fe400078e0059 */
[----:B------:R-:W1:Y:S08]  /*9a440*/  LDC R107, c[0x0][0x22c] ;  /* 0x00008b00ff6b7b82 */ /* 0x000e700000000800 */
[----:B------:R-:W2:Y:S08]  /*9a450*/  LDC R104, c[0x0][0x228] ;  /* 0x00008a00ff687b82 */ /* 0x000eb00000000800 */
[----:B------:R-:W2:Y:S01]  /*9a460*/  LDC R102, c[0x0][0x22c] ;  /* 0x00008b00ff667b82 */ /* 0x000ea20000000800 */
[----:B----4-:R4:W-:Y:S02]  /*9a470*/  @P5 STG.E desc[UR60][R100.64], R114 ;  /* 0x0000007264005986 */ /* 0x0109e4000c10193c */
[----:B----4-:R-:W-:-:S02]  /*9a480*/  IMAD.WIDE R100, R11, 0x4, R4 ;  /* 0x000000040b647825 */ /* 0x010fc400078e0204 */
[----:B---3--:R3:W-:Y:S04]  /*9a490*/  @P6 STG.E desc[UR60][R78.64], R112 ;  /* 0x000000704e006986 */ /* 0x0087e8000c10193c */
[----:B------:R4:W-:Y:S04]  /*9a4a0*/  @P4 STG.E desc[UR60][R100.64], R110 ;  /* 0x0000006e64004986 */ /* 0x0009e8000c10193c */
[----:B------:R-:W2:Y:S01]  /*9a4b0*/  LDL.LU R114, [R1+0xa0] ;  /* 0x0000a00001727983 */ /* 0x000ea20000300800 */
[----:B---3--:R-:W3:Y:S03]  /*9a4c0*/  LDC.64 R78, c[0x0][0x228] ;  /* 0x00008a00ff4e7b82 */ /* 0x008ee60000000a00 */
[----:B----4-:R-:W4:Y:S04]  /*9a4d0*/  LDL.LU R110, [R1+0x4a0] ;  /* 0x0004a000016e7983 */ /* 0x010f280000300800 */
[----:B------:R-:W4:Y:S01]  /*9a4e0*/  LDL.LU R112, [R1+0x8a4] ;  /* 0x0008a40001707983 */ /* 0x000f220000300800 */
[----:B------:R-:W-:-:S02]  /*9a4f0*/  ISETP.LT.AND P5, PT, R7, R105, !P0 ;  /* 0x000000690700720c */ /* 0x000fc400047a1270 */
[----:B------:R-:W-:Y:S01]  /*9a500*/  ISETP.LT.AND P0, PT, R9, R80, !P0 ;  /* 0x000000500900720c */ /* 0x000fe20004701270 */
[----:B------:R-:W-:Y:S01]  /*9a510*/  VIADD R8, R6, 0x52 ;  /* 0x0000005206087836 */ /* 0x000fe20000000000 */
[----:B------:R-:W-:Y:S01]  /*9a520*/  IADD3 R11, R11, R0, RZ ;  /* 0x000000000b0b7210 */ /* 0x000fe20007ffe0ff */
[----:B------:R-:W4:Y:S04]  /*9a530*/  LDC R105, c[0x0][0x22c] ;  /* 0x00008b00ff697b82 */ /* 0x000f280000000800 */
[----:B------:R-:W-:-:S04]  /*9a540*/  IMAD.WIDE R100, R11, 0x4, R4 ;  /* 0x000000040b647825 */ /* 0x000fc800078e0204 */
[----:B---3--:R-:W-:Y:S02]  /*9a550*/  IMAD.MOV.U32 R89, RZ, RZ, R78 ;  /* 0x000000ffff597224 */ /* 0x008fe400078e004e */
[----:B------:R-:W-:Y:S02]  /*9a560*/  IMAD.MOV.U32 R86, RZ, RZ, R79 ;  /* 0x000000ffff567224 */ /* 0x000fe400078e004f */
[----:B------:R-:W-:Y:S01]  /*9a570*/  IMAD.WIDE R78, R11, 0x4, R2 ;  /* 0x000000040b4e7825 */ /* 0x000fe200078e0202 */
[----:B------:R-:W-:Y:S02]  /*9a580*/  ISETP.GE.AND P6, PT, R8, R108, PT ;  /* 0x0000006c0800720c */ /* 0x000fe40003fc6270 */
[----:B------:R-:W-:Y:S01]  /*9a590*/  MOV R80, R90 ;  /* 0x0000005a00507202 */ /* 0x000fe20000000f00 */
[----:B------:R-:W-:Y:S01]  /*9a5a0*/  VIADD R8, R6, 0x53 ;  /* 0x0000005306087836 */ /* 0x000fe20000000000 */
[----:B------:R-:W3:Y:S04]  /*9a5b0*/  LDC.64 R90, c[0x0][0x228] ;  /* 0x00008a00ff5a7b82 */ /* 0x000ee80000000a00 */
[----:B-1----:R-:W-:Y:S01]  /*9a5c0*/  ISETP.GE.AND P4, PT, R8, R107, PT ;  /* 0x0000006b0800720c */ /* 0x002fe20003f86270 */
[----:B------:R-:W-:-:S03]  /*9a5d0*/  IMAD.MOV.U32 R94, RZ, RZ, R93 ;  /* 0x000000ffff5e7224 */ /* 0x000fc600078e005d */
[----:B------:R-:W1:Y:S08]  /*9a5e0*/  LDC R107, c[0x0][0x22c] ;  /* 0x00008b00ff6b7b82 */ /* 0x000e700000000800 */
[----:B------:R-:W1:Y:S01]  /*9a5f0*/  LDC R108, c[0x0][0x228] ;  /* 0x00008a00ff6c7b82 */ /* 0x000e620000000800 */
[----:B--2---:R-:W-:Y:S04]  /*9a600*/  @P5 STG.E desc[UR60][R78.64], R113 ;  /* 0x000000714e005986 */ /* 0x004fe8000c10193c */
[----:B------:R2:W-:Y:S04]  /*9a610*/  @P0 STG.E desc[UR60][R100.64], R111 ;  /* 0x0000006f64000986 */ /* 0x0005e8000c10193c */
[----:B--2---:R-:W2:Y:S01]  /*9a620*/  LDL.LU R111, [R1+0x894] ;  /* 0x00089400016f7983 */ /* 0x004ea20000300800 */
[----:B------:R-:W-:-:S02]  /*9a630*/  ISETP.LT.AND P5, PT, R7, R106, !P2 ;  /* 0x0000006a0700720c */ /* 0x000fc400057a1270 */
[----:B------:R-:W-:Y:S01]  /*9a640*/  ISETP.LT.AND P2, PT, R9, R84, !P2 ;  /* 0x000000540900720c */ /* 0x000fe20005741270 */
[----:B------:R-:W2:Y:S01]  /*9a650*/  LDL.LU R113, [R1+0xa4] ;  /* 0x0000a40001717983 */ /* 0x000ea20000300800 */
[----:B------:R-:W-:Y:S01]  /*9a660*/  IADD3 R78, R11, R0, RZ ;  /* 0x000000000b4e7210 */ /* 0x000fe20007ffe0ff */
[----:B------:R-:W1:Y:S01]  /*9a670*/  LDC R106, c[0x0][0x228] ;  /* 0x00008a00ff6a7b82 */ /* 0x000e620000000800 */
[----:B------:R-:W-:-:S03]  /*9a680*/  ISETP.LT.AND P0, PT, R7, R104, !P6 ;  /* 0x000000680700720c */ /* 0x000fc60007701270 */
[----:B------:R-:W-:-:S04]  /*9a690*/  IMAD.WIDE R100, R78, 0x4, R2 ;  /* 0x000000044e647825 */ /* 0x000fc800078e0202 */
[C---:B------:R-:W-:Y:S01]  /*9a6a0*/  IMAD.IADD R8, R78.reuse, 0x1, R0 ;  /* 0x000000014e087824 */ /* 0x040fe200078e0200 */
[----:B---3--:R-:W-:Y:S01]  /*9a6b0*/  MOV R84, R91 ;  /* 0x0000005b00547202 */ /* 0x008fe20000000f00 */
[----:B------:R-:W-:Y:S01]  /*9a6c0*/  IMAD.WIDE R78, R78, 0x4, R4 ;  /* 0x000000044e4e7825 */ /* 0x000fe200078e0204 */
[----:B------:R-:W3:Y:S01]  /*9a6d0*/  LDC R104, c[0x0][0x228] ;  /* 0x00008a00ff687b82 */ /* 0x000ee20000000800 */
[----:B------:R1:W-:Y:S04]  /*9a6e0*/  @P5 STG.E desc[UR60][R100.64], R114 ;  /* 0x0000007264005986 */ /* 0x0003e8000c10193c */
[----:B----4-:R4:W-:Y:S01]  /*9a6f0*/  @P2 STG.E desc[UR60][R78.64], R110 ;  /* 0x0000006e4e002986 */ /* 0x0109e2000c10193c */
[----:B-1----:R-:W-:-:S03]  /*9a700*/  IMAD.WIDE R100, R8, 0x4, R2 ;  /* 0x0000000408647825 */ /* 0x002fc600078e0202 */
[----:B----4-:R-:W4:Y:S01]  /*9a710*/  LDL.LU R110, [R1+0x4a4] ;  /* 0x0004a400016e7983 */ /* 0x010f220000300800 */
[----:B------:R-:W1:Y:S03]  /*9a720*/  LDC.64 R78, c[0x0][0x228] ;  /* 0x00008a00ff4e7b82 */ /* 0x000e660000000a00 */
[----:B------:R-:W3:Y:S04]  /*9a730*/  LDL.LU R114, [R1+0x8a8] ;  /* 0x0008a80001727983 */ /* 0x000ee80000300800 */
[----:B------:R1:W-:Y:S04]  /*9a740*/  @P0 STG.E desc[UR60][R100.64], R112 ;  /* 0x0000007064000986 */ /* 0x0003e8000c10193c */
[----:B-1----:R-:W3:Y:S01]  /*9a750*/  LDL.LU R112, [R1+0x898] ;  /* 0x0008980001707983 */ /* 0x002ee20000300800 */
[----:B------:R-:W-:Y:S01]  /*9a760*/  ISETP.LT.AND P6, PT, R9, R89, !P6 ;  /* 0x000000590900720c */ /* 0x000fe200077c1270 */
[----:B------:R-:W-:-:S02]  /*9a770*/  IMAD.MOV.U32 R88, RZ, RZ, R90 ;  /* 0x000000ffff587224 */ /* 0x000fc400078e005a */
[----:B------:R-:W3:Y:S01]  /*9a780*/  LDL.LU R115, [R1+0x8ac] ;  /* 0x0008ac0001737983 */ /* 0x000ee20000300800 */
[----:B------:R-:W-:Y:S01]  /*9a790*/  IMAD.MOV.U32 R91, RZ, RZ, R78 ;  /* 0x000000ffff5b7224 */ /* 0x000fe200078e004e */
[----:B------:R-:W-:Y:S01]  /*9a7a0*/  MOV R95, R79 ;  /* 0x0000004f005f7202 */ /* 0x000fe20000000f00 */
[----:B------:R-:W-:Y:S01]  /*9a7b0*/  IMAD.WIDE R78, R8, 0x4, R4 ;  /* 0x00000004084e7825 */ /* 0x000fe200078e0204 */
[----:B------:R-:W-:-:S03]  /*9a7c0*/  ISETP.LT.AND P0, PT, R9, R80, !P4 ;  /* 0x000000500900720c */ /* 0x000fc60006701270 */
[----:B------:R-:W-:Y:S01]  /*9a7d0*/  VIADD R11, R6, 0x54 ;  /* 0x00000054060b7836 */ /* 0x000fe20000000000 */
[----:B------:R-:W-:Y:S01]  /*9a7e0*/  ISETP.LT.AND P4, PT, R7, R103, !P4 ;  /* 0x000000670700720c */ /* 0x000fe20006781270 */
[----:B------:R-:W-:Y:S01]  /*9a7f0*/  IMAD.IADD R8, R8, 0x1, R0 ;  /* 0x0000000108087824 */ /* 0x000fe200078e0200 */
[----:B--2---:R1:W-:Y:S02]  /*9a800*/  @P6 STG.E desc[UR60][R78.64], R111 ;  /* 0x0000006f4e006986 */ /* 0x0043e4000c10193c */
[----:B------:R-:W-:Y:S01]  /*9a810*/  ISETP.GE.AND P5, PT, R11, R102, PT ;  /* 0x000000660b00720c */ /* 0x000fe20003fa6270 */
[----:B------:R-:W2:Y:S01]  /*9a820*/  LDC R103, c[0x0][0x228] ;  /* 0x00008a00ff677b82 */ /* 0x000ea20000000800 */
[----:B-1----:R-:W2:Y:S01]  /*9a830*/  LDL.LU R111, [R1+0x89c] ;  /* 0x00089c00016f7983 */ /* 0x002ea20000300800 */
[----:B------:R-:W-:Y:S01]  /*9a840*/  IMAD.WIDE R78, R8, 0x4, R2 ;  /* 0x00000004084e7825 */ /* 0x000fe200078e0202 */
[----:B------:R-:W-:-:S05]  /*9a850*/  MOV R80, R92 ;  /* 0x0000005c00507202 */ /* 0x000fca0000000f00 */
[----:B------:R-:W1:Y:S01]  /*9a860*/  LDC R102, c[0x0][0x22c] ;  /* 0x00008b00ff667b82 */ /* 0x000e620000000800 */
[----:B------:R-:W2:Y:S04]  /*9a870*/  LDL.LU R90, [R1+0xa8] ;  /* 0x0000a800015a7983 */ /* 0x000ea80000300800 */
[----:B------:R-:W2:Y:S01]  /*9a880*/  LDL.LU R89, [R1+0x4a8] ;  /* 0x0004a80001597983 */ /* 0x000ea20000300800 */
[----:B------:R-:W-:Y:S01]  /*9a890*/  ISETP.LT.AND P6, PT, R7, R106, !P5 ;  /* 0x0000006a0700720c */ /* 0x000fe20006fc1270 */
[C---:B------:R-:W-:Y:S01]  /*9a8a0*/  IMAD.WIDE R100, R8.reuse, 0x4, R4 ;  /* 0x0000000408647825 */ /* 0x040fe200078e0204 */
[----:B------:R-:W-:Y:S01]  /*9a8b0*/  IADD3 R8, R8, R0, RZ ;  /* 0x0000000008087210 */ /* 0x000fe20007ffe0ff */
[----:B------:R1:W-:Y:S01]  /*9a8c0*/  @P4 STG.E desc[UR60][R78.64], R113 ;  /* 0x000000714e004986 */ /* 0x0003e2000c10193c */
[----:B------:R-:W-:Y:S01]  /*9a8d0*/  ISETP.LT.AND P5, PT, R9, R88, !P5 ;  /* 0x000000580900720c */ /* 0x000fe20006fa1270 */
[----:B------:R-:W3:Y:S01]  /*9a8e0*/  LDC.64 R92, c[0x0][0x228] ;  /* 0x00008a00ff5c7b82 */ /* 0x000ee20000000a00 */
[----:B------:R-:W-:-:S07]  /*9a8f0*/  VIADD R11, R6, 0x55 ;  /* 0x00000055060b7836 */ /* 0x000fce0000000000 */
[----:B------:R-:W2:Y:S01]  /*9a900*/  LDC R106, c[0x0][0x228] ;  /* 0x00008a00ff6a7b82 */ /* 0x000ea20000000800 */
[C---:B-1----:R-:W-:Y:S01]  /*9a910*/  IMAD.WIDE R78, R8.reuse, 0x4, R2 ;  /* 0x00000004084e7825 */ /* 0x042fe200078e0202 */
[----:B------:R-:W2:Y:S04]  /*9a920*/  LDL.LU R113, [R1+0xac] ;  /* 0x0000ac0001717983 */ /* 0x000ea80000300800 */
[----:B----4-:R1:W-:Y:S04]  /*9a930*/  @P0 STG.E desc[UR60][R100.64], R110 ;  /* 0x0000006e64000986 */ /* 0x0103e8000c10193c */
[----:B---3--:R3:W-:Y:S01]  /*9a940*/  @P6 STG.E desc[UR60][R78.64], R114 ;  /* 0x000000724e006986 */ /* 0x0087e2000c10193c */
[----:B-1----:R-:W-:Y:S01]  /*9a950*/  IMAD.WIDE R100, R8, 0x4, R4 ;  /* 0x0000000408647825 */ /* 0x002fe200078e0204 */
[----:B------:R-:W-:Y:S01]  /*9a960*/  ISETP.GE.AND P2, PT, R11, R105, PT ;  /* 0x000000690b00720c */ /* 0x000fe20003f46270 */
[----:B------:R-:W1:Y:S01]  /*9a970*/  LDC R110, c[0x0][0x22c] ;  /* 0x00008b00ff6e7b82 */ /* 0x000e620000000800 */
[----:B---3--:R-:W3:Y:S04]  /*9a980*/  LDL.LU R114, [R1+0x4ac] ;  /* 0x0004ac0001727983 */ /* 0x008ee80000300800 */
[----:B------:R4:W-:Y:S03]  /*9a990*/  @P5 STG.E desc[UR60][R100.64], R112 ;  /* 0x0000007064005986 */ /* 0x0009e6000c10193c */
[----:B------:R-:W1:Y:S01]  /*9a9a0*/  LDC.64 R78, c[0x0][0x228] ;  /* 0x00008a00ff4e7b82 */ /* 0x000e620000000a00 */
[----:B----4-:R-:W4:Y:S01]  /*9a9b0*/  LDL.LU R112, [R1+0x8b0] ;  /* 0x0008b00001707983 */ /* 0x010f220000300800 */
[----:B------:R-:W-:Y:S01]  /*9a9c0*/  VIADD R11, R6, 0x56 ;  /* 0x00000056060b7836 */ /* 0x000fe20000000000 */
[----:B------:R-:W-:-:S02]  /*9a9d0*/  ISETP.LT.AND P5, PT, R9, R91, !P2 ;  /* 0x0000005b0900720c */ /* 0x000fc400057a1270 */
[----:B------:R-:W-:Y:S02]  /*9a9e0*/  ISETP.LT.AND P2, PT, R7, R104, !P2 ;  /* 0x000000680700720c */ /* 0x000fe40005741270 */
[----:B------:R-:W-:Y:S02]  /*9a9f0*/  ISETP.GE.AND P4, PT, R11, R107, PT ;  /* 0x0000006b0b00720c */ /* 0x000fe40003f86270 */
[----:B------:R-:W-:Y:S01]  /*9aa00*/  IADD3 R100, R8, R0, RZ ;  /* 0x0000000008647210 */ /* 0x000fe20007ffe0ff */
[----:B------:R-:W-:Y:S01]  /*9aa10*/  IMAD.MOV.U32 R88, RZ, RZ, R92 ;  /* 0x000000ffff587224 */ /* 0x000fe200078e005c */
[----:B------:R-:W-:Y:S01]  /*9aa20*/  ISETP.LT.AND P6, PT, R9, R80, !P4 ;  /* 0x000000500900720c */ /* 0x000fe200067c1270 */
[----:B------:R-:W-:Y:S01]  /*9aa30*/  VIADD R11, R6, 0x57 ;  /* 0x00000057060b7836 */ /* 0x000fe20000000000 */
[----:B------:R-:W2:Y:S01]  /*9aa40*/  LDC R107, c[0x0][0x22c] ;  /* 0x00008b00ff6b7b82 */ /* 0x000ea20000000800 */
[----:B-1----:R-:W-:Y:S01]  /*9aa50*/  IMAD.MOV.U32 R80, RZ, RZ, R78 ;  /* 0x000000ffff507224 */ /* 0x002fe200078e004e */
[----:B------:R-:W-:Y:S01]  /*9aa60*/  MOV R92, R79 ;  /* 0x0000004f005c7202 */ /* 0x000fe20000000f00 */
[----:B------:R-:W-:Y:S01]  /*9aa70*/  IMAD.WIDE R78, R100, 0x4, R2 ;  /* 0x00000004644e7825 */ /* 0x000fe200078e0202 */
[----:B--2---:R-:W-:-:S03]  /*9aa80*/  ISETP.LT.AND P4, PT, R7, R103, !P4 ;  /* 0x000000670700720c */ /* 0x004fc60006781270 */
[C---:B------:R-:W-:Y:S01]  /*9aa90*/  IMAD.IADD R8, R100.reuse, 0x1, R0 ;  /* 0x0000000164087824 */ /* 0x040fe200078e0200 */
[----:B------:R-:W-:Y:S01]  /*9aaa0*/  ISETP.GE.AND P0, PT, R11, R102, PT ;  /* 0x000000660b00720c */ /* 0x000fe20003f06270 */
[----:B------:R-:W-:-:S04]  /*9aab0*/  IMAD.WIDE R100, R100, 0x4, R4 ;  /* 0x0000000464647825 */ /* 0x000fc800078e0204 */
[----:B------:R-:W-:-:S04]  /*9aac0*/  IMAD.WIDE R102, R8, 0x4, R2 ;  /* 0x0000000408667825 */ /* 0x000fc800078e0202 */
[----:B------:R-:W-:-:S04]  /*9aad0*/  IMAD.WIDE R104, R8, 0x4, R4 ;  /* 0x0000000408687825 */ /* 0x000fc800078e0204 */
[----:B------:R-:W-:Y:S01]  /*9aae0*/  VIADD R11, R6, 0x58 ;  /* 0x00000058060b7836 */ /* 0x000fe20000000000 */
[----:B------:R1:W-:Y:S02]  /*9aaf0*/  @P2 STG.E desc[UR60][R78.64], R90 ;  /* 0x0000005a4e002986 */ /* 0x0003e4000c10193c */
[----:B-1----:R-:W1:Y:S02]  /*9ab00*/  LDC.64 R78, c[0x0][0x228] ;  /* 0x00008a00ff4e7b82 */ /* 0x002e640000000a00 */
[----:B------:R2:W-:Y:S04]  /*9ab10*/  @P5 STG.E desc[UR60][R100.64], R89 ;  /* 0x0000005964005986 */ /* 0x0005e8000c10193c */
[----:B------:R2:W-:Y:S01]  /*9ab20*/  @P4 STG.E desc[UR60][R102.64], R115 ;  /* 0x0000007366004986 */ /* 0x0005e2000c10193c */
[----:B------:R-:W-:-:S02]  /*9ab30*/  ISETP.LT.AND P4, PT, R7, R108, !P0 ;  /* 0x0000006c0700720c */ /* 0x000fc40004781270 */
[----:B------:R-:W-:Y:S01]  /*9ab40*/  ISETP.LT.AND P0, PT, R9, R88, !P0 ;  /* 0x000000580900720c */ /* 0x000fe20004701270 */
[----:B------:R2:W-:Y:S01]  /*9ab50*/  @P6 STG.E desc[UR60][R104.64], R111 ;  /* 0x0000006f68006986 */ /* 0x0005e2000c10193c */
[----:B------:R-:W-:Y:S01]  /*9ab60*/  ISETP.GE.AND P2, PT, R11, R110, PT ;  /* 0x0000006e0b00720c */ /* 0x000fe20003f46270 */
[----:B------:R-:W4:Y:S01]  /*9ab70*/  LDC R108, c[0x0][0x228] ;  /* 0x00008a00ff6c7b82 */ /* 0x000f220000000800 */
[----:B--2---:R-:W-:Y:S02]  /*9ab80*/  IMAD.IADD R100, R8, 0x1, R0 ;  /* 0x0000000108647824 */ /* 0x004fe400078e0200 */
[----:B------:R-:W-:-:S05]  /*9ab90*/  VIADD R8, R6, 0x59 ;  /* 0x0000005906087836 */ /* 0x000fca0000000000 */
[----:B------:R-:W2:Y:S01]  /*9aba0*/  LDC R103, c[0x0][0x228] ;  /* 0x00008a00ff677b82 */ /* 0x000ea20000000800 */
[----:B------:R-:W2:Y:S01]  /*9abb0*/  LDL.LU R111, [R1+0xc40] ;  /* 0x000c4000016f7983 */ /* 0x000ea20000300800 */
[----:B-1----:R-:W-:Y:S01]  /*9abc0*/  MOV R88, R78 ;  /* 0x0000004e00587202 */ /* 0x002fe20000000f00 */
[----:B------:R-:W-:Y:S02]  /*9abd0*/  IMAD.MOV.U32 R91, RZ, RZ, R79 ;  /* 0x000000ffff5b7224 */ /* 0x000fe400078e004f */
[----:B------:R-:W-:Y:S01]  /*9abe0*/  IMAD.WIDE R78, R100, 0x4, R2 ;  /* 0x00000004644e7825 */ /* 0x000fe200078e0202 */
[----:B------:R-:W-:Y:S02]  /*9abf0*/  ISETP.LT.AND P5, PT, R7, R106, !P2 ;  /* 0x0000006a0700720c */ /* 0x000fe400057a1270 */
[----:B------:R-:W1:Y:S01]  /*9ac00*/  LDC R104, c[0x0][0x228] ;  /* 0x00008a00ff687b82 */ /* 0x000e620000000800 */
[----:B------:R-:W-:Y:S01]  /*9ac10*/  ISETP.GE.AND P6, PT, R8, R107, PT ;  /* 0x0000006b0800720c */ /* 0x000fe20003fc6270 */
[----:B------:R1:W-:Y:S01]  /*9ac20*/  @P4 STG.E desc[UR60][R78.64], R113 ;  /* 0x000000714e004986 */ /* 0x0003e2000c10193c */
[----:B------:R-:W-:-:S05]  /*9ac30*/  IMAD.IADD R8, R100, 0x1, R0 ;  /* 0x0000000164087824 */ /* 0x000fca00078e0200 */
[----:B------:R-:W2:Y:S01]  /*9ac40*/  LDC.64 R106, c[0x0][0x228] ;  /* 0x00008a00ff6a7b82 */ /* 0x000ea20000000a00 */
[----:B-1----:R-:W-:-:S07]  /*9ac50*/  IMAD.WIDE R78, R100, 0x4, R4 ;  /* 0x00000004644e7825 */ /* 0x002fce00078e0204 */
[----:B------:R-:W1:Y:S01]  /*9ac60*/  LDC R102, c[0x0][0x22c] ;  /* 0x00008b00ff667b82 */ /* 0x000e620000000800 */
[----:B------:R-:W-:-:S07]  /*9ac70*/  IMAD.WIDE R100, R8, 0x4, R2 ;  /* 0x0000000408647825 */ /* 0x000fce00078e0202 */
[----:B------:R-:W1:Y:S01]  /*9ac80*/  LDC R105, c[0x0][0x22c] ;  /* 0x00008b00ff697b82 */ /* 0x000e620000000800 */
[----:B---3--:R3:W-:Y:S04]  /*9ac90*/  @P0 STG.E desc[UR60][R78.64], R114 ;  /* 0x000000724e000986 */ /* 0x0087e8000c10193c */
[----:B---3--:R-:W3:Y:S03]  /*9aca0*/  LDL.LU R114, [R1+0x8b4] ;  /* 0x0008b40001727983 */ /* 0x008ee60000300800 */
[----:B------:R-:W1:Y:S01]  /*9acb0*/  LDC.64 R78, c[0x0][0x228] ;  /* 0x00008a00ff4e7b82 */ /* 0x000e620000000a00 */
[----:B----4-:R4:W-:Y:S04]  /*9acc0*/  @P5 STG.E desc[UR60][R100.64], R112 ;  /* 0x0000007064005986 */ /* 0x0109e8000c10193c */
[----:B----4-:R-:W4:Y:S03]  /*9acd0*/  LDL.LU R112, [R1+0xc44] ;  /* 0x000c440001707983 */ /* 0x010f260000300800 */
[----:B------:R-:W2:Y:S01]  /*9ace0*/  LDC.64 R100, c[0x0][0x228] ;  /* 0x00008a00ff647b82 */ /* 0x000ea20000000a00 */
[----:B------:R-:W4:Y:S01]  /*9acf0*/  LDL.LU R115, [R1+0xc48] ;  /* 0x000c480001737983 */ /* 0x000f220000300800 */
[----:B------:R-:W-:-:S03]  /*9ad00*/  ISETP.LT.AND P2, PT, R9, R80, !P2 ;  /* 0x000000500900720c */ /* 0x000fc60005741270 */
[----:B------:R-:W4:Y:S01]  /*9ad10*/  LDL.LU R116, [R1+0x8b8] ;  /* 0x0008b80001747983 */ /* 0x000f220000300800 */
[----:B------:R-:W-:Y:S01]  /*9ad20*/  IADD3 R11, R6, 0x5a, RZ ;  /* 0x0000005a060b7810 */ /* 0x000fe20007ffe0ff */
[----:B-1----:R-:W-:Y:S01]  /*9ad30*/  IMAD.MOV.U32 R80, RZ, RZ, R78 ;  /* 0x000000ffff507224 */ /* 0x002fe200078e004e */
[----:B--2---:R-:W-:Y:S01]  /*9ad40*/  ISETP.LT.AND P0, PT, R7, R103, !P6 ;  /* 0x000000670700720c */ /* 0x004fe20007701270 */
[----:B------:R-:W-:Y:S02]  /*9ad50*/  IMAD.MOV.U32 R89, RZ, RZ, R79 ;  /* 0x000000ffff597224 */ /* 0x000fe400078e004f */
[C---:B------:R-:W-:Y:S01]  /*9ad60*/  IMAD.WIDE R78, R8.reuse, 0x4, R4 ;  /* 0x00000004084e7825 */ /* 0x040fe200078e0204 */
[----:B------:R-:W-:Y:S02]  /*9ad70*/  ISETP.GE.AND P4, PT, R11, R109, PT ;  /* 0x0000006d0b00720c */ /* 0x000fe40003f86270 */
[----:B------:R-:W-:Y:S01]  /*9ad80*/  ISETP.LT.AND P6, PT, R9, R88, !P6 ;  /* 0x000000580900720c */ /* 0x000fe200077c1270 */
[----:B------:R-:W-:Y:S01]  /*9ad90*/  IMAD.IADD R8, R8, 0x1, R0 ;  /* 0x0000000108087824 */ /* 0x000fe200078e0200 */
[----:B------:R-:W-:Y:S01]  /*9ada0*/  MOV R90, R107 ;  /* 0x0000006b005a7202 */ /* 0x000fe20000000f00 */
[----:B------:R-:W-:Y:S01]  /*9adb0*/  IMAD.MOV.U32 R110, RZ, RZ, R106 ;  /* 0x000000ffff6e7224 */ /* 0x000fe200078e006a */
[----:B------:R-:W1:Y:S01]  /*9adc0*/  LDC R107, c[0x0][0x228] ;  /* 0x00008a00ff6b7b82 */ /* 0x000e620000000800 */
[----:B------:R-:W-:-:S07]  /*9add0*/  MOV R88, R101 ;  /* 0x0000006500587202 */ /* 0x000fce0000000f00 */
[----:B------:R-:W2:Y:S01]  /*9ade0*/  LDC R109, c[0x0][0x22c] ;  /* 0x00008b00ff6d7b82 */ /* 0x000ea20000000800 */
[----:B------:R-:W-:-:S07]  /*9adf0*/  IADD3 R11, R6, 0x5b, RZ ;  /* 0x0000005b060b7810 */ /* 0x000fce0007ffe0ff */
[----:B------:R-:W4:Y:S01]  /*9ae00*/  LDC R106, c[0x0][0x228] ;  /* 0x00008a00ff6a7b82 */ /* 0x000f220000000800 */
[----:B------:R-:W-:Y:S01]  /*9ae10*/  ISETP.GE.AND P5, PT, R11, R102, PT ;  /* 0x000000660b00720c */ /* 0x000fe20003fa6270 */
[----:B------:R-:W-:Y:S01]  /*9ae20*/  VIADD R11, R6, 0x5c ;  /* 0x0000005c060b7836 */ /* 0x000fe20000000000 */
[----:B------:R1:W-:Y:S01]  /*9ae30*/  @P2 STG.E desc[UR60][R78.64], R111 ;  /* 0x0000006f4e002986 */ /* 0x0003e2000c10193c */
[----:B------:R-:W-:Y:S02]  /*9ae40*/  ISETP.LT.AND P2, PT, R7, R104, !P4 ;  /* 0x000000680700720c */ /* 0x000fe40006741270 */
[----:B------:R-:W-:Y:S02]  /*9ae50*/  ISETP.LT.AND P4, PT, R9, R110, !P4 ;  /* 0x0000006e0900720c */ /* 0x000fe40006781270 */
[----:B------:R-:W4:Y:S01]  /*9ae60*/  LDC R104, c[0x0][0x228] ;  /* 0x00008a00ff687b82 */ /* 0x000f220000000800 */
[----:B-1----:R-:W-:-:S07]  /*9ae70*/  IMAD.MOV.U32 R111, RZ, RZ, R100 ;  /* 0x000000ffff6f7224 */ /* 0x002fce00078e0064 */
[----:B------:R-:W1:Y:S01]  /*9ae80*/  LDC R110, c[0x0][0x22c] ;  /* 0x00008b00ff6e7b82 */ /* 0x000e620000000800 */
[----:B------:R-:W-:-:S04]  /*9ae90*/  IMAD.WIDE R78, R8, 0x4, R2 ;  /* 0x00000004084e7825 */ /* 0x000fc800078e0202 */
[C---:B------:R-:W-:Y:S01]  /*9aea0*/  IMAD.WIDE R100, R8.reuse, 0x4, R4 ;  /* 0x0000000408647825 */ /* 0x040fe200078e0204 */
[----:B------:R2:W-:Y:S03]  /*9aeb0*/  @P0 STG.E desc[UR60][R78.64], R216 ;  /* 0x000000d84e000986 */ /* 0x0005e6000c10193c */
[----:B------:R-:W-:Y:S01]  /*9aec0*/  IMAD.IADD R8, R8, 0x1, R0 ;  /* 0x0000000108087824 */ /* 0x000fe200078e0200 */
[----:B------:R2:W-:Y:S03]  /*9aed0*/  @P6 STG.E desc[UR60][R100.64], R212 ;  /* 0x000000d464006986 */ /* 0x0005e6000c10193c */
[C---:B--2---:R-:W-:Y:S01]  /*9aee0*/  IMAD.WIDE R78, R8.reuse, 0x4, R2 ;  /* 0x00000004084e7825 */ /* 0x044fe200078e0202 */
[----:B------:R-:W-:Y:S02]  /*9aef0*/  ISETP.LT.AND P6, PT, R7, R107, !P5 ;  /* 0x0000006b0700720c */ /* 0x000fe40006fc1270 */
[----:B------:R-:W-:Y:S01]  /*9af00*/  ISETP.LT.AND P5, PT, R9, R80, !P5 ;  /* 0x000000500900720c */ /* 0x000fe20006fa1270 */
[----:B------:R-:W2:Y:S01]  /*9af10*/  LDC R107, c[0x0][0x228] ;  /* 0x00008a00ff6b7b82 */ /* 0x000ea20000000800 */
[----:B------:R-:W-:Y:S01]  /*9af20*/  ISETP.GE.AND P0, PT, R11, R109, PT ;  /* 0x0000006d0b00720c */ /* 0x000fe20003f06270 */
[----:B------:R-:W-:Y:S01]  /*9af30*/  IMAD.IADD R11, R8, 0x1, R0 ;  /* 0x00000001080b7824 */ /* 0x000fe200078e0200 */
[----:B------:R-:W-:-:S03]  /*9af40*/  IADD3 R100, R6, 0x5d, RZ ;  /* 0x0000005d06647810 */ /* 0x000fc60007ffe0ff */
[--C-:B------:R-:W-:Y:S02]  /*9af50*/  IMAD.WIDE R102, R11, 0x4, R4.reuse ;  /* 0x000000040b667825 */ /* 0x100fe400078e0204 */
[----:B------:R-:W2:Y:S01]  /*9af60*/  LDC R109, c[0x0][0x22c] ;  /* 0x00008b00ff6d7b82 */ /* 0x000ea20000000800 */
[----:B---3--:R3:W-:Y:S02]  /*9af70*/  @P2 STG.E desc[UR60][R78.64], R114 ;  /* 0x000000724e002986 */ /* 0x0087e4000c10193c */
[----:B---3--:R-:W-:-:S05]  /*9af80*/  IMAD.WIDE R78, R8, 0x4, R4 ;  /* 0x00000004084e7825 */ /* 0x008fca00078e0204 */
[----:B----4-:R3:W-:Y:S04]  /*9af90*/  @P4 STG.E desc[UR60][R78.64], R112 ;  /* 0x000000704e004986 */ /* 0x0107e8000c10193c */
[----:B---3--:R-:W3:Y:S01]  /*9afa0*/  LDL.LU R112, [R1+0x8bc] ;  /* 0x0008bc0001707983 */ /* 0x008ee20000300800 */
[----:B------:R-:W-:Y:S01]  /*9afb0*/  ISETP.GE.AND P2, PT, R100, R105, PT ;  /* 0x000000696400720c */ /* 0x000fe20003f46270 */
[----:B------:R-:W-:Y:S01]  /*9afc0*/  IMAD.MOV.U32 R114, RZ, RZ, R126 ;  /* 0x000000ffff727224 */ /* 0x000fe200078e007e */
[----:B------:R-:W4:Y:S01]  /*9afd0*/  LDC.64 R78, c[0x0][0x228] ;  /* 0x00008a00ff4e7b82 */ /* 0x000f220000000a00 */
[----:B------:R-:W3:Y:S01]  /*9afe0*/  LDL.LU R125, [R1+0xc4c] ;  /* 0x000c4c00017d7983 */ /* 0x000ee20000300800 */
[----:B------:R-:W-:-:S03]  /*9aff0*/  IMAD.WIDE R100, R11, 0x4, R2 ;  /* 0x000000040b647825 */ /* 0x000fc600078e0202 */
[----:B------:R-:W3:Y:S03]  /*9b000*/  LDL.LU R189, [R1+0x4b0] ;  /* 0x0004b00001bd7983 */ /* 0x000ee60000300800 */
[----:B------:R-:W1:Y:S01]  /*9b010*/  LDC R105, c[0x0][0x22c] ;  /* 0x00008b00ff697b82 */ /* 0x000e620000000800 */
[----:B------:R2:W-:Y:S04]  /*9b020*/  @P6 STG.E desc[UR60][R100.64], R217 ;  /* 0x000000d964006986 */ /* 0x0005e8000c10193c */
[----:B------:R2:W-:Y:S01]  /*9b030*/  @P5 STG.E desc[UR60][R102.64], R213 ;  /* 0x000000d566005986 */ /* 0x0005e2000c10193c */
[----:B------:R-:W-:Y:S02]  /*9b040*/  ISETP.LT.AND P5, PT, R7, R106, !P2 ;  /* 0x0000006a0700720c */ /* 0x000fe400057a1270 */
[----:B------:R-:W-:Y:S01]  /*9b050*/  ISETP.LT.AND P2, PT, R9, R114, !P2 ;  /* 0x000000720900720c */ /* 0x000fe20005741270 */
[----:B------:R-:W3:Y:S01]  /*9b060*/  LDC R106, c[0x0][0x22c] ;  /* 0x00008b00ff6a7b82 */ /* 0x000ee20000000800 */
[----:B------:R-:W3:Y:S04]  /*9b070*/  LDL.LU R114, [R1+0xb0] ;  /* 0x0000b00001727983 */ /* 0x000ee80000300800 */
[----:B------:R-:W3:Y:S04]  /*9b080*/  LDL.LU R150, [R1+0x4b4] ;  /* 0x0004b40001967983 */ /* 0x000ee80000300800 */
[----:B------:R-:W3:Y:S01]  /*9b090*/  LDL.LU R148, [R1+0xb4] ;  /* 0x0000b40001947983 */ /* 0x000ee20000300800 */
[----:B----4-:R-:W-:Y:S01]  /*9b0a0*/  IMAD.MOV.U32 R113, RZ, RZ, R78 ;  /* 0x000000ffff717224 */ /* 0x010fe200078e004e */
[----:B------:R-:W-:-:S02]  /*9b0b0*/  MOV R118, R79 ;  /* 0x0000004f00767202 */ /* 0x000fc40000000f00 */
[----:B------:R-:W4:Y:S01]  /*9b0c0*/  LDC.64 R78, c[0x0][0x228] ;  /* 0x00008a00ff4e7b82 */ /* 0x000f220000000a00 */
[----:B------:R-:W-:Y:S02]  /*9b0d0*/  ISETP.LT.AND P6, PT, R9, R111, !P0 ;  /* 0x0000006f0900720c */ /* 0x000fe400047c1270 */
[----:B------:R-:W-:Y:S01]  /*9b0e0*/  ISETP.LT.AND P0, PT, R7, R108, !P0 ;  /* 0x0000006c0700720c */ /* 0x000fe20004701270 */
[----:B--2---:R-:W-:Y:S01]  /*9b0f0*/  IMAD.IADD R100, R11, 0x1, R0 ;  /* 0x000000010b647824 */ /* 0x004fe200078e0200 */
[----:B------:R-:W-:-:S03]  /*9b100*/  IADD3 R102, R6, 0x5e, RZ ;  /* 0x0000005e06667810 */ /* 0x000fc60007ffe0ff */
[----:B------:R-:W-:Y:S01]  /*9b110*/  IMAD.IADD R8, R100, 0x1, R0 ;  /* 0x0000000164087824 */ /* 0x000fe200078e0200 */
[----:B-1----:R-:W-:Y:S01]  /*9b120*/  ISETP.GE.AND P4, PT, R102, R105, PT ;  /* 0x000000696600720c */ /* 0x002fe20003f86270 */
[----:B------:R-:W1:Y:S02]  /*9b130*/  LDC R108, c[0x0][0x22c] ;  /* 0x00008b00ff6c7b82 */ /* 0x000e640000000800 */
[----:B------:R-:W-:-:S04]  /*9b140*/  IMAD.WIDE R102, R8, 0x4, R2 ;  /* 0x0000000408667825 */ /* 0x000fc800078e0202 */
[----:B----4-:R-:W-:Y:S01]  /*9b150*/  IMAD.MOV.U32 R111, RZ, RZ, R78 ;  /* 0x000000ffff6f7224 */ /* 0x010fe200078e004e */
[----:B------:R-:W-:Y:S01]  /*9b160*/  MOV R80, R127 ;  /* 0x0000007f00507202 */ /* 0x000fe20000000f00 */
[----:B------:R-:W-:Y:S01]  /*9b170*/  IMAD.MOV.U32 R117, RZ, RZ, R79 ;  /* 0x000000ffff757224 */ /* 0x000fe200078e004f */
[----:B------:R-:W2:Y:S01]  /*9b180*/  LDC R105, c[0x0][0x228] ;  /* 0x00008a00ff697b82 */ /* 0x000ea20000000800 */
[----:B------:R-:W-:-:S04]  /*9b190*/  IMAD.WIDE R78, R100, 0x4, R2 ;  /* 0x00000004644e7825 */ /* 0x000fc800078e0202 */
[--C-:B------:R-:W-:Y:S01]  /*9b1a0*/  IMAD.WIDE R100, R100, 0x4, R4.reuse ;  /* 0x0000000464647825 */ /* 0x100fe200078e0204 */
[----:B------:R4:W-:Y:S04]  /*9b1b0*/  @P0 STG.E desc[UR60][R78.64], R116 ;  /* 0x000000744e000986 */ /* 0x0009e8000c10193c */
[----:B------:R1:W-:Y:S04]  /*9b1c0*/  @P6 STG.E desc[UR60][R100.64], R115 ;  /* 0x0000007364006986 */ /* 0x0003e8000c10193c */
[----:B------:R-:W-:Y:S01]  /*9b1d0*/  @P5 STG.E desc[UR60][R102.64], R218 ;  /* 0x000000da66005986 */ /* 0x000fe2000c10193c */
[----:B----4-:R-:W-:Y:S01]  /*9b1e0*/  IMAD.WIDE R78, R8, 0x4, R4 ;  /* 0x00000004084e7825 */ /* 0x010fe200078e0204 */
[----:B-1----:R-:W1:Y:S04]  /*9b1f0*/  LDC.64 R100, c[0x0][0x228] ;  /* 0x00008a00ff647b82 */ /* 0x002e680000000a00 */
[----:B------:R4:W-:Y:S04]  /*9b200*/  @P2 STG.E desc[UR60][R78.64], R214 ;  /* 0x000000d64e002986 */ /* 0x0009e8000c10193c */
[----:B----4-:R-:W4:Y:S01]  /*9b210*/  LDC.64 R78, c[0x0][0x228] ;  /* 0x00008a00ff4e7b82 */ /* 0x010f220000000a00 */
[----:B------:R-:W-:Y:S01]  /*9b220*/  VIADD R11, R6, 0x5f ;  /* 0x0000005f060b7836 */ /* 0x000fe20000000000 */
[----:B------:R-:W-:-:S02]  /*9b230*/  ISETP.LT.AND P6, PT, R7, R104, !P4 ;  /* 0x000000680700720c */ /* 0x000fc400067c1270 */
[----:B------:R-:W-:Y:S02]  /*9b240*/  ISETP.LT.AND P4, PT, R9, R113, !P4 ;  /* 0x000000710900720c */ /* 0x000fe40006781270 */
[----:B------:R-:W-:Y:S02]  /*9b250*/  ISETP.GE.AND P0, PT, R11, R110, PT ;  /* 0x0000006e0b00720c */ /* 0x000fe40003f06270 */
[----:B------:R-:W-:Y:S01]  /*9b260*/  IADD3 R11, R8, R0, RZ ;  /* 0x00000000080b7210 */ /* 0x000fe20007ffe0ff */
[----:B------:R-:W2:Y:S01]  /*9b270*/  LDC R104, c[0x0][0x228] ;  /* 0x00008a00ff687b82 */ /* 0x000ea20000000800 */
[----:B-1----:R-:W-:Y:S01]  /*9b280*/  IMAD.MOV.U32 R115, RZ, RZ, R100 ;  /* 0x000000ffff737224 */ /* 0x002fe200078e0064 */
[----:B------:R-:W-:Y:S02]  /*9b290*/  MOV R116, R101 ;  /* 0x0000006500747202 */ /* 0x000fe40000000f00 */
[----:B------:R-:W-:-:S04]  /*9b2a0*/  IMAD.WIDE R100, R11, 0x4, R2 ;  /* 0x000000040b647825 */ /* 0x000fc800078e0202 */
[----:B------:R-:W-:Y:S01]  /*9b2b0*/  VIADD R102, R6, 0x60 ;  /* 0x0000006006667836 */ /* 0x000fe20000000000 */
[----:B------:R-:W1:Y:S01]  /*9b2c0*/  LDC R110, c[0x0][0x228] ;  /* 0x00008a00ff6e7b82 */ /* 0x000e620000000800 */
[----:B----4-:R-:W-:Y:S01]  /*9b2d0*/  MOV R113, R78 ;  /* 0x0000004e00717202 */ /* 0x010fe20000000f00 */
[----:B------:R-:W-:Y:S02]  /*9b2e0*/  IMAD.MOV.U32 R127, RZ, RZ, R79 ;  /* 0x000000ffff7f7224 */ /* 0x000fe400078e004f */
[----:B------:R-:W-:-:S04]  /*9b2f0*/  IMAD.WIDE R78, R11, 0x4, R4 ;  /* 0x000000040b4e7825 */ /* 0x000fc800078e0204 */
[----:B------:R-:W-:Y:S01]  /*9b300*/  VIADD R8, R6, 0x61 ;  /* 0x0000006106087836 */ /* 0x000fe20000000000 */
[----:B------:R-:W-:-:S04]  /*9b310*/  ISETP.GE.AND P5, PT, R102, R109, PT ;  /* 0x0000006d6600720c */ /* 0x000fc80003fa6270 */
[----:B------:R-:W-:Y:S01]  /*9b320*/  ISETP.GE.AND P2, PT, R8, R108, PT ;  /* 0x0000006c0800720c */ /* 0x000fe20003f46270 */
[----:B------:R-:W-:Y:S01]  /*9b330*/  IMAD.IADD R8, R11, 0x1, R0 ;  /* 0x000000010b087824 */ /* 0x000fe200078e0200 */
[----:B------:R-:W4:Y:S03]  /*9b340*/  LDC.64 R108, c[0x0][0x228] ;  /* 0x00008a00ff6c7b82 */ /* 0x000f260000000a00 */
[----:B------:R-:W-:-:S04]  /*9b350*/  IMAD.WIDE R102, R8, 0x4, R4 ;  /* 0x0000000408667825 */ /* 0x000fc800078e0204 */
[----:B------:R-:W-:Y:S01]  /*9b360*/  VIADD R11, R6, 0x62 ;  /* 0x00000062060b7836 */ /* 0x000fe20000000000 */
[----:B---3--:R3:W-:Y:S01]  /*9b370*/  @P6 STG.E desc[UR60][R100.64], R112 ;  /* 0x0000007064006986 */ /* 0x0087e2000c10193c */
[----:B------:R-:W-:-:S03]  /*9b380*/  ISETP.LT.AND P6, PT, R7, R107, !P0 ;  /* 0x0000006b0700720c */ /* 0x000fc600047c1270 */
[----:B------:R2:W-:Y:S01]  /*9b390*/  @P4 STG.E desc[UR60][R78.64], R125 ;  /* 0x0000007d4e004986 */ /* 0x0005e2000c10193c */
[----:B------:R-:W-:Y:S01]  /*9b3a0*/  ISETP.LT.AND P0, PT, R9, R111, !P0 ;  /* 0x0000006f0900720c */ /* 0x000fe20004701270 */
[----:B----4-:R-:W-:Y:S01]  /*9b3b0*/  IMAD.MOV.U32 R126, RZ, RZ, R109 ;  /* 0x000000ffff7e7224 */ /* 0x010fe200078e006d */
[----:B------:R-:W4:Y:S01]  /*9b3c0*/  LDC R111, c[0x0][0x22c] ;  /* 0x00008b00ff6f7b82 */ /* 0x000f220000000800 */
[----:B---3--:R-:W-:Y:S01]  /*9b3d0*/  IMAD.WIDE R100, R8, 0x4, R2 ;  /* 0x0000000408647825 */ /* 0x008fe200078e0202 */
[----:B------:R-:W-:-:S06]  /*9b3e0*/  MOV R112, R108 ;  /* 0x0000006c00707202 */ /* 0x000fcc0000000f00 */
[----:B------:R-:W3:Y:S08]  /*9b3f0*/  LDC R107, c[0x0][0x228] ;  /* 0x00008a00ff6b7b82 */ /* 0x000ef00000000800 */
[----:B--2---:R-:W2:Y:S01]  /*9b400*/  LDC.64 R78, c[0x0][0x228] ;  /* 0x00008a00ff4e7b82 */ /* 0x004ea20000000a00 */
[----:B------:R1:W-:Y:S01]  /*9b410*/  @P6 STG.E desc[UR60][R100.64], R219 ;  /* 0x000000db64006986 */ /* 0x0003e2000c10193c */
[----:B------:R-:W-:-:S03]  /*9b420*/  ISETP.LT.AND P6, PT, R7, R105, !P2 ;  /* 0x000000690700720c */ /* 0x000fc600057c1270 */
[----:B------:R1:W-:Y:S01]  /*9b430*/  @P0 STG.E desc[UR60][R102.64], R215 ;  /* 0x000000d766000986 */ /* 0x0003e2000c10193c */
[----:B------:R-:W-:Y:S02]  /*9b440*/  ISETP.LT.AND P0, PT, R7, R104, !P5 ;  /* 0x000000680700720c */ /* 0x000fe40006f01270 */
[----:B------:R-:W-:Y:S01]  /*9b450*/  ISETP.LT.AND P5, PT, R9, R115, !P5 ;  /* 0x000000730900720c */ /* 0x000fe20006fa1270 */
[----:B------:R-:W3:Y:S01]  /*9b460*/  LDC R109, c[0x0][0x22c] ;  /* 0x00008b00ff6d7b82 */ /* 0x000ee20000000800 */
[----:B-1----:R-:W-:-:S04]  /*9b470*/  IMAD.IADD R100, R8, 0x1, R0 ;  /* 0x0000000108647824 */ /* 0x002fc800078e0200 */
[----:B------:R-:W-:Y:S01]  /*9b480*/  IMAD.IADD R8, R100, 0x1, R0 ;  /* 0x0000000164087824 */ /* 0x000fe200078e0200 */
[----:B------:R-:W-:Y:S02]  /*9b490*/  ISETP.GE.AND P4, PT, R11, R106, PT ;  /* 0x0000006a0b00720c */ /* 0x000fe40003f86270 */
[----:B------:R-:W1:Y:S01]  /*9b4a0*/  LDC R108, c[0x0][0x228] ;  /* 0x00008a00ff6c7b82 */ /* 0x000e620000000800 */
[----:B------:R-:W-:Y:S01]  /*9b4b0*/  IMAD.WIDE R102, R8, 0x4, R2 ;  /* 0x0000000408667825 */ /* 0x000fe200078e0202 */
[----:B--2---:R-:W-:-:S03]  /*9b4c0*/  MOV R115, R78 ;  /* 0x0000004e00737202 */ /* 0x004fc60000000f00 */
[----:B------:R-:W-:Y:S02]  /*9b4d0*/  IMAD.MOV.U32 R125, RZ, RZ, R79 ;  /* 0x000000ffff7d7224 */ /* 0x000fe400078e004f */
[C---:B------:R-:W-:Y:S01]  /*9b4e0*/  IMAD.WIDE R78, R100.reuse, 0x4, R2 ;  /* 0x00000004644e7825 */ /* 0x040fe200078e0202 */
[----:B------:R-:W2:Y:S03]  /*9b4f0*/  LDC.64 R218, c[0x0][0x228] ;  /* 0x00008a00ffda7b82 */ /* 0x000ea60000000a00 */
[----:B------:R-:W-:Y:S01]  /*9b500*/  IMAD.WIDE R100, R100, 0x4, R4 ;  /* 0x0000000464647825 */ /* 0x000fe200078e0204 */
[----:B------:R-:W-:Y:S01]  /*9b510*/  @P0 STG.E desc[UR60][R78.64], R189 ;  /* 0x000000bd4e000986 */ /* 0x000fe2000c10193c */
[C---:B------:R-:W-:Y:S02]  /*9b520*/  IADD3 R11, R6.reuse, 0x63, RZ ;  /* 0x00000063060b7810 */ /* 0x040fe40007ffe0ff */
[----:B------:R-:W-:Y:S01]  /*9b530*/  ISETP.LT.AND P2, PT, R9, R113, !P2 ;  /* 0x000000710900720c */ /* 0x000fe20005741270 */
[----:B------:R3:W-:Y:S01]  /*9b540*/  @P5 STG.E desc[UR60][R100.64], R114 ;  /* 0x0000007264005986 */ /* 0x0007e2000c10193c */
[----:B------:R-:W-:Y:S01]  /*9b550*/  ISETP.LT.AND P5, PT, R7, R110, !P4 ;  /* 0x0000006e0700720c */ /* 0x000fe200067a1270 */
[----:B------:R-:W-:Y:S01]  /*9b560*/  VIADD R106, R6, 0x64 ;  /* 0x00000064066a7836 */ /* 0x000fe20000000000 */
[----:B----4-:R-:W-:Y:S01]  /*9b570*/  ISETP.GE.AND P0, PT, R11, R111, PT ;  /* 0x0000006f0b00720c */ /* 0x010fe20003f06270 */
[----:B------:R4:W-:Y:S01]  /*9b580*/  @P6 STG.E desc[UR60][R102.64], R208 ;  /* 0x000000d066006986 */ /* 0x0009e2000c10193c */
[----:B------:R-:W-:Y:S01]  /*9b590*/  ISETP.LT.AND P6, PT, R9, R112, !P4 ;  /* 0x000000700900720c */ /* 0x000fe200067c1270 */
[C---:B------:R-:W-:Y:S01]  /*9b5a0*/  IMAD.IADD R11, R8.reuse, 0x1, R0 ;  /* 0x00000001080b7824 */ /* 0x040fe200078e0200 */
[----:B------:R-:W2:Y:S03]  /*9b5b0*/  LDC R113, c[0x0][0x22c] ;  /* 0x00008b00ff717b82 */ /* 0x000ea60000000800 */
[C-C-:B------:R-:W-:Y:S01]  /*9b5c0*/  IMAD.WIDE R104, R11.reuse, 0x4, R4.reuse ;  /* 0x000000040b687825 */ /* 0x140fe200078e0204 */
[----:B---3--:R-:W3:Y:S03]  /*9b5d0*/  LDL.LU R114, [R1+0x4b8] ;  /* 0x0004b80001727983 */ /* 0x008ee60000300800 */
[----:B------:R-:W-:Y:S01]  /*9b5e0*/  IMAD.WIDE R100, R8, 0x4, R4 ;  /* 0x0000000408647825 */ /* 0x000fe200078e0204 */
[----:B------:R-:W2:Y:S03]  /*9b5f0*/  LDC.64 R78, c[0x0][0x228] ;  /* 0x00008a00ff4e7b82 */ /* 0x000ea60000000a00 */
[----:B----4-:R-:W-:Y:S01]  /*9b600*/  IMAD.WIDE R102, R11, 0x4, R2 ;  /* 0x000000040b667825 */ /* 0x010fe200078e0202 */
[----:B------:R-:W-:Y:S04]  /*9b610*/  @P2 STG.E desc[UR60][R100.64], R204 ;  /* 0x000000cc64002986 */ /* 0x000fe8000c10193c */
[----:B------:R-:W-:Y:S01]  /*9b620*/  @P5 STG.E desc[UR60][R102.64], R150 ;  /* 0x0000009666005986 */ /* 0x000fe2000c10193c */
[----:B------:R-:W4:Y:S03]  /*9b630*/  LDC R111, c[0x0][0x22c] ;  /* 0x00008b00ff6f7b82 */ /* 0x000f260000000800 */
[----:B------:R1:W-:Y:S01]  /*9b640*/  @P6 STG.E desc[UR60][R104.64], R148 ;  /* 0x0000009468006986 */ /* 0x0003e2000c10193c */
[----:B------:R-:W-:-:S04]  /*9b650*/  ISETP.GE.AND P4, PT, R106, R109, PT ;  /* 0x0000006d6a00720c */ /* 0x000fc80003f86270 */
[----:B------:R-:W4:Y:S01]  /*9b660*/  LDC R112, c[0x0][0x22c] ;  /* 0x00008b00ff707b82 */ /* 0x000f220000000800 */
[----:B-1----:R-:W3:Y:S07]  /*9b670*/  LDL.LU R148, [R1+0xb8] ;  /* 0x0000b80001947983 */ /* 0x002eee0000300800 */
[----:B------:R-:W1:Y:S01]  /*9b680*/  LDC R109, c[0x0][0x228] ;  /* 0x00008a00ff6d7b82 */ /* 0x000e620000000800 */
[----:B------:R-:W3:Y:S04]  /*9b690*/  LDL.LU R189, [R1+0x4bc] ;  /* 0x0004bc0001bd7983 */ /* 0x000ee80000300800 */
[----:B------:R-:W3:Y:S03]  /*9b6a0*/  LDL.LU R150, [R1+0xbc] ;  /* 0x0000bc0001967983 */ /* 0x000ee60000300800 */
[----:B------:R-:W1:Y:S01]  /*9b6b0*/  LDC.64 R100, c[0x0][0x228] ;  /* 0x00008a00ff647b82 */ /* 0x000e620000000a00 */
[----:B------:R-:W3:Y:S04]  /*9b6c0*/  LDL.LU R149, [R1+0x8d0] ;  /* 0x0008d00001957983 */ /* 0x000ee80000300800 */
[----:B------:R-:W3:Y:S03]  /*9b6d0*/  LDL.LU R239, [R1+0x8c0] ;  /* 0x0008c00001ef7983 */ /* 0x000ee60000300800 */
[----:B------:R-:W3:Y:S01]  /*9b6e0*/  LDC R110, c[0x0][0x228] ;  /* 0x00008a00ff6e7b82 */ /* 0x000ee20000000800 */
[----:B------:R-:W3:Y:S01]  /*9b6f0*/  LDL.LU R243, [R1+0xd0] ;  /* 0x0000d00001f37983 */ /* 0x000ee20000300800 */
[----:B------:R-:W-:-:S02]  /*9b700*/  ISETP.LT.AND P5, PT, R7, R108, !P0 ;  /* 0x0000006c0700720c */ /* 0x000fc400047a1270 */
[-C--:B------:R-:W-:Y:S01]  /*9b710*/  IADD3 R106, R11, R0.reuse, RZ ;  /* 0x000000000b6a7210 */ /* 0x080fe20007ffe0ff */
[----:B------:R-:W3:Y:S01]  /*9b720*/  LDL.LU R238, [R1+0x4c0] ;  /* 0x0004c00001ee7983 */ /* 0x000ee20000300800 */
[----:B------:R-:W-:Y:S02]  /*9b730*/  ISETP.LT.AND P6, PT, R9, R115, !P0 ;  /* 0x000000730900720c */ /* 0x000fe400047c1270 */
[----:B------:R-:W3:Y:S01]  /*9b740*/  LDC.64 R102, c[0x0][0x228] ;  /* 0x00008a00ff667b82 */ /* 0x000ee20000000a00 */
[----:B------:R-:W3:Y:S01]  /*9b750*/  LDL.LU R242, [R1+0x8d4] ;  /* 0x0008d40001f27983 */ /* 0x000ee20000300800 */
[----:B------:R-:W-:Y:S01]  /*9b760*/  ISETP.LT.AND P2, PT, R7, R107, !P4 ;  /* 0x0000006b0700720c */ /* 0x000fe20006741270 */
[C---:B------:R-:W-:Y:S01]  /*9b770*/  IMAD.WIDE R104, R106.reuse, 0x4, R2 ;  /* 0x000000046a687825 */ /* 0x040fe200078e0202 */
[C---:B------:R-:W-:Y:S01]  /*9b780*/  IADD3 R8, R106.reuse, R0, RZ ;  /* 0x000000006a087210 */ /* 0x040fe20007ffe0ff */
[----:B------:R-:W3:Y:S01]  /*9b790*/  LDL.LU R202, [R1+0x8c4] ;  /* 0x0008c40001ca7983 */ /* 0x000ee20000300800 */
[----:B--2---:R-:W-:Y:S01]  /*9b7a0*/  ISETP.LT.AND P4, PT, R9, R78, !P4 ;  /* 0x0000004e0900720c */ /* 0x004fe20006781270 */
[----:B------:R-:W-:Y:S01]  /*9b7b0*/  IMAD.WIDE R106, R106, 0x4, R4 ;  /* 0x000000046a6a7825 */ /* 0x000fe200078e0204 */
[----:B------:R-:W2:Y:S01]  /*9b7c0*/  LDC R115, c[0x0][0x228] ;  /* 0x00008a00ff737b82 */ /* 0x000ea20000000800 */
[----:B------:R4:W-:Y:S02]  /*9b7d0*/  @P5 STG.E desc[UR60][R104.64], R209 ;  /* 0x000000d168005986 */ /* 0x0009e4000c10193c */
[----:B------:R-:W-:-:S02]  /*9b7e0*/  VIADD R108, R6, 0x65 ;  /* 0x00000065066c7836 */ /* 0x000fc40000000000 */
[C---:B------:R-:W-:Y:S01]  /*9b7f0*/  VIADD R78, R6.reuse, 0x66 ;  /* 0x00000066064e7836 */ /* 0x040fe20000000000 */
[----:B------:R1:W-:Y:S01]  /*9b800*/  @P6 STG.E desc[UR60][R106.64], R205 ;  /* 0x000000cd6a006986 */ /* 0x0003e2000c10193c */
[----:B------:R-:W-:Y:S01]  /*9b810*/  VIADD R11, R6, 0x6f ;  /* 0x0000006f060b7836 */ /* 0x000fe20000000000 */
[----:B------:R-:W-:Y:S02]  /*9b820*/  ISETP.GE.AND P5, PT, R108, R113, PT ;  /* 0x000000716c00720c */ /* 0x000fe40003fa6270 */
[----:B------:R-:W2:Y:S01]  /*9b830*/  LDL.LU R203, [R1+0xd4] ;  /* 0x0000d40001cb7983 */ /* 0x000ea20000300800 */
[----:B------:R-:W3:Y:S01]  /*9b840*/  LDC R113, c[0x0][0x22c] ;  /* 0x00008b00ff717b82 */ /* 0x000ee20000000800 */
[C---:B----4-:R-:W-:Y:S01]  /*9b850*/  IMAD.WIDE R104, R8.reuse, 0x4, R2 ;  /* 0x0000000408687825 */ /* 0x050fe200078e0202 */
[----:B------:R-:W-:Y:S01]  /*9b860*/  ISETP.GE.AND P0, PT, R11, R112, PT ;  /* 0x000000700b00720c */ /* 0x000fe20003f06270 */
[----:B------:R-:W4:Y:S02]  /*9b870*/  LDL.LU R200, [R1+0x4c4] ;  /* 0x0004c40001c87983 */ /* 0x000f240000300800 */
[C---:B-1----:R-:W-:Y:S01]  /*9b880*/  IMAD.WIDE R106, R8.reuse, 0x4, R4 ;  /* 0x00000004086a7825 */ /* 0x042fe200078e0204 */
[----:B------:R-:W-:Y:S01]  /*9b890*/  ISETP.LT.AND P6, PT, R7, R109, !P5 ;  /* 0x0000006d0700720c */ /* 0x000fe20006fc1270 */
[----:B------:R-:W4:Y:S01]  /*9b8a0*/  LDL.LU R201, [R1+0x8d8] ;  /* 0x0008d80001c97983 */ /* 0x000f220000300800 */
[----:B------:R-:W-:Y:S01]  /*9b8b0*/  ISETP.LT.AND P5, PT, R9, R100, !P5 ;  /* 0x000000640900720c */ /* 0x000fe20006fa1270 */
[----:B------:R-:W-:Y:S01]  /*9b8c0*/  IMAD.IADD R11, R8, 0x1, R0 ;  /* 0x00000001080b7824 */ /* 0x000fe200078e0200 */
[----:B------:R-:W1:Y:S01]  /*9b8d0*/  LDC R112, c[0x0][0x22c] ;  /* 0x00008b00ff707b82 */ /* 0x000e620000000800 */
[----:B------:R-:W4:Y:S03]  /*9b8e0*/  LDL.LU R146, [R1+0x8c8] ;  /* 0x0008c80001927983 */ /* 0x000f260000300800 */
[C---:B------:R-:W-:Y:S01]  /*9b8f0*/  IADD3 R8, R11.reuse, R0, RZ ;  /* 0x000000000b087210 */ /* 0x040fe20007ffe0ff */
[----:B------:R-:W-:Y:S01]  /*9b900*/  IMAD.WIDE R108, R11, 0x4, R2 ;  /* 0x000000040b6c7825 */ /* 0x000fe200078e0202 */
[----:B------:R-:W4:Y:S02]  /*9b910*/  LDL.LU R147, [R1+0xd8] ;  /* 0x0000d80001937983 */ /* 0x000f240000300800 */
[----:B------:R-:W2:Y:S02]  /*9b920*/  LDC R100, c[0x0][0x22c] ;  /* 0x00008b00ff647b82 */ /* 0x000ea40000000800 */
[----:B---3--:R3:W-:Y:S01]  /*9b930*/  @P2 STG.E desc[UR60][R104.64], R114 ;  /* 0x0000007268002986 */ /* 0x0087e2000c10193c */
[----:B------:R-:W-:-:S05]  /*9b940*/  ISETP.GE.AND P2, PT, R78, R111, PT ;  /* 0x0000006f4e00720c */ /* 0x000fca0003f46270 */
[----:B---3--:R-:W3:Y:S08]  /*9b950*/  LDC R114, c[0x0][0x228] ;  /* 0x00008a00ff727b82 */ /* 0x008ef00000000800 */
[----:B------:R-:W3:Y:S01]  /*9b960*/  LDC.64 R104, c[0x0][0x228] ;  /* 0x00008a00ff687b82 */ /* 0x000ee20000000a00 */
[----:B------:R1:W-:Y:S01]  /*9b970*/  @P4 STG.E desc[UR60][R106.64], R148 ;  /* 0x000000946a004986 */ /* 0x0003e2000c10193c */
[----:B------:R-:W-:Y:S01]  /*9b980*/  ISETP.LT.AND P4, PT, R7, R110, !P2 ;  /* 0x0000006e0700720c */ /* 0x000fe20005781270 */
[----:B------:R-:W-:-:S02]  /*9b990*/  IMAD.WIDE R110, R8, 0x4, R2 ;  /* 0x00000004086e7825 */ /* 0x000fc400078e0202 */
[----:B------:R1:W-:Y:S02]  /*9b9a0*/  @P6 STG.E desc[UR60][R108.64], R210 ;  /* 0x000000d26c006986 */ /* 0x0003e4000c10193c */
[----:B-1----:R-:W-:Y:S01]  /*9b9b0*/  IMAD.WIDE R106, R11, 0x4, R4 ;  /* 0x000000040b6a7825 */ /* 0x002fe200078e0204 */
[----:B------:R-:W1:Y:S04]  /*9b9c0*/  LDC R148, c[0x0][0x22c] ;  /* 0x00008b00ff947b82 */ /* 0x000e680000000800 */
[----:B------:R3:W-:Y:S04]  /*9b9d0*/  @P5 STG.E desc[UR60][R106.64], R206 ;  /* 0x000000ce6a005986 */ /* 0x0007e8000c10193c */
[----:B------:R3:W-:Y:S01]  /*9b9e0*/  @P4 STG.E desc[UR60][R110.64], R189 ;  /* 0x000000bd6e004986 */ /* 0x0007e2000c10193c */
[C---:B------:R-:W-:Y:S01]  /*9b9f0*/  VIADD R11, R6.reuse, 0x67 ;  /* 0x00000067060b7836 */ /* 0x040fe20000000000 */
[----:B------:R-:W-:Y:S01]  /*9ba00*/  ISETP.LT.AND P2, PT, R9, R102, !P2 ;  /* 0x000000660900720c */ /* 0x000fe20005741270 */
[----:B------:R-:W1:Y:S01]  /*9ba10*/  LDC.64 R108, c[0x0][0x228] ;  /* 0x00008a00ff6c7b82 */ /* 0x000e620000000a00 */
[----:B------:R-:W-:-:S07]  /*9ba20*/  VIADD R78, R6, 0x68 ;  /* 0x00000068064e7836 */ /* 0x000fce0000000000 */
[----:B---3--:R-:W3:Y:S01]  /*9ba30*/  LDC.64 R106, c[0x0][0x228] ;  /* 0x00008a00ff6a7b82 */ /* 0x008ee20000000a00 */
[----:B------:R-:W4:Y:S01]  /*9ba40*/  LDL.LU R189, [R1+0x4c8] ;  /* 0x0004c80001bd7983 */ /* 0x000f220000300800 */
[----:B------:R-:W-:-:S06]  /*9ba50*/  ISETP.GE.AND P5, PT, R11, R112, PT ;  /* 0x000000700b00720c */ /* 0x000fcc0003fa6270 */
[----:B------:R-:W3:Y:S01]  /*9ba60*/  LDC R102, c[0x0][0x228] ;  /* 0x00008a00ff667b82 */ /* 0x000ee20000000800 */
[----:B------:R-:W-:Y:S01]  /*9ba70*/  IMAD.WIDE R110, R8, 0x4, R4 ;  /* 0x00000004086e7825 */ /* 0x000fe200078e0204 */
[----:B------:R-:W-:Y:S01]  /*9ba80*/  ISETP.LT.AND P4, PT, R7, R114, !P5 ;  /* 0x000000720700720c */ /* 0x000fe20006f81270 */
[----:B------:R-:W4:Y:S01]  /*9ba90*/  LDL.LU R144, [R1+0x8dc] ;  /* 0x0008dc0001907983 */ /* 0x000f220000300800 */
[----:B------:R-:W-:Y:S02]  /*9baa0*/  ISETP.GE.AND P6, PT, R78, R113, PT ;  /* 0x000000714e00720c */ /* 0x000fe40003fc6270 */
[----:B------:R-:W-:Y:S01]  /*9bab0*/  IADD3 R11, R8, R0, RZ ;  /* 0x00000000080b7210 */ /* 0x000fe20007ffe0ff */
[----:B------:R2:W-:Y:S01]  /*9bac0*/  @P2 STG.E desc[UR60][R110.64], R150 ;  /* 0x000000966e002986 */ /* 0x0005e2000c10193c */
[----:B------:R-:W-:Y:S01]  /*9bad0*/  ISETP.LT.AND P5, PT, R9, R104, !P5 ;  /* 0x000000680900720c */ /* 0x000fe20006fa1270 */
[----:B------:R-:W-:Y:S01]  /*9bae0*/  VIADD R78, R6, 0x69 ;  /* 0x00000069064e7836 */ /* 0x000fe20000000000 */
[----:B--2---:R-:W-:Y:S01]  /*9baf0*/  ISETP.LT.AND P2, PT, R7, R115, !P6 ;  /* 0x000000730700720c */ /* 0x004fe20007741270 */
[C---:B------:R-:W-:Y:S01]  /*9bb00*/  IMAD.IADD R8, R11.reuse, 0x1, R0 ;  /* 0x000000010b087824 */ /* 0x040fe200078e0200 */
[----:B------:R-:W2:Y:S01]  /*9bb10*/  LDC.64 R112, c[0x0][0x228] ;  /* 0x00008a00ff707b82 */ /* 0x000ea20000000a00 */
[C---:B------:R-:W-:Y:S01]  /*9bb20*/  IMAD.WIDE R114, R11.reuse, 0x4, R4 ;  /* 0x000000040b727825 */ /* 0x040fe200078e0204 */
[----:B------:R-:W4:Y:S06]  /*9bb30*/  LDL.LU R145, [R1+0x8cc] ;  /* 0x0008cc0001917983 */ /* 0x000f2c0000300800 */
[----:B------:R-:W2:Y:S01]  /*9bb40*/  LDC R150, c[0x0][0x228] ;  /* 0x00008a00ff967b82 */ /* 0x000ea20000000800 */
[----:B------:R-:W-:Y:S01]  /*9bb50*/  IMAD.WIDE R110, R11, 0x4, R2 ;  /* 0x000000040b6e7825 */ /* 0x000fe200078e0202 */
[----:B-1----:R-:W-:Y:S01]  /*9bb60*/  ISETP.LT.AND P6, PT, R9, R108, !P6 ;  /* 0x0000006c0900720c */ /* 0x002fe200077c1270 */
[----:B------:R-:W4:Y:S04]  /*9bb70*/  LDL.LU R188, [R1+0xdc] ;  /* 0x0000dc0001bc7983 */ /* 0x000f280000300800 */
[----:B------:R1:W-:Y:S01]  /*9bb80*/  @P4 STG.E desc[UR60][R110.64], R211 ;  /* 0x000000d36e004986 */ /* 0x0003e2000c10193c */
[----:B------:R-:W-:Y:S01]  /*9bb90*/  ISETP.GE.AND P4, PT, R78, R148, PT ;  /* 0x000000944e00720c */ /* 0x000fe20003f86270 */
[----:B------:R-:W2:Y:S01]  /*9bba0*/  LDC R104, c[0x0][0x22c] ;  /* 0x00008b00ff687b82 */ /* 0x000ea20000000800 */
[----:B------:R-:W-:Y:S01]  /*9bbb0*/  IADD3 R11, R6, 0x6a, RZ ;  /* 0x0000006a060b7810 */ /* 0x000fe20007ffe0ff */
[----:B------:R1:W-:Y:S01]  /*9bbc0*/  @P5 STG.E desc[UR60][R114.64], R207 ;  /* 0x000000cf72005986 */ /* 0x0003e2000c10193c */
[----:B---3--:R-:W-:-:S05]  /*9bbd0*/  ISETP.LT.AND P5, PT, R7, R102, !P4 ;  /* 0x000000660700720c */ /* 0x008fca00067a1270 */
[----:B------:R-:W3:Y:S01]  /*9bbe0*/  LDC R78, c[0x0][0x228] ;  /* 0x00008a00ff4e7b82 */ /* 0x000ee20000000800 */
[----:B-1----:R-:W-:-:S05]  /*9bbf0*/  IMAD.WIDE R110, R8, 0x4, R2 ;  /* 0x00000004086e7825 */ /* 0x002fca00078e0202 */
[----:B------:R1:W-:Y:S01]  /*9bc00*/  @P2 STG.E desc[UR60][R110.64], R149 ;  /* 0x000000956e002986 */ /* 0x0003e2000c10193c */
[----:B------:R-:W-:Y:S01]  /*9bc10*/  ISETP.GE.AND P2, PT, R11, R100, PT ;  /* 0x000000640b00720c */ /* 0x000fe20003f46270 */
[----:B------:R-:W-:Y:S01]  /*9bc20*/  IMAD.IADD R11, R8, 0x1, R0 ;  /* 0x00000001080b7824 */ /* 0x000fe200078e0200 */
[----:B------:R-:W3:Y:S01]  /*9bc30*/  LDC.64 R114, c[0x0][0x228] ;  /* 0x00008a00ff727b82 */ /* 0x000ee20000000a00 */
[----:B------:R-:W-:-:S07]  /*9bc40*/  ISETP.LT.AND P4, PT, R9, R106, !P4 ;  /* 0x0000006a0900720c */ /* 0x000fce0006781270 */
[----:B------:R-:W3:Y:S01]  /*9bc50*/  LDC R102, c[0x0][0x228] ;  /* 0x00008a00ff667b82 */ /* 0x000ee20000000800 */
[----:B-1----:R-:W-:-:S04]  /*9bc60*/  IMAD.WIDE R110, R8, 0x4, R4 ;  /* 0x00000004086e7825 */ /* 0x002fc800078e0204 */
[----:B------:R-:W-:Y:S01]  /*9bc70*/  IMAD.WIDE R148, R11, 0x4, R2 ;  /* 0x000000040b947825 */ /* 0x000fe200078e0202 */
[----:B------:R1:W-:Y:S02]  /*9bc80*/  @P6 STG.E desc[UR60][R110.64], R239 ;  /* 0x000000ef6e006986 */ /* 0x0003e4000c10193c */
[----:B------:R-:W4:Y:S01]  /*9bc90*/  LDC R108, c[0x0][0x22c] ;  /* 0x00008b00ff6c7b82 */ /* 0x000f220000000800 */
[----:B------:R-:W-:Y:S01]  /*9bca0*/  VIADD R8, R6, 0x6b ;  /* 0x0000006b06087836 */ /* 0x000fe20000000000 */
[----:B--2---:R-:W-:Y:S01]  /*9bcb0*/  ISETP.LT.AND P6, PT, R7, R150, !P2 ;  /* 0x000000960700720c */ /* 0x004fe200057c1270 */
[----:B------:R2:W-:Y:S03]  /*9bcc0*/  @P5 STG.E desc[UR60][R148.64], R243 ;  /* 0x000000f394005986 */ /* 0x0005e6000c10193c */
[----:B------:R-:W-:Y:S02]  /*9bcd0*/  ISETP.GE.AND P5, PT, R8, R151, PT ;  /* 0x000000970800720c */ /* 0x000fe40003fa6270 */
[C---:B------:R-:W-:Y:S01]  /*9bce0*/  IADD3 R8, R11.reuse, R0, RZ ;  /* 0x000000000b087210 */ /* 0x040fe20007ffe0ff */
[----:B------:R-:W4:Y:S01]  /*9bcf0*/  LDC.64 R150, c[0x0][0x228] ;  /* 0x00008a00ff967b82 */ /* 0x000f220000000a00 */
[----:B-1----:R-:W-:Y:S01]  /*9bd00*/  IMAD.WIDE R110, R11, 0x4, R4 ;  /* 0x000000040b6e7825 */ /* 0x002fe200078e0204 */
[----:B------:R-:W-:-:S06]  /*9bd10*/  ISETP.LT.AND P2, PT, R9, R112, !P2 ;  /* 0x000000700900720c */ /* 0x000fcc0005741270 */
[----:B--2---:R-:W1:Y:S01]  /*9bd20*/  LDC.64 R148, c[0x0][0x228] ;  /* 0x00008a00ff947b82 */ /* 0x004e620000000a00 */
[----:B------:R-:W-:Y:S01]  /*9bd30*/  IMAD.WIDE R204, R8, 0x4, R2 ;  /* 0x0000000408cc7825 */ /* 0x000fe200078e0202 */
[----:B------:R2:W-:Y:S03]  /*9bd40*/  @P4 STG.E desc[UR60][R110.64], R238 ;  /* 0x000000ee6e004986 */ /* 0x0005e6000c10193c */
[----:B------:R-:W-:-:S03]  /*9bd50*/  VIADD R11, R6, 0x6c ;  /* 0x0000006c060b7836 */ /* 0x000fc60000000000 */
[----:B------:R-:W1:Y:S01]  /*9bd60*/  LDC R112, c[0x0][0x228] ;  /* 0x00008a00ff707b82 */ /* 0x000e620000000800 */
[----:B------:R2:W-:Y:S01]  /*9bd70*/  @P6 STG.E desc[UR60][R204.64], R242 ;  /* 0x000000f2cc006986 */ /* 0x0005e2000c10193c */
[----:B---3--:R-:W-:Y:S02]  /*9bd80*/  ISETP.LT.AND P6, PT, R7, R78, !P5 ;  /* 0x0000004e0700720c */ /* 0x008fe40006fc1270 */
[----:B------:R-:W-:Y:S01]  /*9bd90*/  ISETP.GE.AND P4, PT, R11, R104, PT ;  /* 0x000000680b00720c */ /* 0x000fe20003f86270 */
[C---:B------:R-:W-:Y:S01]  /*9bda0*/  IMAD.IADD R11, R8.reuse, 0x1, R0 ;  /* 0x00000001080b7824 */ /* 0x040fe200078e0200 */
[----:B------:R-:W-:Y:S01]  /*9bdb0*/  ISETP.LT.AND P5, PT, R9, R114, !P5 ;  /* 0x000000720900720c */ /* 0x000fe20006fa1270 */
[----:B--2---:R-:W-:Y:S01]  /*9bdc0*/  IMAD.WIDE R110, R8, 0x4, R4 ;  /* 0x00000004086e7825 */ /* 0x004fe200078e0204 */
[----:B------:R-:W-:Y:S01]  /*9bdd0*/  IADD3 R78, R6, 0x6d, RZ ;  /* 0x0000006d064e7810 */ /* 0x000fe20007ffe0ff */
[----:B------:R-:W2:Y:S02]  /*9bde0*/  LDC R100, c[0x0][0x22c] ;  /* 0x00008b00ff647b82 */ /* 0x000ea40000000800 */
[----:B------:R-:W-:Y:S01]  /*9bdf0*/  IMAD.WIDE R206, R11, 0x4, R2 ;  /* 0x000000040bce7825 */ /* 0x000fe200078e0202 */
[----:B------:R3:W-:Y:S01]  /*9be00*/  @P2 STG.E desc[UR60][R110.64], R202 ;  /* 0x000000ca6e002986 */ /* 0x0007e2000c10193c */
[----:B------:R-:W-:-:S02]  /*9be10*/  ISETP.LT.AND P2, PT, R7, R102, !P4 ;  /* 0x000000660700720c */ /* 0x000fc40006741270 */
[----:B------:R-:W-:Y:S01]  /*9be20*/  IMAD.WIDE R204, R11, 0x4, R4 ;  /* 0x000000040bcc7825 */ /* 0x000fe200078e0204 */
[----:B------:R3:W-:Y:S01]  /*9be30*/  @P6 STG.E desc[UR60][R206.64], R203 ;  /* 0x000000cbce006986 */ /* 0x0007e2000c10193c */
[----:B----4-:R-:W-:Y:S01]  /*9be40*/  ISETP.GE.AND P6, PT, R78, R108, PT ;  /* 0x0000006c4e00720c */ /* 0x010fe20003fc6270 */
[----:B------:R-:W4:Y:S01]  /*9be50*/  LDC R102, c[0x0][0x228] ;  /* 0x00008a00ff667b82 */ /* 0x000f220000000800 */
[----:B-1----:R-:W-:Y:S01]  /*9be60*/  ISETP.LT.AND P4, PT, R9, R148, !P4 ;  /* 0x000000940900720c */ /* 0x002fe20006781270 */
[----:B------:R-:W-:Y:S01]  /*9be70*/  IMAD.IADD R8, R11, 0x1, R0 ;  /* 0x000000010b087824 */ /* 0x000fe200078e0200 */
[----:B------:R1:W-:Y:S01]  /*9be80*/  @P5 STG.E desc[UR60][R204.64], R200 ;  /* 0x000000c8cc005986 */ /* 0x0003e2000c10193c */
[----:B------:R-:W-:Y:S02]  /*9be90*/  ISETP.LT.AND P5, PT, R9, R150, !P6 ;  /* 0x000000960900720c */ /* 0x000fe400077a1270 */
[----:B------:R-:W-:Y:S01]  /*9bea0*/  ISETP.LT.AND P6, PT, R7, R112, !P6 ;  /* 0x000000700700720c */ /* 0x000fe200077c1270 */
[C---:B------:R-:W-:Y:S01]  /*9beb0*/  IMAD.WIDE R208, R8.reuse, 0x4, R4 ;  /* 0x0000000408d07825 */ /* 0x040fe200078e0204 */
[C---:B------:R-:W-:Y:S01]  /*9bec0*/  IADD3 R11, R8.reuse, R0, RZ ;  /* 0x00000000080b7210 */ /* 0x040fe20007ffe0ff */
[----:B---3--:R-:W3:Y:S02]  /*9bed0*/  LDC.64 R110, c[0x0][0x228] ;  /* 0x00008a00ff6e7b82 */ /* 0x008ee40000000a00 */
[----:B------:R-:W-:-:S05]  /*9bee0*/  IMAD.WIDE R206, R8, 0x4, R2 ;  /* 0x0000000408ce7825 */ /* 0x000fca00078e0202 */
[----:B------:R2:W-:Y:S01]  /*9bef0*/  @P2 STG.E desc[UR60][R206.64], R201 ;  /* 0x000000c9ce002986 */ /* 0x0005e2000c10193c */
[----:B------:R-:W3:Y:S03]  /*9bf00*/  LDC R106, c[0x0][0x228] ;  /* 0x00008a00ff6a7b82 */ /* 0x000ee60000000800 */
[----:B------:R2:W-:Y:S01]  /*9bf10*/  @P4 STG.E desc[UR60][R208.64], R146 ;  /* 0x00000092d0004986 */ /* 0x0005e2000c10193c */
[----:B------:R-:W-:-:S04]  /*9bf20*/  VIADD R78, R6, 0x6e ;  /* 0x0000006e064e7836 */ /* 0x000fc80000000000 */
[----:B-1----:R-:W1:Y:S01]  /*9bf30*/  LDC.64 R204, c[0x0][0x228] ;  /* 0x00008a00ffcc7b82 */ /* 0x002e620000000a00 */
[----:B--2---:R-:W-:-:S04]  /*9bf40*/  IMAD.WIDE R206, R11, 0x4, R2 ;  /* 0x000000040bce7825 */ /* 0x004fc800078e0202 */
[----:B------:R-:W-:Y:S01]  /*9bf50*/  IMAD.WIDE R208, R11, 0x4, R4 ;  /* 0x000000040bd07825 */ /* 0x000fe200078e0204 */
[----:B------:R2:W-:Y:S01]  /*9bf60*/  @P6 STG.E desc[UR60][R206.64], R147 ;  /* 0x00000093ce006986 */ /* 0x0005e2000c10193c */
[----:B------:R-:W-:Y:S01]  /*9bf70*/  ISETP.GE.AND P2, PT, R78, R100, PT ;  /* 0x000000644e00720c */ /* 0x000fe20003f46270 */
[----:B------:R-:W4:Y:S01]  /*9bf80*/  LDC R112, c[0x0][0x22c] ;  /* 0x00008b00ff707b82 */ /* 0x000f220000000800 */
[----:B---3--:R-:W-:-:S07]  /*9bf90*/  ISETP.LT.AND P4, PT, R7, R106, !P0 ;  /* 0x0000006a0700720c */ /* 0x008fce0004781270 */
[----:B------:R-:W3:Y:S08]  /*9bfa0*/  LDC R104, c[0x0][0x228] ;  /* 0x00008a00ff687b82 */ /* 0x000ef00000000800 */
[----:B--2---:R-:W2:Y:S08]  /*9bfb0*/  LDC.64 R206, c[0x0][0x228] ;  /* 0x00008a00ffce7b82 */ /* 0x004eb00000000a00 */
[----:B------:R-:W2:Y:S01]  /*9bfc0*/  LDC R108, c[0x0][0x228] ;  /* 0x00008a00ff6c7b82 */ /* 0x000ea20000000800 */
[----:B------:R1:W-:Y:S01]  /*9bfd0*/  @P5 STG.E desc[UR60][R208.64], R189 ;  /* 0x000000bdd0005986 */ /* 0x0003e2000c10193c */
[----:B------:R-:W-:Y:S01]  /*9bfe0*/  ISETP.LT.AND P6, PT, R9, R110, !P2 ;  /* 0x0000006e0900720c */ /* 0x000fe200057c1270 */
[----:B------:R-:W-:-:S05]  /*9bff0*/  IMAD.IADD R78, R11, 0x1, R0 ;  /* 0x000000010b4e7824 */ /* 0x000fca00078e0200 */
[----:B------:R-:W2:Y:S01]  /*9c000*/  LDC R106, c[0x0][0x22c] ;  /* 0x00008b00ff6a7b82 */ /* 0x000ea20000000800 */
[----:B-1----:R-:W2:Y:S01]  /*9c010*/  LDL.LU R189, [R1+0x4cc] ;  /* 0x0004cc0001bd7983 */ /* 0x002ea20000300800 */
[----:B------:R-:W-:-:S06]  /*9c020*/  ISETP.LT.AND P0, PT, R9, R204, !P0 ;  /* 0x000000cc0900720c */ /* 0x000fcc0004701270 */
[----:B------:R-:W1:Y:S01]  /*9c030*/  LDC.64 R208, c[0x0][0x228] ;  /* 0x00008a00ffd07b82 */ /* 0x000e620000000a00 */
[----:B------:R-:W2:Y:S04]  /*9c040*/  LDL.LU R220, [R1+0xc50] ;  /* 0x000c500001dc7983 */ /* 0x000ea80000300800 */
[----:B------:R-:W2:Y:S01]  /*9c050*/  LDL.LU R232, [R1+0x8e0] ;  /* 0x0008e00001e87983 */ /* 0x000ea20000300800 */
[----:B------:R-:W-:Y:S02]  /*9c060*/  VIADD R100, R6, 0xa1 ;  /* 0x000000a106647836 */ /* 0x000fe40000000000 */
[----:B------:R-:W1:Y:S01]  /*9c070*/  LDC R110, c[0x0][0x228] ;  /* 0x00008a00ff6e7b82 */ /* 0x000e620000000800 */
[----:B------:R-:W2:Y:S04]  /*9c080*/  LDL.LU R239, [R1+0x4d0] ;  /* 0x0004d00001ef7983 */ /* 0x000ea80000300800 */
[----:B------:R-:W2:Y:S04]  /*9c090*/  LDL.LU R243, [R1+0xe0] ;  /* 0x0000e00001f37983 */ /* 0x000ea80000300800 */
[----:B------:R-:W2:Y:S04]  /*9c0a0*/  LDL.LU R238, [R1+0xc54] ;  /* 0x000c540001ee7983 */ /* 0x000ea80000300800 */
[----:B------:R-:W2:Y:S04]  /*9c0b0*/  LDL.LU R242, [R1+0x8e4] ;  /* 0x0008e40001f27983 */ /* 0x000ea80000300800 */
[----:B------:R-:W2:Y:S04]  /*9c0c0*/  LDL.LU R202, [R1+0x4d4] ;  /* 0x0004d40001ca7983 */ /* 0x000ea80000300800 */
[----:B------:R-:W2:Y:S04]  /*9c0d0*/  LDL.LU R203, [R1+0xe4] ;  /* 0x0000e40001cb7983 */ /* 0x000ea80000300800 */
[----:B------:R-:W2:Y:S01]  /*9c0e0*/  LDL.LU R200, [R1+0xc58] ;  /* 0x000c580001c87983 */ /* 0x000ea20000300800 */
[----:B----4-:R-:W-:Y:S01]  /*9c0f0*/  ISETP.LT.AND P2, PT, R7, R102, !P2 ;  /* 0x000000660700720c */ /* 0x010fe20005741270 */
[C---:B------:R-:W-:Y:S01]  /*9c100*/  IMAD.WIDE R212, R78.reuse, 0x4, R2 ;  /* 0x000000044ed47825 */ /* 0x040fe200078e0202 */
[----:B------:R-:W4:Y:S01]  /*9c110*/  LDC R102, c[0x0][0x22c] ;  /* 0x00008b00ff667b82 */ /* 0x000f220000000800 */
[----:B------:R-:W4:Y:S04]  /*9c120*/  LDL.LU R201, [R1+0x8e8] ;  /* 0x0008e80001c97983 */ /* 0x000f280000300800 */
[----:B------:R-:W4:Y:S04]  /*9c130*/  LDL.LU R146, [R1+0x4d8] ;  /* 0x0004d80001927983 */ /* 0x000f280000300800 */
[----:B------:R-:W4:Y:S01]  /*9c140*/  LDL.LU R147, [R1+0xe8] ;  /* 0x0000e80001937983 */ /* 0x000f220000300800 */
[----:B------:R-:W-:-:S03]  /*9c150*/  IMAD.WIDE R210, R78, 0x4, R4 ;  /* 0x000000044ed27825 */ /* 0x000fc600078e0204 */
[----:B------:R3:W-:Y:S01]  /*9c160*/  @P2 STG.E desc[UR60][R212.64], R144 ;  /* 0x00000090d4002986 */ /* 0x0007e2000c10193c */
[----:B------:R-:W-:-:S03]  /*9c170*/  IMAD.IADD R8, R78, 0x1, R0 ;  /* 0x000000014e087824 */ /* 0x000fc600078e0200 */
[----:B------:R1:W-:Y:S04]  /*9c180*/  @P6 STG.E desc[UR60][R210.64], R145 ;  /* 0x00000091d2006986 */ /* 0x0003e8000c10193c */
[----:B---3--:R-:W3:Y:S01]  /*9c190*/  LDL.LU R144, [R1+0xc5c] ;  /* 0x000c5c0001907983 */ /* 0x008ee20000300800 */
[----:B------:R-:W-:-:S03]  /*9c1a0*/  IMAD.WIDE R212, R8, 0x4, R2 ;  /* 0x0000000408d47825 */ /* 0x000fc600078e0202 */
[----:B-1----:R-:W3:Y:S01]  /*9c1b0*/  LDL.LU R145, [R1+0x8ec] ;  /* 0x0008ec0001917983 */ /* 0x002ee20000300800 */
[----:B------:R-:W-:Y:S01]  /*9c1c0*/  IADD3 R11, R6, 0x70, RZ ;  /* 0x00000070060b7810 */ /* 0x000fe20007ffe0ff */
[----:B------:R-:W1:Y:S02]  /*9c1d0*/  LDC.64 R210, c[0x0][0x228] ;  /* 0x00008a00ffd27b82 */ /* 0x000e640000000a00 */
[----:B------:R1:W-:Y:S02]  /*9c1e0*/  @P4 STG.E desc[UR60][R212.64], R188 ;  /* 0x000000bcd4004986 */ /* 0x0003e4000c10193c */
[----:B-1----:R-:W-:Y:S02]  /*9c1f0*/  IMAD.WIDE R212, R8, 0x4, R4 ;  /* 0x0000000408d47825 */ /* 0x002fe400078e0204 */
[----:B------:R-:W3:Y:S01]  /*9c200*/  LDL.LU R188, [R1+0x4dc] ;  /* 0x0004dc0001bc7983 */ /* 0x000ee20000300800 */
[----:B------:R-:W-:Y:S02]  /*9c210*/  ISETP.GE.AND P2, PT, R11, R112, PT ;  /* 0x000000700b00720c */ /* 0x000fe40003f46270 */
[----:B------:R-:W-:Y:S01]  /*9c220*/  ISETP.GE.AND P5, PT, R100, R219, PT ;  /* 0x000000db6400720c */ /* 0x000fe20003fa6270 */
[----:B------:R-:W-:Y:S01]  /*9c230*/  VIADD R11, R6, 0x71 ;  /* 0x00000071060b7836 */ /* 0x000fe20000000000 */
[----:B------:R-:W1:Y:S01]  /*9c240*/  LDC R100, c[0x0][0x22c] ;  /* 0x00008b00ff647b82 */ /* 0x000e620000000800 */
[----:B------:R-:W-:Y:S01]  /*9c250*/  ISETP.LT.AND P6, PT, R7, R104, !P2 ;  /* 0x000000680700720c */ /* 0x000fe200057c1270 */
[----:B--2---:R2:W-:Y:S06]  /*9c260*/  @P0 STG.E desc[UR60][R212.64], R189 ;  /* 0x000000bdd4000986 */ /* 0x0045ec000c10193c */
[----:B------:R-:W1:Y:S01]  /*9c270*/  LDC R104, c[0x0][0x228] ;  /* 0x00008a00ff687b82 */ /* 0x000e620000000800 */
[----:B------:R-:W-:Y:S01]  /*9c280*/  IADD3 R8, R8, R0, RZ ;  /* 0x0000000008087210 */ /* 0x000fe20007ffe0ff */
[----:B------:R-:W-:-:S06]  /*9c290*/  VIADD R78, R6, 0x72 ;  /* 0x00000072064e7836 */ /* 0x000fcc0000000000 */
[----:B------:R-:W3:Y:S01]  /*9c2a0*/  LDC R112, c[0x0][0x228] ;  /* 0x00008a00ff707b82 */ /* 0x000ee20000000800 */
[----:B--2---:R-:W2:Y:S01]  /*9c2b0*/  LDL.LU R189, [R1+0xec] ;  /* 0x0000ec0001bd7983 */ /* 0x004ea20000300800 */
[----:B----4-:R-:W-:Y:S02]  /*9c2c0*/  ISETP.GE.AND P4, PT, R11, R102, PT ;  /* 0x000000660b00720c */ /* 0x010fe40003f86270 */
[----:B------:R-:W-:-:S04]  /*9c2d0*/  ISETP.LT.AND P2, PT, R9, R206, !P2 ;  /* 0x000000ce0900720c */ /* 0x000fc80005741270 */
[----:B------:R-:W4:Y:S01]  /*9c2e0*/  LDC.64 R212, c[0x0][0x228] ;  /* 0x00008a00ffd47b82 */ /* 0x000f220000000a00 */
[----:B------:R-:W-:Y:S01]  /*9c2f0*/  ISETP.LT.AND P0, PT, R7, R108, !P4 ;  /* 0x0000006c0700720c */ /* 0x000fe20006701270 */
[C---:B------:R-:W-:Y:S01]  /*9c300*/  IMAD.WIDE R214, R8.reuse, 0x4, R2 ;  /* 0x0000000408d67825 */ /* 0x040fe200078e0202 */
[----:B------:R-:W2:Y:S05]  /*9c310*/  LDL.LU R229, [R1+0xc60] ;  /* 0x000c600001e57983 */ /* 0x000eaa0000300800 */
[----:B------:R-:W4:Y:S01]  /*9c320*/  LDC R102, c[0x0][0x228] ;  /* 0x00008a00ff667b82 */ /* 0x000f220000000800 */
[----:B------:R-:W-:Y:S01]  /*9c330*/  IMAD.IADD R11, R8, 0x1, R0 ;  /* 0x00000001080b7824 */ /* 0x000fe200078e0200 */
[----:B------:R-:W-:Y:S01]  /*9c340*/  ISETP.LT.AND P4, PT, R9, R208, !P4 ;  /* 0x000000d00900720c */ /* 0x000fe20006781270 */
[----:B------:R1:W-:Y:S01]  /*9c350*/  @P6 STG.E desc[UR60][R214.64], R220 ;  /* 0x000000dcd6006986 */ /* 0x0003e2000c10193c */
[----:B------:R-:W-:Y:S01]  /*9c360*/  ISETP.GE.AND P6, PT, R78, R106, PT ;  /* 0x0000006a4e00720c */ /* 0x000fe20003fc6270 */
[----:B------:R-:W-:-:S02]  /*9c370*/  IMAD.WIDE R216, R11, 0x4, R2 ;  /* 0x000000040bd87825 */ /* 0x000fc400078e0202 */
[----:B------:R-:W2:Y:S01]  /*9c380*/  LDL.LU R223, [R1+0x8f0] ;  /* 0x0008f00001df7983 */ /* 0x000ea20000300800 */
[----:B------:R-:W3:Y:S03]  /*9c390*/  LDC R108, c[0x0][0x22c] ;  /* 0x00008b00ff6c7b82 */ /* 0x000ee60000000800 */
[----:B------:R-:W2:Y:S01]  /*9c3a0*/  LDL.LU R251, [R1+0x4e0] ;  /* 0x0004e00001fb7983 */ /* 0x000ea20000300800 */
[----:B-1----:R-:W-:Y:S01]  /*9c3b0*/  IMAD.WIDE R214, R8, 0x4, R4 ;  /* 0x0000000408d67825 */ /* 0x002fe200078e0204 */
[----:B------:R-:W-:-:S03]  /*9c3c0*/  IADD3 R8, R6, 0x73, RZ ;  /* 0x0000007306087810 */ /* 0x000fc60007ffe0ff */
[----:B------:R-:W1:Y:S01]  /*9c3d0*/  LDC R106, c[0x0][0x228] ;  /* 0x00008a00ff6a7b82 */ /* 0x000e620000000800 */
[----:B------:R-:W2:Y:S04]  /*9c3e0*/  LDL.LU R250, [R1+0xf0] ;  /* 0x0000f00001fa7983 */ /* 0x000ea80000300800 */
[----:B------:R4:W-:Y:S01]  /*9c3f0*/  @P2 STG.E desc[UR60][R214.64], R232 ;  /* 0x000000e8d6002986 */ /* 0x0009e2000c10193c */
[----:B------:R-:W-:Y:S02]  /*9c400*/  ISETP.GE.AND P2, PT, R8, R100, PT ;  /* 0x000000640800720c */ /* 0x000fe40003f46270 */
[----:B------:R-:W1:Y:S01]  /*9c410*/  LDC R100, c[0x0][0x22c] ;  /* 0x00008b00ff647b82 */ /* 0x000e620000000800 */
[----:B------:R4:W-:Y:S01]  /*9c420*/  @P0 STG.E desc[UR60][R216.64], R239 ;  /* 0x000000efd8000986 */ /* 0x0009e2000c10193c */
[----:B------:R-:W-:-:S03]  /*9c430*/  ISETP.LT.AND P0, PT, R7, R104, !P6 ;  /* 0x000000680700720c */ /* 0x000fc60007701270 */
[----:B------:R-:W2:Y:S03]  /*9c440*/  LDL.LU R249, [R1+0xc64] ;  /* 0x000c640001f97983 */ /* 0x000ea60000300800 */
[----:B------:R-:W1:Y:S01]  /*9c450*/  LDC R78, c[0x0][0x228] ;  /* 0x00008a00ff4e7b82 */ /* 0x000e620000000800 */
[----:B----4-:R-:W-:Y:S01]  /*9c460*/  IMAD.WIDE R214, R11, 0x4, R4 ;  /* 0x000000040bd67825 */ /* 0x010fe200078e0204 */
[----:B------:R-:W-:Y:S01]  /*9c470*/  ISETP.LT.AND P6, PT, R9, R210, !P6 ;  /* 0x000000d20900720c */ /* 0x000fe200077c1270 */
[----:B------:R-:W4:Y:S05]  /*9c480*/  LDL.LU R248, [R1+0x8f4] ;  /* 0x0008f40001f87983 */ /* 0x000f2a0000300800 */
[----:B------:R-:W1:Y:S01]  /*9c490*/  LDC.64 R216, c[0x0][0x228] ;  /* 0x00008a00ffd87b82 */ /* 0x000e620000000a00 */
[----:B------:R3:W-:Y:S01]  /*9c4a0*/  @P4 STG.E desc[UR60][R214.64], R243 ;  /* 0x000000f3d6004986 */ /* 0x0007e2000c10193c */
[----:B------:R-:W-:Y:S01]  /*9c4b0*/  IMAD.IADD R8, R11, 0x1, R0 ;  /* 0x000000010b087824 */ /* 0x000fe200078e0200 */
[----:B------:R-:W-:-:S02]  /*9c4c0*/  ISETP.LT.AND P4, PT, R9, R212, !P2 ;  /* 0x000000d40900720c */ /* 0x000fc40005781270 */
[----:B------:R-:W-:Y:S01]  /*9c4d0*/  ISETP.LT.AND P2, PT, R7, R102, !P2 ;  /* 0x000000660700720c */ /* 0x000fe20005741270 */
[----:B------:R-:W-:Y:S02]  /*9c4e0*/  IMAD.WIDE R220, R8, 0x4, R2 ;  /* 0x0000000408dc7825 */ /* 0x000fe400078e0202 */
[----:B------:R-:W1:Y:S02]  /*9c4f0*/  LDC R104, c[0x0][0x228] ;  /* 0x00008a00ff687b82 */ /* 0x000e640000000800 */
[----:B------:R-:W-:-:S06]  /*9c500*/  VIADD R11, R6, 0x74 ;  /* 0x00000074060b7836 */ /* 0x000fcc0000000000 */
[----:B---3--:R-:W3:Y:S01]  /*9c510*/  LDC.64 R214, c[0x0][0x228] ;  /* 0x00008a00ffd67b82 */ /* 0x008ee20000000a00 */
[C---:B------:R-:W-:Y:S01]  /*9c520*/  IMAD.WIDE R226, R8.reuse, 0x4, R4 ;  /* 0x0000000408e27825 */ /* 0x040fe200078e0204 */
[----:B------:R-:W-:Y:S01]  /*9c530*/  IADD3 R8, R8, R0, RZ ;  /* 0x0000000008087210 */ /* 0x000fe20007ffe0ff */
[----:B------:R1:W-:Y:S01]  /*9c540*/  @P0 STG.E desc[UR60][R220.64], R238 ;  /* 0x000000eedc000986 */ /* 0x0003e2000c10193c */
[----:B------:R-:W-:Y:S01]  /*9c550*/  ISETP.GE.AND P0, PT, R11, R108, PT ;  /* 0x0000006c0b00720c */ /* 0x000fe20003f06270 */
[----:B------:R-:W-:Y:S02]  /*9c560*/  VIADD R11, R6, 0x75 ;  /* 0x00000075060b7836 */ /* 0x000fe40000000000 */
[----:B------:R3:W-:Y:S01]  /*9c570*/  @P6 STG.E desc[UR60][R226.64], R242 ;  /* 0x000000f2e2006986 */ /* 0x0007e2000c10193c */
[----:B-1----:R-:W-:Y:S01]  /*9c580*/  ISETP.LT.AND P6, PT, R7, R106, !P0 ;  /* 0x0000006a0700720c */ /* 0x002fe200047c1270 */
[----:B------:R-:W1:Y:S01]  /*9c590*/  LDC.64 R232, c[0x0][0x228] ;  /* 0x00008a00ffe87b82 */ /* 0x000e620000000a00 */
[----:B------:R-:W-:Y:S01]  /*9c5a0*/  IMAD.WIDE R220, R8, 0x4, R2 ;  /* 0x0000000408dc7825 */ /* 0x000fe200078e0202 */
[----:B------:R-:W-:-:S06]  /*9c5b0*/  ISETP.LT.AND P0, PT, R9, R216, !P0 ;  /* 0x000000d80900720c */ /* 0x000fcc0004701270 */
[----:B------:R-:W2:Y:S01]  /*9c5c0*/  LDC R102, c[0x0][0x228] ;  /* 0x00008a00ff667b82 */ /* 0x000ea20000000800 */
[C---:B---3--:R-:W-:Y:S01]  /*9c5d0*/  IMAD.WIDE R226, R8.reuse, 0x4, R4 ;  /* 0x0000000408e27825 */ /* 0x048fe200078e0204 */
[----:B------:R3:W-:Y:S01]  /*9c5e0*/  @P2 STG.E desc[UR60][R220.64], R202 ;  /* 0x000000cadc002986 */ /* 0x0007e2000c10193c */
[----:B------:R-:W-:Y:S02]  /*9c5f0*/  ISETP.GE.AND P2, PT, R11, R100, PT ;  /* 0x000000640b00720c */ /* 0x000fe40003f46270 */
[----:B------:R-:W-:Y:S01]  /*9c600*/  IMAD.IADD R8, R8, 0x1, R0 ;  /* 0x0000000108087824 */ /* 0x000fe200078e0200 */
[----:B------:R1:W-:Y:S02]  /*9c610*/  @P4 STG.E desc[UR60][R226.64], R203 ;  /* 0x000000cbe2004986 */ /* 0x0003e4000c10193c */
[----:B------:R-:W1:Y:S01]  /*9c620*/  LDC R100, c[0x0][0x228] ;  /* 0x00008a00ff647b82 */ /* 0x000e620000000800 */
[----:B------:R-:W-:Y:S01]  /*9c630*/  ISETP.LT.AND P4, PT, R9, R214, !P2 ;  /* 0x000000d60900720c */ /* 0x000fe20005781270 */
[----:B---3--:R-:W3:Y:S01]  /*9c640*/  LDL.LU R202, [R1+0x4e4] ;  /* 0x0004e40001ca7983 */ /* 0x008ee20000300800 */
[----:B------:R-:W-:-:S05]  /*9c650*/  IMAD.WIDE R220, R8, 0x4, R2 ;  /* 0x0000000408dc7825 */ /* 0x000fca00078e0202 */
[----:B------:R-:W3:Y:S01]  /*9c660*/  LDC R108, c[0x0][0x228] ;  /* 0x00008a00ff6c7b82 */ /* 0x000ee20000000800 */
[----:B-1----:R-:W3:Y:S01]  /*9c670*/  LDL.LU R203, [R1+0xf4] ;  /* 0x0000f40001cb7983 */ /* 0x002ee20000300800 */
[----:B------:R-:W-:Y:S01]  /*9c680*/  ISETP.LT.AND P2, PT, R7, R78, !P2 ;  /* 0x0000004e0700720c */ /* 0x000fe20005741270 */
[----:B------:R-:W-:Y:S01]  /*9c690*/  IMAD.WIDE R238, R8, 0x4, R4 ;  /* 0x0000000408ee7825 */ /* 0x000fe200078e0204 */
[----:B------:R-:W-:Y:S01]  /*9c6a0*/  IADD3 R11, R6, 0x76, RZ ;  /* 0x00000076060b7810 */ /* 0x000fe20007ffe0ff */
[----:B------:R1:W-:Y:S02]  /*9c6b0*/  @P6 STG.E desc[UR60][R220.64], R200 ;  /* 0x000000c8dc006986 */ /* 0x0003e4000c10193c */
[----:B------:R-:W-:Y:S01]  /*9c6c0*/  IMAD.IADD R8, R8, 0x1, R0 ;  /* 0x0000000108087824 */ /* 0x000fe200078e0200 */
[----:B------:R-:W-:Y:S01]  /*9c6d0*/  ISETP.GE.AND P6, PT, R11, R231, PT ;  /* 0x000000e70b00720c */ /* 0x000fe20003fc6270 */
[----:B------:R1:W-:Y:S01]  /*9c6e0*/  @P0 STG.E desc[UR60][R238.64], R201 ;  /* 0x000000c9ee000986 */ /* 0x0003e2000c10193c */
[----:B------:R-:W-:Y:S01]  /*9c6f0*/  VIADD R11, R6, 0x77 ;  /* 0x00000077060b7836 */ /* 0x000fe20000000000 */
[----:B------:R-:W2:Y:S02]  /*9c700*/  LDC.64 R226, c[0x0][0x228] ;  /* 0x00008a00ffe27b82 */ /* 0x000ea40000000a00 */
[----:B-1----:R-:W3:Y:S01]  /*9c710*/  LDL.LU R200, [R1+0xc68] ;  /* 0x000c680001c87983 */ /* 0x002ee20000300800 */
[----:B------:R-:W-:-:S05]  /*9c720*/  ISETP.LT.AND P0, PT, R7, R104, !P6 ;  /* 0x000000680700720c */ /* 0x000fca0007701270 */
[----:B------:R-:W1:Y:S01]  /*9c730*/  LDC.64 R220, c[0x0][0x228] ;  /* 0x00008a00ffdc7b82 */ /* 0x000e620000000a00 */
[C---:B------:R-:W-:Y:S01]  /*9c740*/  IMAD.WIDE R238, R8.reuse, 0x4, R2 ;  /* 0x0000000408ee7825 */ /* 0x040fe200078e0202 */
[----:B------:R-:W3:Y:S01]  /*9c750*/  LDL.LU R201, [R1+0x8f8] ;  /* 0x0008f80001c97983 */ /* 0x000ee20000300800 */
[----:B------:R-:W-:Y:S02]  /*9c760*/  ISETP.LT.AND P6, PT, R9, R230, !P6 ;  /* 0x000000e60900720c */ /* 0x000fe400077c1270 */
[C---:B------:R-:W-:Y:S01]  /*9c770*/  IMAD.WIDE R242, R8.reuse, 0x4, R4 ;  /* 0x0000000408f27825 */ /* 0x040fe200078e0204 */
[----:B------:R1:W-:Y:S01]  /*9c780*/  @P2 STG.E desc[UR60][R238.64], R146 ;  /* 0x00000092ee002986 */ /* 0x0003e2000c10193c */
[----:B------:R-:W-:Y:S01]  /*9c790*/  IADD3 R8, R8, R0, RZ ;  /* 0x0000000008087210 */ /* 0x000fe20007ffe0ff */
[----:B------:R-:W2:Y:S01]  /*9c7a0*/  LDC R78, c[0x0][0x228] ;  /* 0x00008a00ff4e7b82 */ /* 0x000ea20000000800 */
[----:B------:R-:W-:Y:S01]  /*9c7b0*/  ISETP.GE.AND P2, PT, R11, R233, PT ;  /* 0x000000e90b00720c */ /* 0x000fe20003f46270 */
[----:B------:R1:W-:Y:S02]  /*9c7c0*/  @P4 STG.E desc[UR60][R242.64], R147 ;  /* 0x00000093f2004986 */ /* 0x0003e4000c10193c */
[----:B------:R-:W-:Y:S01]  /*9c7d0*/  IMAD.WIDE R230, R8, 0x4, R2 ;  /* 0x0000000408e67825 */ /* 0x000fe200078e0202 */
[----:B------:R-:W-:-:S03]  /*9c7e0*/  ISETP.LT.AND P4, PT, R9, R232, !P2 ;  /* 0x000000e80900720c */ /* 0x000fc60005781270 */
[----:B------:R-:W2:Y:S01]  /*9c7f0*/  LDC R104, c[0x0][0x228] ;  /* 0x00008a00ff687b82 */ /* 0x000ea20000000800 */
[----:B-1----:R-:W3:Y:S01]  /*9c800*/  LDL.LU R146, [R1+0x4e8] ;  /* 0x0004e80001927983 */ /* 0x002ee20000300800 */
[----:B------:R-:W-:-:S03]  /*9c810*/  ISETP.LT.AND P2, PT, R7, R100, !P2 ;  /* 0x000000640700720c */ /* 0x000fc60005741270 */
[----:B------:R-:W3:Y:S01]  /*9c820*/  LDL.LU R147, [R1+0xf8] ;  /* 0x0000f80001937983 */ /* 0x000ee20000300800 */
[C---:B------:R-:W-:Y:S02]  /*9c830*/  IMAD.WIDE R238, R8.reuse, 0x4, R4 ;  /* 0x0000000408ee7825 */ /* 0x040fe400078e0204 */
[----:B------:R-:W1:Y:S01]  /*9c840*/  LDC.64 R232, c[0x0][0x228] ;  /* 0x00008a00ffe87b82 */ /* 0x000e620000000a00 */
[----:B------:R1:W-:Y:S01]  /*9c850*/  @P0 STG.E desc[UR60][R230.64], R144 ;  /* 0x00000090e6000986 */ /* 0x0003e2000c10193c */
[----:B------:R-:W-:-:S03]  /*9c860*/  IMAD.IADD R8, R8, 0x1, R0 ;  /* 0x0000000108087824 */ /* 0x000fc600078e0200 */
[----:B------:R1:W-:Y:S01]  /*9c870*/  @P6 STG.E desc[UR60][R238.64], R145 ;  /* 0x00000091ee006986 */ /* 0x0003e2000c10193c */
[----:B------:R-:W-:Y:S02]  /*9c880*/  VIADD R11, R6, 0x78 ;  /* 0x00000078060b7836 */ /* 0x000fe40000000000 */
[----:B------:R-:W2:Y:S01]  /*9c890*/  LDC R100, c[0x0][0x228] ;  /* 0x00008a00ff647b82 */ /* 0x000ea20000000800 */
[----:B-1----:R-:W3:Y:S07]  /*9c8a0*/  LDL.LU R144, [R1+0xc6c] ;  /* 0x000c6c0001907983 */ /* 0x002eee0000300800 */
[----:B------:R-:W1:Y:S01]  /*9c8b0*/  LDC.64 R230, c[0x0][0x228] ;  /* 0x00008a00ffe67b82 */ /* 0x000e620000000a00 */
[C---:B------:R-:W-:Y:S01]  /*9c8c0*/  IMAD.WIDE R238, R8.reuse, 0x4, R2 ;  /* 0x0000000408ee7825 */ /* 0x040fe200078e0202 */
[----:B------:R-:W3:Y:S03]  /*9c8d0*/  LDL.LU R145, [R1+0x8fc] ;  /* 0x0008fc0001917983 */ /* 0x000ee60000300800 */
[----:B------:R-:W-:Y:S01]  /*9c8e0*/  IMAD.WIDE R242, R8, 0x4, R4 ;  /* 0x0000000408f27825 */ /* 0x000fe200078e0204 */
[----:B------:R1:W-:Y:S02]  /*9c8f0*/  @P2 STG.E desc[UR60][R238.64], R188 ;  /* 0x000000bcee002986 */ /* 0x0003e4000c10193c */
[----:B------:R-:W3:Y:S02]  /*9c900*/  LDC R106, c[0x0][0x228] ;  /* 0x00008a00ff6a7b82 */ /* 0x000ee40000000800 */
[----:B-1----:R-:W3:Y:S04]  /*9c910*/  LDL.LU R188, [R1+0x4ec] ;  /* 0x0004ec0001bc7983 */ /* 0x002ee80000300800 */
[----:B--2---:R1:W-:Y:S04]  /*9c920*/  @P4 STG.E desc[UR60][R242.64], R189 ;  /* 0x000000bdf2004986 */ /* 0x0043e8000c10193c */
[----:B-1----:R-:W2:Y:S01]  /*9c930*/  LDL.LU R189, [R1+0xfc] ;  /* 0x0000fc0001bd7983 */ /* 0x002ea20000300800 */
[----:B------:R-:W-:-:S02]  /*9c940*/  ISETP.GE.AND P0, PT, R11, R227, PT ;  /* 0x000000e30b00720c */ /* 0x000fc40003f06270 */
[----:B------:R-:W-:Y:S02]  /*9c950*/  IADD3 R11, R6, 0x79, RZ ;  /* 0x00000079060b7810 */ /* 0x000fe40007ffe0ff */
[----:B------:R-:W-:Y:S02]  /*9c960*/  ISETP.LT.AND P6, PT, R7, R102, !P0 ;  /* 0x000000660700720c */ /* 0x000fe400047c1270 */
[----:B------:R-:W-:Y:S01]  /*9c970*/  ISETP.LT.AND P0, PT, R9, R226, !P0 ;  /* 0x000000e20900720c */ /* 0x000fe20004701270 */
[----:B------:R-:W-:Y:S01]  /*9c980*/  IMAD.IADD R8, R8, 0x1, R0 ;  /* 0x0000000108087824 */ /* 0x000fe200078e0200 */
[----:B------:R-:W-:Y:S01]  /*9c990*/  ISETP.GE.AND P2, PT, R11, R221, PT ;  /* 0x000000dd0b00720c */ /* 0x000fe20003f46270 */
[----:B------:R-:W1:Y:S03]  /*9c9a0*/  LDC.64 R226, c[0x0][0x228] ;  /* 0x00008a00ffe27b82 */ /* 0x000e660000000a00 */
[----:B------:R-:W-:Y:S01]  /*9c9b0*/  ISETP.LT.AND P4, PT, R9, R220, !P2 ;  /* 0x000000dc0900720c */ /* 0x000fe20005781270 */
[----:B------:R-:W-:Y:S01]  /*9c9c0*/  IMAD.WIDE R220, R8, 0x4, R2 ;  /* 0x0000000408dc7825 */ /* 0x000fe200078e0202 */
[----:B------:R-:W-:-:S03]  /*9c9d0*/  ISETP.LT.AND P2, PT, R7, R78, !P2 ;  /* 0x0000004e0700720c */ /* 0x000fc60005741270 */
[C---:B------:R-:W-:Y:S01]  /*9c9e0*/  IMAD.WIDE R238, R8.reuse, 0x4, R4 ;  /* 0x0000000408ee7825 */ /* 0x040fe200078e0204 */
[----:B------:R-:W-:Y:S01]  /*9c9f0*/  IADD3 R8, R8, R0, RZ ;  /* 0x0000000008087210 */ /* 0x000fe20007ffe0ff */
[----:B------:R-:W4:Y:S02]  /*9ca00*/  LDC R102, c[0x0][0x228] ;  /* 0x00008a00ff667b82 */ /* 0x000f240000000800 */
[C---:B------:R-:W-:Y:S01]  /*9ca10*/  VIADD R11, R6.reuse, 0x7a ;  /* 0x0000007a060b7836 */ /* 0x040fe20000000000 */
[----:B------:R1:W-:Y:S04]  /*9ca20*/  @P6 STG.E desc[UR60][R220.64], R229 ;  /* 0x000000e5dc006986 */ /* 0x0003e8000c10193c */
[----:B------:R1:W-:Y:S01]  /*9ca30*/  @P0 STG.E desc[UR60][R238.64], R223 ;  /* 0x000000dfee000986 */ /* 0x0003e2000c10193c */
[----:B------:R-:W-:Y:S01]  /*9ca40*/  ISETP.GE.AND P6, PT, R11, R233, PT ;  /* 0x000000e90b00720c */ /* 0x000fe20003fc6270 */
[----:B------:R-:W-:Y:S01]  /*9ca50*/  VIADD R11, R6, 0x7b ;  /* 0x0000007b060b7836 */ /* 0x000fe20000000000 */
[----:B------:R-:W3:Y:S01]  /*9ca60*/  LDC R78, c[0x0][0x228] ;  /* 0x00008a00ff4e7b82 */ /* 0x000ee20000000800 */
[----:B-1----:R-:W2:Y:S07]  /*9ca70*/  LDL.LU R229, [R1+0xc70] ;  /* 0x000c700001e57983 */ /* 0x002eae0000300800 */
[----:B------:R-:W1:Y:S01]  /*9ca80*/  LDC.64 R220, c[0x0][0x228] ;  /* 0x00008a00ffdc7b82 */ /* 0x000e620000000a00 */
[----:B------:R-:W-:Y:S01]  /*9ca90*/  IMAD.WIDE R238, R8, 0x4, R2 ;  /* 0x0000000408ee7825 */ /* 0x000fe200078e0202 */
[----:B------:R-:W2:Y:S01]  /*9caa0*/  LDL.LU R223, [R1+0x900] ;  /* 0x0009000001df7983 */ /* 0x000ea20000300800 */
[----:B------:R-:W-:-:S02]  /*9cab0*/  ISETP.LT.AND P0, PT, R7, R104, !P6 ;  /* 0x000000680700720c */ /* 0x000fc40007701270 */
[C---:B------:R-:W-:Y:S01]  /*9cac0*/  IMAD.WIDE R242, R8.reuse, 0x4, R4 ;  /* 0x0000000408f27825 */ /* 0x040fe200078e0204 */
[----:B------:R4:W-:Y:S01]  /*9cad0*/  @P2 STG.E desc[UR60][R238.64], R251 ;  /* 0x000000fbee002986 */ /* 0x0009e2000c10193c */
[----:B------:R-:W-:Y:S01]  /*9cae0*/  ISETP.LT.AND P6, PT, R9, R232, !P6 ;  /* 0x000000e80900720c */ /* 0x000fe200077c1270 */
[----:B------:R-:W1:Y:S01]  /*9caf0*/  LDC R104, c[0x0][0x228] ;  /* 0x00008a00ff687b82 */ /* 0x000e620000000800 */
[----:B------:R-:W-:Y:S01]  /*9cb00*/  ISETP.GE.AND P2, PT, R11, R231, PT ;  /* 0x000000e70b00720c */ /* 0x000fe20003f46270 */
[----:B------:R-:W-:Y:S01]  /*9cb10*/  IMAD.IADD R8, R8, 0x1, R0 ;  /* 0x0000000108087824 */ /* 0x000fe200078e0200 */
[----:B------:R4:W-:Y:S02]  /*9cb20*/  @P4 STG.E desc[UR60][R242.64], R250 ;  /* 0x000000faf2004986 */ /* 0x0009e4000c10193c */
[----:B------:R-:W-:Y:S02]  /*9cb30*/  ISETP.LT.AND P4, PT, R9, R230, !P2 ;  /* 0x000000e60900720c */ /* 0x000fe40005781270 */
[----:B----4-:R-:W4:Y:S01]  /*9cb40*/  LDL.LU R251, [R1+0x4f0] ;  /* 0x0004f00001fb7983 */ /* 0x010f220000300800 */
[----:B------:R-:W-:Y:S01]  /*9cb50*/  ISETP.LT.AND P2, PT, R7, R100, !P2 ;  /* 0x000000640700720c */ /* 0x000fe20005741270 */
[----:B------:R-:W-:Y:S01]  /*9cb60*/  IMAD.WIDE R230, R8, 0x4, R2 ;  /* 0x0000000408e67825 */ /* 0x000fe200078e0202 */
[----:B------:R-:W-:Y:S01]  /*9cb70*/  IADD3 R11, R6, 0x7c, RZ ;  /* 0x0000007c060b7810 */ /* 0x000fe20007ffe0ff */
[----:B------:R-:W1:Y:S01]  /*9cb80*/  LDC.64 R232, c[0x0][0x228] ;  /* 0x00008a00ffe87b82 */ /* 0x000e620000000a00 */
[----:B------:R-:W4:Y:S01]  /*9cb90*/  LDL.LU R250, [R1+0x100] ;  /* 0x0001000001fa7983 */ /* 0x000f220000300800 */
[----:B------:R-:W-:-:S04]  /*9cba0*/  IMAD.WIDE R238, R8, 0x4, R4 ;  /* 0x0000000408ee7825 */ /* 0x000fc800078e0204 */
[----:B------:R-:W-:Y:S01]  /*9cbb0*/  IMAD.IADD R8, R8, 0x1, R0 ;  /* 0x0000000108087824 */ /* 0x000fe200078e0200 */
[----:B------:R1:W-:Y:S01]  /*9cbc0*/  @P0 STG.E desc[UR60][R230.64], R249 ;  /* 0x000000f9e6000986 */ /* 0x0003e2000c10193c */
[----:B------:R-:W-:Y:S01]  /*9cbd0*/  ISETP.GE.AND P0, PT, R11, R227, PT ;  /* 0x000000e30b00720c */ /* 0x000fe20003f06270 */
[----:B------:R-:W-:Y:S01]  /*9cbe0*/  VIADD R11, R6, 0x7d ;  /* 0x0000007d060b7836 */ /* 0x000fe20000000000 */
[----:B------:R-:W3:Y:S01]  /*9cbf0*/  LDC R100, c[0x0][0x228] ;  /* 0x00008a00ff647b82 */ /* 0x000ee20000000800 */
[----:B------:R1:W-:Y:S01]  /*9cc00*/  @P6 STG.E desc[UR60][R238.64], R248 ;  /* 0x000000f8ee006986 */ /* 0x0003e2000c10193c */
[----:B------:R-:W-:Y:S01]  /*9cc10*/  ISETP.LT.AND P6, PT, R7, R102, !P0 ;  /* 0x000000660700720c */ /* 0x000fe200047c1270 */
[C---:B------:R-:W-:Y:S02]  /*9cc20*/  IMAD.WIDE R242, R8.reuse, 0x4, R4 ;  /* 0x0000000408f27825 */ /* 0x040fe400078e0204 */
[----:B-1----:R-:W4:Y:S03]  /*9cc30*/  LDL.LU R249, [R1+0xc74] ;  /* 0x000c740001f97983 */ /* 0x002f260000300800 */
[----:B------:R-:W1:Y:S01]  /*9cc40*/  LDC.64 R230, c[0x0][0x228] ;  /* 0x00008a00ffe67b82 */ /* 0x000e620000000a00 */
[C---:B------:R-:W-:Y:S01]  /*9cc50*/  IMAD.WIDE R238, R8.reuse, 0x4, R2 ;  /* 0x0000000408ee7825 */ /* 0x040fe200078e0202 */
[----:B------:R-:W4:Y:S01]  /*9cc60*/  LDL.LU R248, [R1+0x904] ;  /* 0x0009040001f87983 */ /* 0x000f220000300800 */
[----:B------:R-:W-:-:S02]  /*9cc70*/  IADD3 R8, R8, R0, RZ ;  /* 0x0000000008087210 */ /* 0x000fc40007ffe0ff */
[----:B------:R-:W-:-:S03]  /*9cc80*/  ISETP.LT.AND P0, PT, R9, R226, !P0 ;  /* 0x000000e20900720c */ /* 0x000fc60004701270 */
[----:B------:R-:W2:Y:S01]  /*9cc90*/  LDC R102, c[0x0][0x228] ;  /* 0x00008a00ff667b82 */ /* 0x000ea20000000800 */
[----:B---3--:R3:W-:Y:S01]  /*9cca0*/  @P2 STG.E desc[UR60][R238.64], R202 ;  /* 0x000000caee002986 */ /* 0x0087e2000c10193c */
[----:B------:R-:W-:-:S03]  /*9ccb0*/  ISETP.GE.AND P2, PT, R11, R221, PT ;  /* 0x000000dd0b00720c */ /* 0x000fc60003f46270 */
[----:B------:R1:W-:Y:S01]  /*9ccc0*/  @P4 STG.E desc[UR60][R242.64], R203 ;  /* 0x000000cbf2004986 */ /* 0x0003e2000c10193c */
[----:B------:R-:W-:Y:S01]  /*9ccd0*/  ISETP.LT.AND P4, PT, R9, R220, !P2 ;  /* 0x000000dc0900720c */ /* 0x000fe20005781270 */
[----:B------:R-:W-:Y:S01]  /*9cce0*/  IMAD.WIDE R220, R8, 0x4, R2 ;  /* 0x0000000408dc7825 */ /* 0x000fe200078e0202 */
[----:B------:R-:W2:Y:S01]  /*9ccf0*/  LDC.64 R226, c[0x0][0x228] ;  /* 0x00008a00ffe27b82 */ /* 0x000ea20000000a00 */
[----:B---3--:R-:W3:Y:S01]  /*9cd00*/  LDL.LU R202, [R1+0x4f4] ;  /* 0x0004f40001ca7983 */ /* 0x008ee20000300800 */
[----:B------:R-:W-:Y:S01]  /*9cd10*/  ISETP.LT.AND P2, PT, R7, R78, !P2 ;  /* 0x0000004e0700720c */ /* 0x000fe20005741270 */
[----:B------:R-:W-:-:S05]  /*9cd20*/  VIADD R11, R6, 0x7e ;  /* 0x0000007e060b7836 */ /* 0x000fca0000000000 */
[----:B------:R-:W2:Y:S01]  /*9cd30*/  LDC R78, c[0x0][0x228] ;  /* 0x00008a00ff4e7b82 */ /* 0x000ea20000000800 */
[----:B-1----:R-:W3:Y:S01]  /*9cd40*/  LDL.LU R203, [R1+0x104] ;  /* 0x0001040001cb7983 */ /* 0x002ee20000300800 */
[----:B------:R-:W-:-:S03]  /*9cd50*/  IMAD.WIDE R238, R8, 0x4, R4 ;  /* 0x0000000408ee7825 */ /* 0x000fc600078e0204 */
[----:B------:R1:W-:Y:S01]  /*9cd60*/  @P6 STG.E desc[UR60][R220.64], R200 ;  /* 0x000000c8dc006986 */ /* 0x0003e2000c10193c */
[----:B------:R-:W-:Y:S01]  /*9cd70*/  IMAD.IADD R8, R8, 0x1, R0 ;  /* 0x0000000108087824 */ /* 0x000fe200078e0200 */
[----:B------:R-:W-:Y:S02]  /*9cd80*/  ISETP.GE.AND P6, PT, R11, R233, PT ;  /* 0x000000e90b00720c */ /* 0x000fe40003fc6270 */
[----:B------:R1:W-:Y:S01]  /*9cd90*/  @P0 STG.E desc[UR60][R238.64], R201 ;  /* 0x000000c9ee000986 */ /* 0x0003e2000c10193c */
[----:B------:R-:W-:-:S03]  /*9cda0*/  IADD3 R11, R6, 0x7f, RZ ;  /* 0x0000007f060b7810 */ /* 0x000fc60007ffe0ff */
[----:B-1----:R-:W3:Y:S01]  /*9cdb0*/  LDL.LU R200, [R1+0xc78] ;  /* 0x000c780001c87983 */ /* 0x002ee20000300800 */
[----:B------:R-:W-:Y:S01]  /*9cdc0*/  ISETP.LT.AND P0, PT, R7, R104, !P6 ;  /* 0x000000680700720c */ /* 0x000fe20007701270 */
[----:B------:R-:W1:Y:S01]  /*9cdd0*/  LDC.64 R220, c[0x0][0x228] ;  /* 0x00008a00ffdc7b82 */ /* 0x000e620000000a00 */
[C---:B------:R-:W-:Y:S01]  /*9cde0*/  IMAD.WIDE R238, R8.reuse, 0x4, R2 ;  /* 0x0000000408ee7825 */ /* 0x040fe200078e0202 */
[----:B------:R-:W3:Y:S01]  /*9cdf0*/  LDL.LU R201, [R1+0x908] ;  /* 0x0009080001c97983 */ /* 0x000ee20000300800 */
[----:B------:R-:W-:Y:S02]  /*9ce00*/  ISETP.LT.AND P6, PT, R9, R232, !P6 ;  /* 0x000000e80900720c */ /* 0x000fe400077c1270 */
[C---:B------:R-:W-:Y:S01]  /*9ce10*/  IMAD.WIDE R242, R8.reuse, 0x4, R4 ;  /* 0x0000000408f27825 */ /* 0x040fe200078e0204 */
[----:B------:R1:W-:Y:S01]  /*9ce20*/  @P2 STG.E desc[UR60][R238.64], R146 ;  /* 0x00000092ee002986 */ /* 0x0003e2000c10193c */
[----:B------:R-:W-:Y:S01]  /*9ce30*/  ISETP.GE.AND P2, PT, R11, R231, PT ;  /* 0x000000e70b00720c */ /* 0x000fe20003f46270 */
[----:B------:R-:W2:Y:S01]  /*9ce40*/  LDC.64 R232, c[0x0][0x228] ;  /* 0x00008a00ffe87b82 */ /* 0x000ea20000000a00 */
[----:B------:R-:W-:Y:S01]  /*9ce50*/  IMAD.IADD R8, R8, 0x1, R0 ;  /* 0x0000000108087824 */ /* 0x000fe200078e0200 */
[----:B------:R1:W-:Y:S01]  /*9ce60*/  @P4 STG.E desc[UR60][R242.64], R147 ;  /* 0x00000093f2004986 */ /* 0x0003e2000c10193c */
[----:B------:R-:W-:-:S02]  /*9ce70*/  ISETP.LT.AND P4, PT, R9, R230, !P2 ;  /* 0x000000e60900720c */ /* 0x000fc40005781270 */
[----:B------:R-:W-:-:S03]  /*9ce80*/  IMAD.WIDE R230, R8, 0x4, R2 ;  /* 0x0000000408e67825 */ /* 0x000fc600078e0202 */
[----:B------:R-:W2:Y:S01]  /*9ce90*/  LDC R104, c[0x0][0x228] ;  /* 0x00008a00ff687b82 */ /* 0x000ea20000000800 */
[----:B-1----:R-:W3:Y:S01]  /*9cea0*/  LDL.LU R146, [R1+0x4f8] ;  /* 0x0004f80001927983 */ /* 0x002ee20000300800 */
[----:B------:R-:W-:-:S03]  /*9ceb0*/  ISETP.LT.AND P2, PT, R7, R100, !P2 ;  /* 0x000000640700720c */ /* 0x000fc60005741270 */
[----:B------:R-:W3:Y:S01]  /*9cec0*/  LDL.LU R147, [R1+0x108] ;  /* 0x0001080001937983 */ /* 0x000ee20000300800 */
[C-C-:B------:R-:W-:Y:S01]  /*9ced0*/  IMAD.WIDE R238, R8.reuse, 0x4, R4.reuse ;  /* 0x0000000408ee7825 */ /* 0x140fe200078e0204 */
[----:B------:R-:W-:Y:S01]  /*9cee0*/  IADD3 R8, R8, R0, RZ ;  /* 0x0000000008087210 */ /* 0x000fe20007ffe0ff */
[----:B------:R-:W1:Y:S01]  /*9cef0*/  LDC R100, c[0x0][0x228] ;  /* 0x00008a00ff647b82 */ /* 0x000e620000000800 */
[----:B------:R1:W-:Y:S04]  /*9cf00*/  @P0 STG.E desc[UR60][R230.64], R144 ;  /* 0x00000090e6000986 */ /* 0x0003e8000c10193c */
[----:B------:R1:W-:Y:S04]  /*9cf10*/  @P6 STG.E desc[UR60][R238.64], R145 ;  /* 0x00000091ee006986 */ /* 0x0003e8000c10193c */
[----:B-1----:R-:W3:Y:S01]  /*9cf20*/  LDL.LU R144, [R1+0xc7c] ;  /* 0x000c7c0001907983 */ /* 0x002ee20000300800 */
[C---:B------:R-:W-:Y:S01]  /*9cf30*/  IMAD.WIDE R242, R8.reuse, 0x4, R4 ;  /* 0x0000000408f27825 */ /* 0x040fe200078e0204 */
[----:B------:R-:W1:Y:S02]  /*9cf40*/  LDC.64 R230, c[0x0][0x228] ;  /* 0x00008a00ffe67b82 */ /* 0x000e640000000a00 */
[----:B------:R-:W3:Y:S01]  /*9cf50*/  LDL.LU R145, [R1+0x90c] ;  /* 0x00090c0001917983 */ /* 0x000ee20000300800 */
[----:B------:R-:W-:-:S05]  /*9cf60*/  IMAD.WIDE R238, R8, 0x4, R2 ;  /* 0x0000000408ee7825 */ /* 0x000fca00078e0202 */
[----:B------:R1:W-:Y:S04]  /*9cf70*/  @P2 STG.E desc[UR60][R238.64], R188 ;  /* 0x000000bcee002986 */ /* 0x0003e8000c10193c */
[----:B-1----:R-:W3:Y:S04]  /*9cf80*/  LDL.LU R188, [R1+0x4fc] ;  /* 0x0004fc0001bc7983 */ /* 0x002ee80000300800 */
[----:B--2---:R1:W-:Y:S04]  /*9cf90*/  @P4 STG.E desc[UR60][R242.64], R189 ;  /* 0x000000bdf2004986 */ /* 0x0043e8000c10193c */
[----:B-1----:R-:W2:Y:S01]  /*9cfa0*/  LDL.LU R189, [R1+0x10c] ;  /* 0x00010c0001bd7983 */ /* 0x002ea20000300800 */
[----:B------:R-:W-:-:S05]  /*9cfb0*/  VIADD R11, R6, 0x80 ;  /* 0x00000080060b7836 */ /* 0x000fca0000000000 */
[----:B------:R-:W-:Y:S01]  /*9cfc0*/  ISETP.GE.AND P0, PT, R11, R227, PT ;  /* 0x000000e30b00720c */ /* 0x000fe20003f06270 */
[----:B------:R-:W-:-:S03]  /*9cfd0*/  VIADD R11, R6, 0x81 ;  /* 0x00000081060b7836 */ /* 0x000fc60000000000 */
        /* <DEDUP_REMOVED lines=8> */
[----:B------:R-:W-:Y:S01]  /*9d060*/  IMAD.WIDE R238, R8, 0x4, R4 ;  /* 0x0000000408ee7825 */ /* 0x000fe200078e0204 */
[----:B------:R-:W-:Y:S01]  /*9d070*/  IADD3 R11, R6, 0x82, RZ ;  /* 0x00000082060b7810 */ /* 0x000fe20007ffe0ff */
[----:B------:R4:W-:Y:S01]  /*9d080*/  @P6 STG.E desc[UR60][R220.64], R229 ;  /* 0x000000e5dc006986 */ /* 0x0009e2000c10193c */
[----:B------:R-:W1:Y:S01]  /*9d090*/  LDC R102, c[0x0][0x228] ;  /* 0x00008a00ff667b82 */ /* 0x000e620000000800 */
[----:B------:R-:W-:Y:S01]  /*9d0a0*/  IMAD.IADD R8, R8, 0x1, R0 ;  /* 0x0000000108087824 */ /* 0x000fe200078e0200 */
[----:B------:R-:W-:Y:S01]  /*9d0b0*/  ISETP.GE.AND P6, PT, R11, R233, PT ;  /* 0x000000e90b00720c */ /* 0x000fe20003fc6270 */
[----:B------:R4:W-:Y:S01]  /*9d0c0*/  @P0 STG.E desc[UR60][R238.64], R223 ;  /* 0x000000dfee000986 */ /* 0x0009e2000c10193c */
[----:B------:R-:W-:Y:S02]  /*9d0d0*/  VIADD R11, R6, 0x83 ;  /* 0x00000083060b7836 */ /* 0x000fe40000000000 */
[----:B------:R-:W-:Y:S02]  /*9d0e0*/  ISETP.LT.AND P0, PT, R7, R104, !P6 ;  /* 0x000000680700720c */ /* 0x000fe40007701270 */
[----:B------:R-:W3:Y:S01]  /*9d0f0*/  LDC R78, c[0x0][0x228] ;  /* 0x00008a00ff4e7b82 */ /* 0x000ee20000000800 */
[----:B----4-:R-:W4:Y:S01]  /*9d100*/  LDL.LU R229, [R1+0xc80] ;  /* 0x000c800001e57983 */ /* 0x010f220000300800 */
[----:B------:R-:W-:-:S03]  /*9d110*/  IMAD.WIDE R238, R8, 0x4, R2 ;  /* 0x0000000408ee7825 */ /* 0x000fc600078e0202 */
[----:B------:R-:W4:Y:S03]  /*9d120*/  LDL.LU R223, [R1+0x910] ;  /* 0x0009100001df7983 */ /* 0x000f260000300800 */
[----:B------:R-:W3:Y:S01]  /*9d130*/  LDC.64 R220, c[0x0][0x228] ;  /* 0x00008a00ffdc7b82 */ /* 0x000ee20000000a00 */
[----:B------:R-:W-:Y:S01]  /*9d140*/  ISETP.LT.AND P6, PT, R9, R232, !P6 ;  /* 0x000000e80900720c */ /* 0x000fe200077c1270 */
[C---:B------:R-:W-:Y:S01]  /*9d150*/  IMAD.WIDE R242, R8.reuse, 0x4, R4 ;  /* 0x0000000408f27825 */ /* 0x040fe200078e0204 */
[----:B------:R1:W-:Y:S01]  /*9d160*/  @P2 STG.E desc[UR60][R238.64], R251 ;  /* 0x000000fbee002986 */ /* 0x0003e2000c10193c */
[----:B------:R-:W-:Y:S02]  /*9d170*/  ISETP.GE.AND P2, PT, R11, R231, PT ;  /* 0x000000e70b00720c */ /* 0x000fe40003f46270 */
[----:B------:R-:W-:Y:S01]  /*9d180*/  IADD3 R8, R8, R0, RZ ;  /* 0x0000000008087210 */ /* 0x000fe20007ffe0ff */
[----:B------:R1:W-:Y:S01]  /*9d190*/  @P4 STG.E desc[UR60][R242.64], R250 ;  /* 0x000000faf2004986 */ /* 0x0003e2000c10193c */
[----:B------:R-:W-:Y:S01]  /*9d1a0*/  ISETP.LT.AND P4, PT, R9, R230, !P2 ;  /* 0x000000e60900720c */ /* 0x000fe20005781270 */
[----:B------:R-:W3:Y:S01]  /*9d1b0*/  LDC.64 R232, c[0x0][0x228] ;  /* 0x00008a00ffe87b82 */ /* 0x000ee20000000a00 */
[----:B------:R-:W-:Y:S01]  /*9d1c0*/  ISETP.LT.AND P2, PT, R7, R100, !P2 ;  /* 0x000000640700720c */ /* 0x000fe20005741270 */
[----:B-1----:R-:W4:Y:S01]  /*9d1d0*/  LDL.LU R251, [R1+0x500] ;  /* 0x0005000001fb7983 */ /* 0x002f220000300800 */
[----:B------:R-:W-:-:S05]  /*9d1e0*/  IMAD.WIDE R230, R8, 0x4, R2 ;  /* 0x0000000408e67825 */ /* 0x000fca00078e0202 */
[----:B------:R-:W1:Y:S01]  /*9d1f0*/  LDC R104, c[0x0][0x228] ;  /* 0x00008a00ff687b82 */ /* 0x000e620000000800 */
[----:B------:R-:W4:Y:S01]  /*9d200*/  LDL.LU R250, [R1+0x110] ;  /* 0x0001100001fa7983 */ /* 0x000f220000300800 */
[----:B------:R-:W-:Y:S02]  /*9d210*/  VIADD R11, R6, 0x84 ;  /* 0x00000084060b7836 */ /* 0x000fe40000000000 */
[C---:B------:R-:W-:Y:S01]  /*9d220*/  IMAD.WIDE R238, R8.reuse, 0x4, R4 ;  /* 0x0000000408ee7825 */ /* 0x040fe200078e0204 */
[----:B------:R3:W-:Y:S03]  /*9d230*/  @P0 STG.E desc[UR60][R230.64], R249 ;  /* 0x000000f9e6000986 */ /* 0x0007e6000c10193c */
[----:B------:R-:W1:Y:S01]  /*9d240*/  LDC R100, c[0x0][0x228] ;  /* 0x00008a00ff647b82 */ /* 0x000e620000000800 */
[----:B------:R-:W-:Y:S01]  /*9d250*/  IMAD.IADD R8, R8, 0x1, R0 ;  /* 0x0000000108087824 */ /* 0x000fe200078e0200 */
[----:B------:R-:W-:Y:S01]  /*9d260*/  ISETP.GE.AND P0, PT, R11, R227, PT ;  /* 0x000000e30b00720c */ /* 0x000fe20003f06270 */
[----:B------:R3:W-:Y:S01]  /*9d270*/  @P6 STG.E desc[UR60][R238.64], R248 ;  /* 0x000000f8ee006986 */ /* 0x0007e2000c10193c */
[----:B------:R-:W-:Y:S01]  /*9d280*/  IADD3 R11, R6, 0x85, RZ ;  /* 0x00000085060b7810 */ /* 0x000fe20007ffe0ff */
[C---:B------:R-:W-:Y:S01]  /*9d290*/  IMAD.WIDE R242, R8.reuse, 0x4, R4 ;  /* 0x0000000408f27825 */ /* 0x040fe200078e0204 */
[----:B------:R-:W-:Y:S01]  /*9d2a0*/  ISETP.LT.AND P6, PT, R7, R102, !P0 ;  /* 0x000000660700720c */ /* 0x000fe200047c1270 */
[----:B---3--:R-:W3:Y:S01]  /*9d2b0*/  LDL.LU R249, [R1+0xc84] ;  /* 0x000c840001f97983 */ /* 0x008ee20000300800 */
[----:B------:R-:W1:Y:S01]  /*9d2c0*/  LDC.64 R230, c[0x0][0x228] ;  /* 0x00008a00ffe67b82 */ /* 0x000e620000000a00 */
[----:B------:R-:W-:-:S02]  /*9d2d0*/  IMAD.WIDE R238, R8, 0x4, R2 ;  /* 0x0000000408ee7825 */ /* 0x000fc400078e0202 */
[----:B------:R-:W3:Y:S01]  /*9d2e0*/  LDL.LU R248, [R1+0x914] ;  /* 0x0009140001f87983 */ /* 0x000ee20000300800 */
[----:B------:R-:W-:Y:S01]  /*9d2f0*/  ISETP.LT.AND P0, PT, R9, R226, !P0 ;  /* 0x000000e20900720c */ /* 0x000fe20004701270 */
[----:B------:R-:W-:-:S03]  /*9d300*/  IMAD.IADD R8, R8, 0x1, R0 ;  /* 0x0000000108087824 */ /* 0x000fc600078e0200 */
[----:B------:R-:W2:Y:S01]  /*9d310*/  LDC.64 R226, c[0x0][0x228] ;  /* 0x00008a00ffe27b82 */ /* 0x000ea20000000a00 */
[----:B------:R1:W-:Y:S01]  /*9d320*/  @P2 STG.E desc[UR60][R238.64], R202 ;  /* 0x000000caee002986 */ /* 0x0003e2000c10193c */
[----:B------:R-:W-:-:S03]  /*9d330*/  ISETP.GE.AND P2, PT, R11, R221, PT ;  /* 0x000000dd0b00720c */ /* 0x000fc60003f46270 */
[----:B------:R1:W-:Y:S01]  /*9d340*/  @P4 STG.E desc[UR60][R242.64], R203 ;  /* 0x000000cbf2004986 */ /* 0x0003e2000c10193c */
[----:B------:R-:W-:Y:S01]  /*9d350*/  ISETP.LT.AND P4, PT, R9, R220, !P2 ;  /* 0x000000dc0900720c */ /* 0x000fe20005781270 */
[----:B------:R-:W-:Y:S01]  /*9d360*/  IMAD.WIDE R220, R8, 0x4, R2 ;  /* 0x0000000408dc7825 */ /* 0x000fe200078e0202 */
[----:B------:R-:W2:Y:S01]  /*9d370*/  LDC R102, c[0x0][0x228] ;  /* 0x00008a00ff667b82 */ /* 0x000ea20000000800 */
[----:B-1----:R-:W3:Y:S01]  /*9d380*/  LDL.LU R202, [R1+0x504] ;  /* 0x0005040001ca7983 */ /* 0x002ee20000300800 */
[----:B------:R-:W-:Y:S01]  /*9d390*/  ISETP.LT.AND P2, PT, R7, R78, !P2 ;  /* 0x0000004e0700720c */ /* 0x000fe20005741270 */
[----:B------:R-:W-:-:S05]  /*9d3a0*/  VIADD R11, R6, 0x86 ;  /* 0x00000086060b7836 */ /* 0x000fca0000000000 */
[----:B------:R-:W1:Y:S01]  /*9d3b0*/  LDC R78, c[0x0][0x228] ;  /* 0x00008a00ff4e7b82 */ /* 0x000e620000000800 */
[----:B------:R-:W3:Y:S01]  /*9d3c0*/  LDL.LU R203, [R1+0x114] ;  /* 0x0001140001cb7983 */ /* 0x000ee20000300800 */
[C-C-:B------:R-:W-:Y:S01]  /*9d3d0*/  IMAD.WIDE R238, R8.reuse, 0x4, R4.reuse ;  /* 0x0000000408ee7825 */ /* 0x140fe200078e0204 */
[----:B------:R-:W-:Y:S02]  /*9d3e0*/  IADD3 R8, R8, R0, RZ ;  /* 0x0000000008087210 */ /* 0x000fe40007ffe0ff */
[----:B------:R1:W-:Y:S01]  /*9d3f0*/  @P6 STG.E desc[UR60][R220.64], R200 ;  /* 0x000000c8dc006986 */ /* 0x0003e2000c10193c */
[----:B------:R-:W-:Y:S01]  /*9d400*/  ISETP.GE.AND P6, PT, R11, R233, PT ;  /* 0x000000e90b00720c */ /* 0x000fe20003fc6270 */
[----:B------:R-:W-:Y:S02]  /*9d410*/  VIADD R11, R6, 0x87 ;  /* 0x00000087060b7836 */ /* 0x000fe40000000000 */
[----:B------:R1:W-:Y:S04]  /*9d420*/  @P0 STG.E desc[UR60][R238.64], R201 ;  /* 0x000000c9ee000986 */ /* 0x0003e8000c10193c */
[----:B-1----:R-:W3:Y:S01]  /*9d430*/  LDL.LU R200, [R1+0xc88] ;  /* 0x000c880001c87983 */ /* 0x002ee20000300800 */
[----:B------:R-:W-:Y:S01]  /*9d440*/  ISETP.LT.AND P0, PT, R7, R104, !P6 ;  /* 0x000000680700720c */ /* 0x000fe20007701270 */
[C---:B------:R-:W-:Y:S01]  /*9d450*/  IMAD.WIDE R242, R8.reuse, 0x4, R4 ;  /* 0x0000000408f27825 */ /* 0x040fe200078e0204 */
[----:B------:R-:W1:Y:S03]  /*9d460*/  LDC.64 R220, c[0x0][0x228] ;  /* 0x00008a00ffdc7b82 */ /* 0x000e660000000a00 */
[----:B------:R-:W-:Y:S01]  /*9d470*/  IMAD.WIDE R238, R8, 0x4, R2 ;  /* 0x0000000408ee7825 */ /* 0x000fe200078e0202 */
[----:B------:R-:W3:Y:S01]  /*9d480*/  LDL.LU R201, [R1+0x918] ;  /* 0x0009180001c97983 */ /* 0x000ee20000300800 */
[----:B------:R-:W-:-:S03]  /*9d490*/  ISETP.LT.AND P6, PT, R9, R232, !P6 ;  /* 0x000000e80900720c */ /* 0x000fc600077c1270 */
[----:B------:R1:W-:Y:S01]  /*9d4a0*/  @P2 STG.E desc[UR60][R238.64], R146 ;  /* 0x00000092ee002986 */ /* 0x0003e2000c10193c */
[----:B------:R-:W-:Y:S01]  /*9d4b0*/  ISETP.GE.AND P2, PT, R11, R231, PT ;  /* 0x000000e70b00720c */ /* 0x000fe20003f46270 */
[----:B------:R-:W-:Y:S01]  /*9d4c0*/  IMAD.IADD R8, R8, 0x1, R0 ;  /* 0x0000000108087824 */ /* 0x000fe200078e0200 */
[----:B------:R-:W4:Y:S01]  /*9d4d0*/  LDC.64 R232, c[0x0][0x228] ;  /* 0x00008a00ffe87b82 */ /* 0x000f220000000a00 */
[----:B------:R1:W-:Y:S01]  /*9d4e0*/  @P4 STG.E desc[UR60][R242.64], R147 ;  /* 0x00000093f2004986 */ /* 0x0003e2000c10193c */
[----:B------:R-:W-:Y:S01]  /*9d4f0*/  ISETP.LT.AND P4, PT, R9, R230, !P2 ;  /* 0x000000e60900720c */ /* 0x000fe20005781270 */
[----:B------:R-:W-:-:S05]  /*9d500*/  IMAD.WIDE R230, R8, 0x4, R2 ;  /* 0x0000000408e67825 */ /* 0x000fca00078e0202 */
[----:B------:R-:W4:Y:S01]  /*9d510*/  LDC R104, c[0x0][0x228] ;  /* 0x00008a00ff687b82 */ /* 0x000f220000000800 */
[----:B-1----:R-:W3:Y:S01]  /*9d520*/  LDL.LU R146, [R1+0x508] ;  /* 0x0005080001927983 */ /* 0x002ee20000300800 */
[----:B------:R-:W-:-:S03]  /*9d530*/  ISETP.LT.AND P2, PT, R7, R100, !P2 ;  /* 0x000000640700720c */ /* 0x000fc60005741270 */
[----:B------:R-:W3:Y:S01]  /*9d540*/  LDL.LU R147, [R1+0x118] ;  /* 0x0001180001937983 */ /* 0x000ee20000300800 */
[----:B------:R-:W-:Y:S01]  /*9d550*/  IMAD.WIDE R238, R8, 0x4, R4 ;  /* 0x0000000408ee7825 */ /* 0x000fe200078e0204 */
[----:B------:R-:W-:Y:S01]  /*9d560*/  IADD3 R11, R6, 0x88, RZ ;  /* 0x00000088060b7810 */ /* 0x000fe20007ffe0ff */
[----:B------:R-:W1:Y:S01]  /*9d570*/  LDC R100, c[0x0][0x228] ;  /* 0x00008a00ff647b82 */ /* 0x000e620000000800 */
[----:B------:R1:W-:Y:S01]  /*9d580*/  @P0 STG.E desc[UR60][R230.64], R144 ;  /* 0x00000090e6000986 */ /* 0x0003e2000c10193c */
[----:B------:R-:W-:-:S03]  /*9d590*/  IMAD.IADD R8, R8, 0x1, R0 ;  /* 0x0000000108087824 */ /* 0x000fc600078e0200 */
[----:B------:R1:W-:Y:S04]  /*9d5a0*/  @P6 STG.E desc[UR60][R238.64], R145 ;  /* 0x00000091ee006986 */ /* 0x0003e8000c10193c */
[----:B-1----:R-:W3:Y:S01]  /*9d5b0*/  LDL.LU R144, [R1+0xc8c] ;  /* 0x000c8c0001907983 */ /* 0x002ee20000300800 */
[----:B------:R-:W1:Y:S01]  /*9d5c0*/  LDC.64 R230, c[0x0][0x228] ;  /* 0x00008a00ffe67b82 */ /* 0x000e620000000a00 */
[C---:B------:R-:W-:Y:S02]  /*9d5d0*/  IMAD.WIDE R238, R8.reuse, 0x4, R2 ;  /* 0x0000000408ee7825 */ /* 0x040fe400078e0202 */
[----:B------:R-:W3:Y:S02]  /*9d5e0*/  LDL.LU R145, [R1+0x91c] ;  /* 0x00091c0001917983 */ /* 0x000ee40000300800 */
[----:B------:R-:W-:-:S02]  /*9d5f0*/  IMAD.WIDE R242, R8, 0x4, R4 ;  /* 0x0000000408f27825 */ /* 0x000fc400078e0204 */
[----:B------:R1:W-:Y:S04]  /*9d600*/  @P2 STG.E desc[UR60][R238.64], R188 ;  /* 0x000000bcee002986 */ /* 0x0003e8000c10193c */
[----:B-1----:R-:W3:Y:S04]  /*9d610*/  LDL.LU R188, [R1+0x50c] ;  /* 0x00050c0001bc7983 */ /* 0x002ee80000300800 */
[----:B--2---:R1:W-:Y:S04]  /*9d620*/  @P4 STG.E desc[UR60][R242.64], R189 ;  /* 0x000000bdf2004986 */ /* 0x0043e8000c10193c */
[----:B-1----:R-:W2:Y:S01]  /*9d630*/  LDL.LU R189, [R1+0x11c] ;  /* 0x00011c0001bd7983 */ /* 0x002ea20000300800 */
[----:B------:R-:W-:Y:S01]  /*9d640*/  ISETP.GE.AND P0, PT, R11, R227, PT ;  /* 0x000000e30b00720c */ /* 0x000fe20003f06270 */
[----:B------:R-:W-:-:S03]  /*9d650*/  VIADD R11, R6, 0x89 ;  /* 0x00000089060b7836 */ /* 0x000fc60000000000 */
[----:B------:R-:W-:Y:S02]  /*9d660*/  ISETP.LT.AND P6, PT, R7, R102, !P0 ;  /* 0x000000660700720c */ /* 0x000fe400047c1270 */
[----:B------:R-:W-:Y:S01]  /*9d670*/  ISETP.LT.AND P0, PT, R9, R226, !P0 ;  /* 0x000000e20900720c */ /* 0x000fe20004701270 */
[----:B------:R-:W1:Y:S01]  /*9d680*/  LDC R102, c[0x0][0x228] ;  /* 0x00008a00ff667b82 */ /* 0x000e620000000800 */
[----:B------:R-:W-:Y:S02]  /*9d690*/  ISETP.GE.AND P2, PT, R11, R221, PT ;  /* 0x000000dd0b00720c */ /* 0x000fe40003f46270 */
[----:B------:R-:W-:Y:S02]  /*9d6a0*/  IADD3 R8, R8, R0, RZ ;  /* 0x0000000008087210 */ /* 0x000fe40007ffe0ff */
[----:B------:R-:W-:Y:S02]  /*9d6b0*/  ISETP.LT.AND P4, PT, R9, R220, !P2 ;  /* 0x000000dc0900720c */ /* 0x000fe40005781270 */
[----:B------:R-:W-:Y:S01]  /*9d6c0*/  ISETP.LT.AND P2, PT, R7, R78, !P2 ;  /* 0x0000004e0700720c */ /* 0x000fe20005741270 */
[C---:B------:R-:W-:Y:S01]  /*9d6d0*/  IMAD.WIDE R220, R8.reuse, 0x4, R2 ;  /* 0x0000000408dc7825 */ /* 0x040fe200078e0202 */
[----:B------:R-:W1:Y:S03]  /*9d6e0*/  LDC.64 R226, c[0x0][0x228] ;  /* 0x00008a00ffe27b82 */ /* 0x000e660000000a00 */
[----:B------:R-:W-:-:S04]  /*9d6f0*/  IMAD.WIDE R238, R8, 0x4, R4 ;  /* 0x0000000408ee7825 */ /* 0x000fc800078e0204 */
[----:B------:R-:W-:Y:S01]  /*9d700*/  VIADD R11, R6, 0x8a ;  /* 0x0000008a060b7836 */ /* 0x000fe20000000000 */
[----:B------:R-:W1:Y:S01]  /*9d710*/  LDC R78, c[0x0][0x228] ;  /* 0x00008a00ff4e7b82 */ /* 0x000e620000000800 */
[----:B------:R-:W-:Y:S01]  /*9d720*/  IMAD.IADD R8, R8, 0x1, R0 ;  /* 0x0000000108087824 */ /* 0x000fe200078e0200 */
[----:B----4-:R4:W-:Y:S02]  /*9d730*/  @P6 STG.E desc[UR60][R220.64], R229 ;  /* 0x000000e5dc006986 */ /* 0x0109e4000c10193c */
[----:B------:R-:W-:Y:S02]  /*9d740*/  ISETP.GE.AND P6, PT, R11, R233, PT ;  /* 0x000000e90b00720c */ /* 0x000fe40003fc6270 */
[----:B------:R4:W-:Y:S01]  /*9d750*/  @P0 STG.E desc[UR60][R238.64], R223 ;  /* 0x000000dfee000986 */ /* 0x0009e2000c10193c */
[----:B------:R-:W-:Y:S01]  /*9d760*/  IADD3 R11, R6, 0x8b, RZ ;  /* 0x0000008b060b7810 */ /* 0x000fe20007ffe0ff */
[C---:B------:R-:W-:Y:S01]  /*9d770*/  IMAD.WIDE R242, R8.reuse, 0x4, R4 ;  /* 0x0000000408f27825 */ /* 0x040fe200078e0204 */
[----:B------:R-:W-:Y:S01]  /*9d780*/  ISETP.LT.AND P0, PT, R7, R104, !P6 ;  /* 0x000000680700720c */ /* 0x000fe20007701270 */
[----:B----4-:R-:W4:Y:S01]  /*9d790*/  LDL.LU R229, [R1+0xc90] ;  /* 0x000c900001e57983 */ /* 0x010f220000300800 */
[----:B------:R-:W1:Y:S01]  /*9d7a0*/  LDC.64 R220, c[0x0][0x228] ;  /* 0x00008a00ffdc7b82 */ /* 0x000e620000000a00 */
[----:B------:R-:W-:-:S02]  /*9d7b0*/  IMAD.WIDE R238, R8, 0x4, R2 ;  /* 0x0000000408ee7825 */ /* 0x000fc400078e0202 */
[----:B------:R-:W4:Y:S01]  /*9d7c0*/  LDL.LU R223, [R1+0x920] ;  /* 0x0009200001df7983 */ /* 0x000f220000300800 */
[----:B------:R-:W-:-:S03]  /*9d7d0*/  ISETP.LT.AND P6, PT, R9, R232, !P6 ;  /* 0x000000e80900720c */ /* 0x000fc600077c1270 */
[----:B------:R3:W-:Y:S01]  /*9d7e0*/  @P2 STG.E desc[UR60][R238.64], R251 ;  /* 0x000000fbee002986 */ /* 0x0007e2000c10193c */
[----:B------:R-:W-:Y:S01]  /*9d7f0*/  ISETP.GE.AND P2, PT, R11, R231, PT ;  /* 0x000000e70b00720c */ /* 0x000fe20003f46270 */
[----:B------:R-:W-:Y:S01]  /*9d800*/  IMAD.IADD R8, R8, 0x1, R0 ;  /* 0x0000000108087824 */ /* 0x000fe200078e0200 */
[----:B------:R-:W1:Y:S01]  /*9d810*/  LDC.64 R232, c[0x0][0x228] ;  /* 0x00008a00ffe87b82 */ /* 0x000e620000000a00 */
[----:B------:R3:W-:Y:S01]  /*9d820*/  @P4 STG.E desc[UR60][R242.64], R250 ;  /* 0x000000faf2004986 */ /* 0x0007e2000c10193c */
[----:B------:R-:W-:Y:S01]  /*9d830*/  ISETP.LT.AND P4, PT, R9, R230, !P2 ;  /* 0x000000e60900720c */ /* 0x000fe20005781270 */
[----:B------:R-:W-:Y:S01]  /*9d840*/  IMAD.WIDE R230, R8, 0x4, R2 ;  /* 0x0000000408e67825 */ /* 0x000fe200078e0202 */
[----:B------:R-:W-:-:S04]  /*9d850*/  ISETP.LT.AND P2, PT, R7, R100, !P2 ;  /* 0x000000640700720c */ /* 0x000fc80005741270 */
[----:B------:R-:W1:Y:S01]  /*9d860*/  LDC R104, c[0x0][0x228] ;  /* 0x00008a00ff687b82 */ /* 0x000e620000000800 */
[----:B---3--:R-:W3:Y:S01]  /*9d870*/  LDL.LU R251, [R1+0x510] ;  /* 0x0005100001fb7983 */ /* 0x008ee20000300800 */
[----:B------:R-:W-:-:S03]  /*9d880*/  VIADD R11, R6, 0x8c ;  /* 0x0000008c060b7836 */ /* 0x000fc60000000000 */
[----:B------:R-:W3:Y:S01]  /*9d890*/  LDL.LU R250, [R1+0x120] ;  /* 0x0001200001fa7983 */ /* 0x000ee20000300800 */
[C-C-:B------:R-:W-:Y:S01]  /*9d8a0*/  IMAD.WIDE R238, R8.reuse, 0x4, R4.reuse ;  /* 0x0000000408ee7825 */ /* 0x140fe200078e0204 */
[----:B------:R-:W-:Y:S01]  /*9d8b0*/  IADD3 R8, R8, R0, RZ ;  /* 0x0000000008087210 */ /* 0x000fe20007ffe0ff */
[----:B------:R-:W1:Y:S01]  /*9d8c0*/  LDC R100, c[0x0][0x228] ;  /* 0x00008a00ff647b82 */ /* 0x000e620000000800 */
[----:B------:R1:W-:Y:S02]  /*9d8d0*/  @P0 STG.E desc[UR60][R230.64], R249 ;  /* 0x000000f9e6000986 */ /* 0x0003e4000c10193c */
[----:B-1----:R-:W-:Y:S01]  /*9d8e0*/  ISETP.GE.AND P0, PT, R11, R227, PT ;  /* 0x000000e30b00720c */ /* 0x002fe20003f06270 */
[----:B------:R-:W-:Y:S01]  /*9d8f0*/  VIADD R11, R6, 0x8d ;  /* 0x0000008d060b7836 */ /* 0x000fe20000000000 */
[----:B------:R1:W-:Y:S02]  /*9d900*/  @P6 STG.E desc[UR60][R238.64], R248 ;  /* 0x000000f8ee006986 */ /* 0x0003e4000c10193c */
[----:B------:R-:W-:Y:S01]  /*9d910*/  ISETP.LT.AND P6, PT, R7, R102, !P0 ;  /* 0x000000660700720c */ /* 0x000fe200047c1270 */
[C---:B------:R-:W-:Y:S01]  /*9d920*/  IMAD.WIDE R242, R8.reuse, 0x4, R4 ;  /* 0x0000000408f27825 */ /* 0x040fe200078e0204 */
[----:B------:R-:W3:Y:S01]  /*9d930*/  LDL.LU R249, [R1+0xc94] ;  /* 0x000c940001f97983 */ /* 0x000ee20000300800 */
[----:B------:R-:W1:Y:S02]  /*9d940*/  LDC.64 R230, c[0x0][0x228] ;  /* 0x00008a00ffe67b82 */ /* 0x000e640000000a00 */
[----:B-1----:R-:W-:Y:S01]  /*9d950*/  IMAD.WIDE R238, R8, 0x4, R2 ;  /* 0x0000000408ee7825 */ /* 0x002fe200078e0202 */
[----:B------:R-:W3:Y:S01]  /*9d960*/  LDL.LU R248, [R1+0x924] ;  /* 0x0009240001f87983 */ /* 0x000ee20000300800 */
[----:B------:R-:W-:-:S02]  /*9d970*/  ISETP.LT.AND P0, PT, R9, R226, !P0 ;  /* 0x000000e20900720c */ /* 0x000fc40004701270 */
[----:B------:R-:W-:Y:S01]  /*9d980*/  IMAD.IADD R8, R8, 0x1, R0 ;  /* 0x0000000108087824 */ /* 0x000fe200078e0200 */
[----:B------:R1:W-:Y:S01]  /*9d990*/  @P2 STG.E desc[UR60][R238.64], R202 ;  /* 0x000000caee002986 */ /* 0x0003e2000c10193c */
[----:B------:R-:W-:Y:S01]  /*9d9a0*/  ISETP.GE.AND P2, PT, R11, R221, PT ;  /* 0x000000dd0b00720c */ /* 0x000fe20003f46270 */
[----:B------:R-:W2:Y:S02]  /*9d9b0*/  LDC.64 R226, c[0x0][0x228] ;  /* 0x00008a00ffe27b82 */ /* 0x000ea40000000a00 */
[----:B------:R1:W-:Y:S01]  /*9d9c0*/  @P4 STG.E desc[UR60][R242.64], R203 ;  /* 0x000000cbf2004986 */ /* 0x0003e2000c10193c */
[----:B------:R-:W-:Y:S01]  /*9d9d0*/  ISETP.LT.AND P4, PT, R9, R220, !P2 ;  /* 0x000000dc0900720c */ /* 0x000fe20005781270 */
[----:B------:R-:W-:-:S04]  /*9d9e0*/  IMAD.WIDE R220, R8, 0x4, R2 ;  /* 0x0000000408dc7825 */ /* 0x000fc800078e0202 */
[----:B------:R-:W2:Y:S01]  /*9d9f0*/  LDC R102, c[0x0][0x228] ;  /* 0x00008a00ff667b82 */ /* 0x000ea20000000800 */
[----:B-1----:R-:W3:Y:S01]  /*9da00*/  LDL.LU R202, [R1+0x514] ;  /* 0x0005140001ca7983 */ /* 0x002ee20000300800 */
[----:B------:R-:W-:-:S03]  /*9da10*/  ISETP.LT.AND P2, PT, R7, R78, !P2 ;  /* 0x0000004e0700720c */ /* 0x000fc60005741270 */
[----:B------:R-:W3:Y:S01]  /*9da20*/  LDL.LU R203, [R1+0x124] ;  /* 0x0001240001cb7983 */ /* 0x000ee20000300800 */
[----:B------:R-:W-:Y:S01]  /*9da30*/  IMAD.WIDE R238, R8, 0x4, R4 ;  /* 0x0000000408ee7825 */ /* 0x000fe200078e0204 */
[----:B------:R-:W-:Y:S01]  /*9da40*/  IADD3 R11, R6, 0x8e, RZ ;  /* 0x0000008e060b7810 */ /* 0x000fe20007ffe0ff */
[----:B------:R-:W1:Y:S01]  /*9da50*/  LDC R78, c[0x0][0x228] ;  /* 0x00008a00ff4e7b82 */ /* 0x000e620000000800 */
[----:B------:R1:W-:Y:S01]  /*9da60*/  @P6 STG.E desc[UR60][R220.64], R200 ;  /* 0x000000c8dc006986 */ /* 0x0003e2000c10193c */
[----:B------:R-:W-:Y:S01]  /*9da70*/  IMAD.IADD R8, R8, 0x1, R0 ;  /* 0x0000000108087824 */ /* 0x000fe200078e0200 */
[----:B------:R-:W-:Y:S01]  /*9da80*/  ISETP.GE.AND P6, PT, R11, R233, PT ;  /* 0x000000e90b00720c */ /* 0x000fe20003fc6270 */
[----:B------:R-:W-:Y:S01]  /*9da90*/  VIADD R11, R6, 0x8f ;  /* 0x0000008f060b7836 */ /* 0x000fe20000000000 */
[----:B------:R1:W-:Y:S04]  /*9daa0*/  @P0 STG.E desc[UR60][R238.64], R201 ;  /* 0x000000c9ee000986 */ /* 0x0003e8000c10193c */
[----:B-1----:R-:W3:Y:S01]  /*9dab0*/  LDL.LU R200, [R1+0xc98] ;  /* 0x000c980001c87983 */ /* 0x002ee20000300800 */
[----:B------:R-:W-:Y:S01]  /*9dac0*/  ISETP.LT.AND P0, PT, R7, R104, !P6 ;  /* 0x000000680700720c */ /* 0x000fe20007701270 */
[C---:B------:R-:W-:Y:S01]  /*9dad0*/  IMAD.WIDE R242, R8.reuse, 0x4, R4 ;  /* 0x0000000408f27825 */ /* 0x040fe200078e0204 */
[----:B------:R-:W1:Y:S03]  /*9dae0*/  LDC.64 R220, c[0x0][0x228] ;  /* 0x00008a00ffdc7b82 */ /* 0x000e660000000a00 */
[----:B------:R-:W-:Y:S01]  /*9daf0*/  IMAD.WIDE R238, R8, 0x4, R2 ;  /* 0x0000000408ee7825 */ /* 0x000fe200078e0202 */
[----:B------:R-:W3:Y:S01]  /*9db00*/  LDL.LU R201, [R1+0x928] ;  /* 0x0009280001c97983 */ /* 0x000ee20000300800 */
[----:B------:R-:W-:-:S02]  /*9db10*/  ISETP.LT.AND P6, PT, R9, R232, !P6 ;  /* 0x000000e80900720c */ /* 0x000fc400077c1270 */
[----:B------:R-:W-:Y:S01]  /*9db20*/  IADD3 R8, R8, R0, RZ ;  /* 0x0000000008087210 */ /* 0x000fe20007ffe0ff */
[----:B------:R1:W-:Y:S01]  /*9db30*/  @P2 STG.E desc[UR60][R238.64], R146 ;  /* 0x00000092ee002986 */ /* 0x0003e2000c10193c */
[----:B------:R-:W-:Y:S01]  /*9db40*/  ISETP.GE.AND P2, PT, R11, R231, PT ;  /* 0x000000e70b00720c */ /* 0x000fe20003f46270 */
[----:B------:R-:W4:Y:S02]  /*9db50*/  LDC.64 R232, c[0x0][0x228] ;  /* 0x00008a00ffe87b82 */ /* 0x000f240000000a00 */
[----:B------:R1:W-:Y:S01]  /*9db60*/  @P4 STG.E desc[UR60][R242.64], R147 ;  /* 0x00000093f2004986 */ /* 0x0003e2000c10193c */
[----:B------:R-:W-:Y:S01]  /*9db70*/  ISETP.LT.AND P4, PT, R9, R230, !P2 ;  /* 0x000000e60900720c */ /* 0x000fe20005781270 */
[----:B------:R-:W-:-:S04]  /*9db80*/  IMAD.WIDE R230, R8, 0x4, R2 ;  /* 0x0000000408e67825 */ /* 0x000fc800078e0202 */
[----:B------:R-:W4:Y:S01]  /*9db90*/  LDC R104, c[0x0][0x228] ;  /* 0x00008a00ff687b82 */ /* 0x000f220000000800 */
[----:B-1----:R-:W3:Y:S01]  /*9dba0*/  LDL.LU R146, [R1+0x518] ;  /* 0x0005180001927983 */ /* 0x002ee20000300800 */
[----:B------:R-:W-:-:S03]  /*9dbb0*/  ISETP.LT.AND P2, PT, R7, R100, !P2 ;  /* 0x000000640700720c */ /* 0x000fc60005741270 */
[----:B------:R-:W3:Y:S01]  /*9dbc0*/  LDL.LU R147, [R1+0x128] ;  /* 0x0001280001937983 */ /* 0x000ee20000300800 */
[C---:B------:R-:W-:Y:S02]  /*9dbd0*/  IMAD.WIDE R238, R8.reuse, 0x4, R4 ;  /* 0x0000000408ee7825 */ /* 0x040fe400078e0204 */
[----:B------:R-:W1:Y:S01]  /*9dbe0*/  LDC R100, c[0x0][0x228] ;  /* 0x00008a00ff647b82 */ /* 0x000e620000000800 */
[----:B------:R1:W-:Y:S01]  /*9dbf0*/  @P0 STG.E desc[UR60][R230.64], R144 ;  /* 0x00000090e6000986 */ /* 0x0003e2000c10193c */
[----:B------:R-:W-:-:S03]  /*9dc00*/  IMAD.IADD R8, R8, 0x1, R0 ;  /* 0x0000000108087824 */ /* 0x000fc600078e0200 */
[----:B------:R1:W-:Y:S04]  /*9dc10*/  @P6 STG.E desc[UR60][R238.64], R145 ;  /* 0x00000091ee006986 */ /* 0x0003e8000c10193c */
[----:B-1----:R-:W3:Y:S01]  /*9dc20*/  LDL.LU R144, [R1+0xc9c] ;  /* 0x000c9c0001907983 */ /* 0x002ee20000300800 */
[----:B------:R-:W-:Y:S01]  /*9dc30*/  VIADD R11, R6, 0x90 ;  /* 0x00000090060b7836 */ /* 0x000fe20000000000 */
[----:B------:R-:W1:Y:S01]  /*9dc40*/  LDC.64 R230, c[0x0][0x228] ;  /* 0x00008a00ffe67b82 */ /* 0x000e620000000a00 */
[C---:B------:R-:W-:Y:S01]  /*9dc50*/  IMAD.WIDE R238, R8.reuse, 0x4, R2 ;  /* 0x0000000408ee7825 */ /* 0x040fe200078e0202 */
[----:B------:R-:W3:Y:S03]  /*9dc60*/  LDL.LU R145, [R1+0x92c] ;  /* 0x00092c0001917983 */ /* 0x000ee60000300800 */
[----:B------:R-:W-:Y:S01]  /*9dc70*/  IMAD.WIDE R242, R8, 0x4, R4 ;  /* 0x0000000408f27825 */ /* 0x000fe200078e0204 */
[----:B------:R1:W-:Y:S04]  /*9dc80*/  @P2 STG.E desc[UR60][R238.64], R188 ;  /* 0x000000bcee002986 */ /* 0x0003e8000c10193c */
        /* <DEDUP_REMOVED lines=13> */
[C-C-:B------:R-:W-:Y:S01]  /*9dd60*/  IMAD.WIDE R238, R8.reuse, 0x4, R4.reuse ;  /* 0x0000000408ee7825 */ /* 0x140fe200078e0204 */
[----:B------:R-:W-:Y:S01]  /*9dd70*/  IADD3 R8, R8, R0, RZ ;  /* 0x0000000008087210 */ /* 0x000fe20007ffe0ff */
[----:B------:R-:W1:Y:S02]  /*9dd80*/  LDC R102, c[0x0][0x228] ;  /* 0x00008a00ff667b82 */ /* 0x000e640000000800 */
[C---:B------:R-:W-:Y:S01]  /*9dd90*/  VIADD R11, R6.reuse, 0x92 ;  /* 0x00000092060b7836 */ /* 0x040fe20000000000 */
[----:B----4-:R4:W-:Y:S04]  /*9dda0*/  @P6 STG.E desc[UR60][R220.64], R229 ;  /* 0x000000e5dc006986 */ /* 0x0109e8000c10193c */
[----:B------:R-:W-:Y:S01]  /*9ddb0*/  ISETP.GE.AND P6, PT, R11, R233, PT ;  /* 0x000000e90b00720c */ /* 0x000fe20003fc6270 */
[----:B------:R-:W-:Y:S01]  /*9ddc0*/  VIADD R11, R6, 0x93 ;  /* 0x00000093060b7836 */ /* 0x000fe20000000000 */
[----:B------:R-:W1:Y:S01]  /*9ddd0*/  LDC R78, c[0x0][0x228] ;  /* 0x00008a00ff4e7b82 */ /* 0x000e620000000800 */
[----:B------:R3:W-:Y:S01]  /*9dde0*/  @P0 STG.E desc[UR60][R238.64], R223 ;  /* 0x000000dfee000986 */ /* 0x0007e2000c10193c */
[----:B------:R-:W-:Y:S01]  /*9ddf0*/  ISETP.LT.AND P0, PT, R7, R104, !P6 ;  /* 0x000000680700720c */ /* 0x000fe20007701270 */
[----:B------:R-:W-:-:S02]  /*9de00*/  IMAD.WIDE R242, R8, 0x4, R4 ;  /* 0x0000000408f27825 */ /* 0x000fc400078e0204 */
[----:B----4-:R-:W4:Y:S03]  /*9de10*/  LDL.LU R229, [R1+0xca0] ;  /* 0x000ca00001e57983 */ /* 0x010f260000300800 */
[----:B------:R-:W1:Y:S01]  /*9de20*/  LDC.64 R220, c[0x0][0x228] ;  /* 0x00008a00ffdc7b82 */ /* 0x000e620000000a00 */
[C---:B---3--:R-:W-:Y:S01]  /*9de30*/  IMAD.WIDE R238, R8.reuse, 0x4, R2 ;  /* 0x0000000408ee7825 */ /* 0x048fe200078e0202 */
[----:B------:R-:W3:Y:S01]  /*9de40*/  LDL.LU R223, [R1+0x930] ;  /* 0x0009300001df7983 */ /* 0x000ee20000300800 */
[----:B------:R-:W-:Y:S02]  /*9de50*/  ISETP.LT.AND P6, PT, R9, R232, !P6 ;  /* 0x000000e80900720c */ /* 0x000fe400077c1270 */
[----:B------:R-:W-:Y:S01]  /*9de60*/  IMAD.IADD R8, R8, 0x1, R0 ;  /* 0x0000000108087824 */ /* 0x000fe200078e0200 */
[----:B------:R1:W-:Y:S01]  /*9de70*/  @P2 STG.E desc[UR60][R238.64], R251 ;  /* 0x000000fbee002986 */ /* 0x0003e2000c10193c */
[----:B------:R-:W-:Y:S01]  /*9de80*/  ISETP.GE.AND P2, PT, R11, R231, PT ;  /* 0x000000e70b00720c */ /* 0x000fe20003f46270 */
[----:B------:R-:W1:Y:S02]  /*9de90*/  LDC.64 R232, c[0x0][0x228] ;  /* 0x00008a00ffe87b82 */ /* 0x000e640000000a00 */
[----:B------:R1:W-:Y:S01]  /*9dea0*/  @P4 STG.E desc[UR60][R242.64], R250 ;  /* 0x000000faf2004986 */ /* 0x0003e2000c10193c */
[----:B------:R-:W-:Y:S01]  /*9deb0*/  ISETP.LT.AND P4, PT, R9, R230, !P2 ;  /* 0x000000e60900720c */ /* 0x000fe20005781270 */
[----:B------:R-:W-:Y:S01]  /*9dec0*/  IMAD.WIDE R230, R8, 0x4, R2 ;  /* 0x0000000408e67825 */ /* 0x000fe200078e0202 */
[----:B------:R-:W-:-:S03]  /*9ded0*/  ISETP.LT.AND P2, PT, R7, R100, !P2 ;  /* 0x000000640700720c */ /* 0x000fc60005741270 */
[----:B------:R-:W1:Y:S02]  /*9dee0*/  LDC R104, c[0x0][0x228] ;  /* 0x00008a00ff687b82 */ /* 0x000e640000000800 */
[----:B-1----:R-:W3:Y:S01]  /*9def0*/  LDL.LU R251, [R1+0x520] ;  /* 0x0005200001fb7983 */ /* 0x002ee20000300800 */
[----:B------:R-:W-:-:S03]  /*9df00*/  IMAD.WIDE R238, R8, 0x4, R4 ;  /* 0x0000000408ee7825 */ /* 0x000fc600078e0204 */
[----:B------:R-:W3:Y:S01]  /*9df10*/  LDL.LU R250, [R1+0x530] ;  /* 0x0005300001fa7983 */ /* 0x000ee20000300800 */
[----:B------:R-:W-:Y:S01]  /*9df20*/  IADD3 R11, R6, 0x94, RZ ;  /* 0x00000094060b7810 */ /* 0x000fe20007ffe0ff */
[----:B------:R-:W-:Y:S01]  /*9df30*/  IMAD.IADD R8, R8, 0x1, R0 ;  /* 0x0000000108087824 */ /* 0x000fe200078e0200 */
[----:B------:R-:W1:Y:S01]  /*9df40*/  LDC R100, c[0x0][0x228] ;  /* 0x00008a00ff647b82 */ /* 0x000e620000000800 */
[----:B------:R1:W-:Y:S01]  /*9df50*/  @P0 STG.E desc[UR60][R230.64], R249 ;  /* 0x000000f9e6000986 */ /* 0x0003e2000c10193c */
[----:B------:R-:W-:Y:S01]  /*9df60*/  ISETP.GE.AND P0, PT, R11, R227, PT ;  /* 0x000000e30b00720c */ /* 0x000fe20003f06270 */
[----:B------:R-:W-:Y:S02]  /*9df70*/  VIADD R11, R6, 0x95 ;  /* 0x00000095060b7836 */ /* 0x000fe40000000000 */
[----:B------:R1:W-:Y:S01]  /*9df80*/  @P6 STG.E desc[UR60][R238.64], R248 ;  /* 0x000000f8ee006986 */ /* 0x0003e2000c10193c */
[----:B------:R-:W-:Y:S01]  /*9df90*/  ISETP.LT.AND P6, PT, R7, R102, !P0 ;  /* 0x000000660700720c */ /* 0x000fe200047c1270 */
[----:B------:R-:W-:-:S02]  /*9dfa0*/  IMAD.WIDE R242, R8, 0x4, R4 ;  /* 0x0000000408f27825 */ /* 0x000fc400078e0204 */
[----:B-1----:R-:W3:Y:S01]  /*9dfb0*/  LDL.LU R249, [R1+0xca4] ;  /* 0x000ca40001f97983 */ /* 0x002ee20000300800 */
[----:B------:R-:W1:Y:S01]  /*9dfc0*/  LDC.64 R230, c[0x0][0x228] ;  /* 0x00008a00ffe67b82 */ /* 0x000e620000000a00 */
[C---:B------:R-:W-:Y:S02]  /*9dfd0*/  IMAD.WIDE R238, R8.reuse, 0x4, R2 ;  /* 0x0000000408ee7825 */ /* 0x040fe400078e0202 */
[----:B------:R-:W3:Y:S01]  /*9dfe0*/  LDL.LU R248, [R1+0x934] ;  /* 0x0009340001f87983 */ /* 0x000ee20000300800 */
[----:B------:R-:W-:-:S04]  /*9dff0*/  IADD3 R8, R8, R0, RZ ;  /* 0x0000000008087210 */ /* 0x000fc80007ffe0ff */
[----:B------:R-:W2:Y:S01]  /*9e000*/  LDC R102, c[0x0][0x228] ;  /* 0x00008a00ff667b82 */ /* 0x000ea20000000800 */
[----:B------:R1:W-:Y:S01]  /*9e010*/  @P2 STG.E desc[UR60][R238.64], R202 ;  /* 0x000000caee002986 */ /* 0x0003e2000c10193c */
[----:B------:R-:W-:Y:S02]  /*9e020*/  ISETP.GE.AND P2, PT, R11, R221, PT ;  /* 0x000000dd0b00720c */ /* 0x000fe40003f46270 */
[C---:B------:R-:W-:Y:S01]  /*9e030*/  ISETP.LT.AND P0, PT, R9.reuse, R226, !P0 ;  /* 0x000000e20900720c */ /* 0x040fe20004701270 */
[----:B------:R1:W-:Y:S01]  /*9e040*/  @P4 STG.E desc[UR60][R242.64], R203 ;  /* 0x000000cbf2004986 */ /* 0x0003e2000c10193c */
[----:B------:R-:W-:Y:S01]  /*9e050*/  ISETP.LT.AND P4, PT, R9, R220, !P2 ;  /* 0x000000dc0900720c */ /* 0x000fe20005781270 */
[----:B------:R-:W-:Y:S02]  /*9e060*/  IMAD.WIDE R220, R8, 0x4, R2 ;  /* 0x0000000408dc7825 */ /* 0x000fe400078e0202 */
[----:B-1----:R-:W3:Y:S01]  /*9e070*/  LDL.LU R202, [R1+0x524] ;  /* 0x0005240001ca7983 */ /* 0x002ee20000300800 */
[----:B------:R-:W-:Y:S01]  /*9e080*/  ISETP.LT.AND P2, PT, R7, R78, !P2 ;  /* 0x0000004e0700720c */ /* 0x000fe20005741270 */
[----:B------:R-:W-:Y:S01]  /*9e090*/  VIADD R11, R6, 0x96 ;  /* 0x00000096060b7836 */ /* 0x000fe20000000000 */
[----:B------:R-:W1:Y:S01]  /*9e0a0*/  LDC.64 R226, c[0x0][0x228] ;  /* 0x00008a00ffe27b82 */ /* 0x000e620000000a00 */
[----:B------:R-:W3:Y:S01]  /*9e0b0*/  LDL.LU R203, [R1+0x534] ;  /* 0x0005340001cb7983 */ /* 0x000ee20000300800 */
[----:B------:R-:W-:-:S03]  /*9e0c0*/  IMAD.WIDE R238, R8, 0x4, R4 ;  /* 0x0000000408ee7825 */ /* 0x000fc600078e0204 */
[----:B------:R1:W-:Y:S01]  /*9e0d0*/  @P6 STG.E desc[UR60][R220.64], R200 ;  /* 0x000000c8dc006986 */ /* 0x0003e2000c10193c */
[----:B------:R-:W-:Y:S01]  /*9e0e0*/  IMAD.IADD R8, R8, 0x1, R0 ;  /* 0x0000000108087824 */ /* 0x000fe200078e0200 */
[----:B------:R-:W-:Y:S01]  /*9e0f0*/  ISETP.GE.AND P6, PT, R11, R233, PT ;  /* 0x000000e90b00720c */ /* 0x000fe20003fc6270 */
[----:B------:R-:W2:Y:S01]  /*9e100*/  LDC R78, c[0x0][0x228] ;  /* 0x00008a00ff4e7b82 */ /* 0x000ea20000000800 */
[----:B------:R-:W-:Y:S01]  /*9e110*/  IADD3 R11, R6, 0x97, RZ ;  /* 0x00000097060b7810 */ /* 0x000fe20007ffe0ff */
        /* <DEDUP_REMOVED lines=8> */
[----:B------:R-:W-:Y:S01]  /*9e1a0*/  IMAD.IADD R8, R8, 0x1, R0 ;  /* 0x0000000108087824 */ /* 0x000fe200078e0200 */
[----:B------:R1:W-:Y:S01]  /*9e1b0*/  @P2 STG.E desc[UR60][R238.64], R146 ;  /* 0x00000092ee002986 */ /* 0x0003e2000c10193c */
[----:B------:R-:W-:Y:S01]  /*9e1c0*/  ISETP.GE.AND P2, PT, R11, R231, PT ;  /* 0x000000e70b00720c */ /* 0x000fe20003f46270 */
[----:B------:R-:W4:Y:S02]  /*9e1d0*/  LDC.64 R232, c[0x0][0x228] ;  /* 0x00008a00ffe87b82 */ /* 0x000f240000000a00 */
[----:B------:R1:W-:Y:S01]  /*9e1e0*/  @P4 STG.E desc[UR60][R242.64], R147 ;  /* 0x00000093f2004986 */ /* 0x0003e2000c10193c */
[----:B------:R-:W-:Y:S01]  /*9e1f0*/  ISETP.LT.AND P4, PT, R9, R230, !P2 ;  /* 0x000000e60900720c */ /* 0x000fe20005781270 */
[----:B------:R-:W-:Y:S01]  /*9e200*/  IMAD.WIDE R230, R8, 0x4, R2 ;  /* 0x0000000408e67825 */ /* 0x000fe200078e0202 */
[----:B------:R-:W-:-:S03]  /*9e210*/  ISETP.LT.AND P2, PT, R7, R100, !P2 ;  /* 0x000000640700720c */ /* 0x000fc60005741270 */
[----:B------:R-:W3:Y:S01]  /*9e220*/  LDC R104, c[0x0][0x228] ;  /* 0x00008a00ff687b82 */ /* 0x000ee20000000800 */
[----:B-1----:R-:W3:Y:S01]  /*9e230*/  LDL.LU R146, [R1+0x528] ;  /* 0x0005280001927983 */ /* 0x002ee20000300800 */
[----:B------:R-:W-:-:S03]  /*9e240*/  IMAD.WIDE R238, R8, 0x4, R4 ;  /* 0x0000000408ee7825 */ /* 0x000fc600078e0204 */
[----:B------:R-:W3:Y:S01]  /*9e250*/  LDL.LU R147, [R1+0x538] ;  /* 0x0005380001937983 */ /* 0x000ee20000300800 */
[----:B------:R-:W-:Y:S01]  /*9e260*/  IADD3 R8, R8, R0, RZ ;  /* 0x0000000008087210 */ /* 0x000fe20007ffe0ff */
[----:B------:R-:W-:Y:S01]  /*9e270*/  VIADD R11, R6, 0x98 ;  /* 0x00000098060b7836 */ /* 0x000fe20000000000 */
        /* <DEDUP_REMOVED lines=24> */
[----:B------:R-:W1:Y:S02]  /*9e400*/  LDC R102, c[0x0][0x228] ;  /* 0x00008a00ff667b82 */ /* 0x000e640000000800 */
[----:B------:R-:W-:Y:S01]  /*9e410*/  IMAD.IADD R8, R8, 0x1, R0 ;  /* 0x0000000108087824 */ /* 0x000fe200078e0200 */
[----:B----4-:R4:W-:Y:S01]  /*9e420*/  @P6 STG.E desc[UR60][R220.64], R229 ;  /* 0x000000e5dc006986 */ /* 0x0109e2000c10193c */
[----:B------:R-:W-:Y:S01]  /*9e430*/  ISETP.GE.AND P6, PT, R11, R233, PT ;  /* 0x000000e90b00720c */ /* 0x000fe20003fc6270 */
[----:B------:R-:W-:-:S03]  /*9e440*/  VIADD R11, R6, 0x9b ;  /* 0x0000009b060b7836 */ /* 0x000fc60000000000 */
[----:B------:R-:W1:Y:S01]  /*9e450*/  LDC R78, c[0x0][0x228] ;  /* 0x00008a00ff4e7b82 */ /* 0x000e620000000800 */
[----:B---3--:R3:W-:Y:S01]  /*9e460*/  @P0 STG.E desc[UR60][R238.64], R223 ;  /* 0x000000dfee000986 */ /* 0x0087e2000c10193c */
[----:B------:R-:W-:Y:S01]  /*9e470*/  ISETP.LT.AND P0, PT, R7, R104, !P6 ;  /* 0x000000680700720c */ /* 0x000fe20007701270 */
[C---:B------:R-:W-:Y:S02]  /*9e480*/  IMAD.WIDE R242, R8.reuse, 0x4, R4 ;  /* 0x0000000408f27825 */ /* 0x040fe400078e0204 */
[----:B----4-:R-:W4:Y:S03]  /*9e490*/  LDL.LU R229, [R1+0xcb0] ;  /* 0x000cb00001e57983 */ /* 0x010f260000300800 */
[----:B------:R-:W1:Y:S01]  /*9e4a0*/  LDC.64 R220, c[0x0][0x228] ;  /* 0x00008a00ffdc7b82 */ /* 0x000e620000000a00 */
[----:B---3--:R-:W-:Y:S01]  /*9e4b0*/  IMAD.WIDE R238, R8, 0x4, R2 ;  /* 0x0000000408ee7825 */ /* 0x008fe200078e0202 */
[----:B------:R-:W3:Y:S01]  /*9e4c0*/  LDL.LU R223, [R1+0x940] ;  /* 0x0009400001df7983 */ /* 0x000ee20000300800 */
[----:B------:R-:W-:-:S05]  /*9e4d0*/  ISETP.LT.AND P6, PT, R9, R232, !P6 ;  /* 0x000000e80900720c */ /* 0x000fca00077c1270 */
[----:B------:R-:W1:Y:S01]  /*9e4e0*/  LDC R104, c[0x0][0x228] ;  /* 0x00008a00ff687b82 */ /* 0x000e620000000800 */
[----:B------:R1:W-:Y:S01]  /*9e4f0*/  @P2 STG.E desc[UR60][R238.64], R251 ;  /* 0x000000fbee002986 */ /* 0x0003e2000c10193c */
[----:B------:R-:W-:Y:S02]  /*9e500*/  ISETP.GE.AND P2, PT, R11, R231, PT ;  /* 0x000000e70b00720c */ /* 0x000fe40003f46270 */
[----:B------:R-:W-:Y:S01]  /*9e510*/  IADD3 R8, R8, R0, RZ ;  /* 0x0000000008087210 */ /* 0x000fe20007ffe0ff */
[----:B------:R1:W-:Y:S01]  /*9e520*/  @P4 STG.E desc[UR60][R242.64], R250 ;  /* 0x000000faf2004986 */ /* 0x0003e2000c10193c */
[----:B------:R-:W-:Y:S02]  /*9e530*/  ISETP.LT.AND P4, PT, R9, R230, !P2 ;  /* 0x000000e60900720c */ /* 0x000fe40005781270 */
[----:B------:R-:W1:Y:S01]  /*9e540*/  LDC.64 R232, c[0x0][0x228] ;  /* 0x00008a00ffe87b82 */ /* 0x000e620000000a00 */
[----:B------:R-:W-:Y:S01]  /*9e550*/  ISETP.LT.AND P2, PT, R7, R100, !P2 ;  /* 0x000000640700720c */ /* 0x000fe20005741270 */
[----:B-1----:R-:W3:Y:S01]  /*9e560*/  LDL.LU R251, [R1+0x540] ;  /* 0x0005400001fb7983 */ /* 0x002ee20000300800 */
[----:B------:R-:W-:-:S05]  /*9e570*/  IMAD.WIDE R230, R8, 0x4, R2 ;  /* 0x0000000408e67825 */ /* 0x000fca00078e0202 */
[----:B------:R-:W1:Y:S01]  /*9e580*/  LDC R100, c[0x0][0x228] ;  /* 0x00008a00ff647b82 */ /* 0x000e620000000800 */
[----:B------:R-:W3:Y:S01]  /*9e590*/  LDL.LU R250, [R1+0x140] ;  /* 0x0001400001fa7983 */ /* 0x000ee20000300800 */
[----:B------:R-:W-:Y:S02]  /*9e5a0*/  VIADD R11, R6, 0x9c ;  /* 0x0000009c060b7836 */ /* 0x000fe40000000000 */
[C---:B------:R-:W-:Y:S01]  /*9e5b0*/  IMAD.WIDE R238, R8.reuse, 0x4, R4 ;  /* 0x0000000408ee7825 */ /* 0x040fe200078e0204 */
[----:B------:R1:W-:Y:S03]  /*9e5c0*/  @P0 STG.E desc[UR60][R230.64], R249 ;  /* 0x000000f9e6000986 */ /* 0x0003e6000c10193c */
[----:B------:R-:W-:Y:S01]  /*9e5d0*/  IMAD.IADD R8, R8, 0x1, R0 ;  /* 0x0000000108087824 */ /* 0x000fe200078e0200 */
[----:B------:R-:W-:Y:S01]  /*9e5e0*/  ISETP.GE.AND P0, PT, R11, R227, PT ;  /* 0x000000e30b00720c */ /* 0x000fe20003f06270 */
[----:B------:R1:W-:Y:S01]  /*9e5f0*/  @P6 STG.E desc[UR60][R238.64], R248 ;  /* 0x000000f8ee006986 */ /* 0x0003e2000c10193c */
[----:B------:R-:W-:-:S02]  /*9e600*/  IADD3 R11, R6, 0x9d, RZ ;  /* 0x0000009d060b7810 */ /* 0x000fc40007ffe0ff */
[----:B------:R-:W-:Y:S01]  /*9e610*/  ISETP.LT.AND P6, PT, R7, R102, !P0 ;  /* 0x000000660700720c */ /* 0x000fe200047c1270 */
[----:B-1----:R-:W3:Y:S01]  /*9e620*/  LDL.LU R249, [R1+0xcb4] ;  /* 0x000cb40001f97983 */ /* 0x002ee20000300800 */
[----:B------:R-:W1:Y:S01]  /*9e630*/  LDC.64 R230, c[0x0][0x228] ;  /* 0x00008a00ffe67b82 */ /* 0x000e620000000a00 */
[C---:B------:R-:W-:Y:S02]  /*9e640*/  IMAD.WIDE R238, R8.reuse, 0x4, R2 ;  /* 0x0000000408ee7825 */ /* 0x040fe400078e0202 */
[----:B------:R-:W3:Y:S02]  /*9e650*/  LDL.LU R248, [R1+0x944] ;  /* 0x0009440001f87983 */ /* 0x000ee40000300800 */
[C---:B------:R-:W-:Y:S02]  /*9e660*/  IMAD.WIDE R242, R8.reuse, 0x4, R4 ;  /* 0x0000000408f27825 */ /* 0x040fe400078e0204 */
[----:B------:R1:W-:Y:S01]  /*9e670*/  @P2 STG.E desc[UR60][R238.64], R202 ;  /* 0x000000caee002986 */ /* 0x0003e2000c10193c */
[----:B------:R-:W-:Y:S01]  /*9e680*/  ISETP.GE.AND P2, PT, R11, R221, PT ;  /* 0x000000dd0b00720c */ /* 0x000fe20003f46270 */
[----:B------:R-:W2:Y:S01]  /*9e690*/  LDC R102, c[0x0][0x228] ;  /* 0x00008a00ff667b82 */ /* 0x000ea20000000800 */
[----:B------:R-:W-:Y:S01]  /*9e6a0*/  IMAD.IADD R11, R8, 0x1, R0 ;  /* 0x00000001080b7824 */ /* 0x000fe200078e0200 */
[C---:B------:R-:W-:Y:S01]  /*9e6b0*/  ISETP.LT.AND P0, PT, R9.reuse, R226, !P0 ;  /* 0x000000e20900720c */ /* 0x040fe20004701270 */
[----:B------:R1:W-:Y:S01]  /*9e6c0*/  @P4 STG.E desc[UR60][R242.64], R203 ;  /* 0x000000cbf2004986 */ /* 0x0003e2000c10193c */
[----:B------:R-:W-:-:S02]  /*9e6d0*/  ISETP.LT.AND P4, PT, R9, R220, !P2 ;  /* 0x000000dc0900720c */ /* 0x000fc40005781270 */
[----:B------:R-:W-:Y:S01]  /*9e6e0*/  ISETP.LT.AND P2, PT, R7, R78, !P2 ;  /* 0x0000004e0700720c */ /* 0x000fe20005741270 */
[----:B-1----:R-:W3:Y:S01]  /*9e6f0*/  LDL.LU R202, [R1+0x544] ;  /* 0x0005440001ca7983 */ /* 0x002ee20000300800 */
[C---:B------:R-:W-:Y:S01]  /*9e700*/  IMAD.WIDE R238, R11.reuse, 0x4, R2 ;  /* 0x000000040bee7825 */ /* 0x040fe200078e0202 */
[C---:B------:R-:W-:Y:S01]  /*9e710*/  IADD3 R8, R11.reuse, R0, RZ ;  /* 0x000000000b087210 */ /* 0x040fe20007ffe0ff */
[----:B------:R-:W1:Y:S02]  /*9e720*/  LDC.64 R220, c[0x0][0x228] ;  /* 0x00008a00ffdc7b82 */ /* 0x000e640000000a00 */
[----:B------:R-:W-:Y:S01]  /*9e730*/  VIADD R78, R6, 0x9e ;  /* 0x0000009e064e7836 */ /* 0x000fe20000000000 */
[----:B------:R-:W3:Y:S01]  /*9e740*/  LDL.LU R203, [R1+0x144] ;  /* 0x0001440001cb7983 */ /* 0x000ee20000300800 */
[----:B------:R-:W-:-:S03]  /*9e750*/  IMAD.WIDE R226, R11, 0x4, R4 ;  /* 0x000000040be27825 */ /* 0x000fc600078e0204 */
[----:B------:R1:W-:Y:S01]  /*9e760*/  @P6 STG.E desc[UR60][R238.64], R200 ;  /* 0x000000c8ee006986 */ /* 0x0003e2000c10193c */
[----:B------:R-:W-:Y:S01]  /*9e770*/  ISETP.GE.AND P6, PT, R78, R233, PT ;  /* 0x000000e94e00720c */ /* 0x000fe20003fc6270 */
[----:B------:R-:W-:Y:S01]  /*9e780*/  VIADD R11, R6, 0x9f ;  /* 0x0000009f060b7836 */ /* 0x000fe20000000000 */
[----:B------:R-:W2:Y:S01]  /*9e790*/  LDC R78, c[0x0][0x228] ;  /* 0x00008a00ff4e7b82 */ /* 0x000ea20000000800 */
[----:B------:R1:W-:Y:S04]  /*9e7a0*/  @P0 STG.E desc[UR60][R226.64], R201 ;  /* 0x000000c9e2000986 */ /* 0x0003e8000c10193c */
[----:B-1----:R-:W3:Y:S01]  /*9e7b0*/  LDL.LU R200, [R1+0xcb8] ;  /* 0x000cb80001c87983 */ /* 0x002ee20000300800 */
[----:B------:R-:W-:Y:S01]  /*9e7c0*/  IMAD.WIDE R238, R8, 0x4, R2 ;  /* 0x0000000408ee7825 */ /* 0x000fe200078e0202 */
[----:B------:R-:W-:-:S02]  /*9e7d0*/  ISETP.LT.AND P0, PT, R7, R104, !P6 ;  /* 0x000000680700720c */ /* 0x000fc40007701270 */
[----:B------:R-:W3:Y:S01]  /*9e7e0*/  LDL.LU R201, [R1+0x948] ;  /* 0x0009480001c97983 */ /* 0x000ee20000300800 */
[C---:B------:R-:W-:Y:S01]  /*9e7f0*/  IMAD.WIDE R226, R8.reuse, 0x4, R4 ;  /* 0x0000000408e27825 */ /* 0x040fe200078e0204 */
[----:B------:R-:W1:Y:S02]  /*9e800*/  LDC R104, c[0x0][0x228] ;  /* 0x00008a00ff687b82 */ /* 0x000e640000000800 */
[----:B------:R1:W-:Y:S01]  /*9e810*/  @P2 STG.E desc[UR60][R238.64], R146 ;  /* 0x00000092ee002986 */ /* 0x0003e2000c10193c */
[----:B------:R-:W-:Y:S01]  /*9e820*/  IMAD.IADD R8, R8, 0x1, R0 ;  /* 0x0000000108087824 */ /* 0x000fe200078e0200 */
[----:B------:R-:W-:Y:S02]  /*9e830*/  ISETP.GE.AND P2, PT, R11, R231, PT ;  /* 0x000000e70b00720c */ /* 0x000fe40003f46270 */
[----:B------:R-:W-:Y:S01]  /*9e840*/  ISETP.LT.AND P6, PT, R9, R232, !P6 ;  /* 0x000000e80900720c */ /* 0x000fe200077c1270 */
[----:B------:R1:W-:Y:S01]  /*9e850*/  @P4 STG.E desc[UR60][R226.64], R147 ;  /* 0x00000093e2004986 */ /* 0x0003e2000c10193c */
[----:B------:R-:W-:Y:S01]  /*9e860*/  ISETP.LT.AND P4, PT, R7, R100, !P2 ;  /* 0x000000640700720c */ /* 0x000fe20005781270 */
[----:B------:R-:W-:-:S04]  /*9e870*/  IMAD.WIDE R242, R8, 0x4, R4 ;  /* 0x0000000408f27825 */ /* 0x000fc800078e0204 */
[C---:B-1----:R-:W-:Y:S01]  /*9e880*/  IMAD.WIDE R238, R8.reuse, 0x4, R2 ;  /* 0x0000000408ee7825 */ /* 0x042fe200078e0202 */
[----:B------:R-:W3:Y:S01]  /*9e890*/  LDL.LU R146, [R1+0x548] ;  /* 0x0005480001927983 */ /* 0x000ee20000300800 */
[----:B------:R-:W-:Y:S01]  /*9e8a0*/  ISETP.LT.AND P2, PT, R9, R230, !P2 ;  /* 0x000000e60900720c */ /* 0x000fe20005741270 */
[----:B------:R-:W1:Y:S01]  /*9e8b0*/  LDC.64 R232, c[0x0][0x228] ;  /* 0x00008a00ffe87b82 */ /* 0x000e620000000a00 */
[----:B------:R-:W-:Y:S01]  /*9e8c0*/  IMAD.IADD R8, R8, 0x1, R0 ;  /* 0x0000000108087824 */ /* 0x000fe200078e0200 */
[----:B------:R-:W3:Y:S04]  /*9e8d0*/  LDL.LU R147, [R1+0x148] ;  /* 0x0001480001937983 */ /* 0x000ee80000300800 */
[----:B------:R1:W-:Y:S01]  /*9e8e0*/  @P0 STG.E desc[UR60][R238.64], R144 ;  /* 0x00000090ee000986 */ /* 0x0003e2000c10193c */
[----:B------:R-:W-:Y:S01]  /*9e8f0*/  IMAD.WIDE R230, R8, 0x4, R2 ;  /* 0x0000000408e67825 */ /* 0x000fe200078e0202 */
[----:B------:R-:W-:Y:S01]  /*9e900*/  IADD3 R11, R6, 0xa0, RZ ;  /* 0x000000a0060b7810 */ /* 0x000fe20007ffe0ff */
[----:B------:R-:W4:Y:S01]  /*9e910*/  LDC.64 R226, c[0x0][0x228] ;  /* 0x00008a00ffe27b82 */ /* 0x000f220000000a00 */
[----:B------:R1:W-:Y:S07]  /*9e920*/  @P6 STG.E desc[UR60][R242.64], R145 ;  /* 0x00000091f2006986 */ /* 0x0003ee000c10193c */
[----:B------:R-:W3:Y:S01]  /*9e930*/  LDC R100, c[0x0][0x228] ;  /* 0x00008a00ff647b82 */ /* 0x000ee20000000800 */
[----:B-1----:R-:W3:Y:S04]  /*9e940*/  LDL.LU R144, [R1+0xcbc] ;  /* 0x000cbc0001907983 */ /* 0x002ee80000300800 */
[----:B------:R-:W3:Y:S01]  /*9e950*/  LDL.LU R145, [R1+0x94c] ;  /* 0x00094c0001917983 */ /* 0x000ee20000300800 */
[----:B------:R-:W-:-:S02]  /*9e960*/  ISETP.GE.AND P0, PT, R11, R221, PT ;  /* 0x000000dd0b00720c */ /* 0x000fc40003f06270 */
[----:B------:R-:W1:Y:S01]  /*9e970*/  LDC.64 R242, c[0x0][0x228] ;  /* 0x00008a00fff27b82 */ /* 0x000e620000000a00 */
[----:B------:R1:W-:Y:S02]  /*9e980*/  @P4 STG.E desc[UR60][R230.64], R188 ;  /* 0x000000bce6004986 */ /* 0x0003e4000c10193c */
[----:B-1----:R-:W-:Y:S02]  /*9e990*/  IMAD.WIDE R230, R8, 0x4, R4 ;  /* 0x0000000408e67825 */ /* 0x002fe400078e0204 */
[----:B------:R-:W3:Y:S04]  /*9e9a0*/  LDL.LU R188, [R1+0x54c] ;  /* 0x00054c0001bc7983 */ /* 0x000ee80000300800 */
[----:B--2---:R1:W-:Y:S04]  /*9e9b0*/  @P2 STG.E desc[UR60][R230.64], R189 ;  /* 0x000000bde6002986 */ /* 0x0043e8000c10193c */
[----:B-1----:R-:W2:Y:S01]  /*9e9c0*/  LDL.LU R189, [R1+0x14c] ;  /* 0x00014c0001bd7983 */ /* 0x002ea20000300800 */
[----:B------:R-:W-:-:S02]  /*9e9d0*/  ISETP.LT.AND P6, PT, R7, R102, !P0 ;  /* 0x000000660700720c */ /* 0x000fc400047c1270 */
[----:B------:R-:W-:Y:S01]  /*9e9e0*/  ISETP.LT.AND P0, PT, R9, R220, !P0 ;  /* 0x000000dc0900720c */ /* 0x000fe20004701270 */
[----:B------:R-:W-:Y:S01]  /*9e9f0*/  IMAD.IADD R11, R8, 0x1, R0 ;  /* 0x00000001080b7824 */ /* 0x000fe200078e0200 */
[----:B------:R-:W1:Y:S01]  /*9ea00*/  LDC.64 R220, c[0x0][0x228] ;  /* 0x00008a00ffdc7b82 */ /* 0x000e620000000a00 */
[----:B------:R-:W-:Y:S02]  /*9ea10*/  IADD3 R8, R6, 0xa4, RZ ;  /* 0x000000a406087810 */ /* 0x000fe40007ffe0ff */
[----:B------:R-:W-:Y:S01]  /*9ea20*/  ISETP.LT.AND P4, PT, R7, R78, !P5 ;  /* 0x0000004e0700720c */ /* 0x000fe20006f81270 */
[----:B------:R-:W-:Y:S01]  /*9ea30*/  IMAD.WIDE R238, R11, 0x4, R2 ;  /* 0x000000040bee7825 */ /* 0x000fe200078e0202 */
[----:B------:R-:W-:-:S03]  /*9ea40*/  ISETP.GE.AND P2, PT, R8, R233, PT ;  /* 0x000000e90800720c */ /* 0x000fc60003f46270 */
[C---:B------:R-:W-:Y:S01]  /*9ea50*/  VIADD R78, R6.reuse, 0xa2 ;  /* 0x000000a2064e7836 */ /* 0x040fe20000000000 */
[----:B------:R-:W-:Y:S01]  /*9ea60*/  ISETP.LT.AND P5, PT, R9, R218, !P5 ;  /* 0x000000da0900720c */ /* 0x000fe20006fa1270 */
[C---:B------:R-:W-:Y:S01]  /*9ea70*/  IMAD.IADD R8, R11.reuse, 0x1, R0 ;  /* 0x000000010b087824 */ /* 0x040fe200078e0200 */
[----:B------:R-:W1:Y:S01]  /*9ea80*/  LDC R102, c[0x0][0x228] ;  /* 0x00008a00ff667b82 */ /* 0x000e620000000800 */
[----:B------:R-:W-:Y:S01]  /*9ea90*/  IMAD.WIDE R230, R11, 0x4, R4 ;  /* 0x000000040be67825 */ /* 0x000fe200078e0204 */
[----:B------:R-:W-:-:S03]  /*9eaa0*/  IADD3 R11, R6, 0xa3, RZ ;  /* 0x000000a3060b7810 */ /* 0x000fc60007ffe0ff */
[----:B------:R-:W-:Y:S01]  /*9eab0*/  IMAD.WIDE R218, R8, 0x4, R2 ;  /* 0x0000000408da7825 */ /* 0x000fe200078e0202 */
[----:B----4-:R-:W-:Y:S01]  /*9eac0*/  @P6 STG.E desc[UR60][R238.64], R229 ;  /* 0x000000e5ee006986 */ /* 0x010fe2000c10193c */
[----:B------:R-:W-:-:S03]  /*9ead0*/  ISETP.GE.AND P6, PT, R78, R227, PT ;  /* 0x000000e34e00720c */ /* 0x000fc60003fc6270 */
[----:B---3--:R3:W-:Y:S01]  /*9eae0*/  @P0 STG.E desc[UR60][R230.64], R223 ;  /* 0x000000dfe6000986 */ /* 0x0087e2000c10193c */
[----:B------:R-:W-:Y:S02]  /*9eaf0*/  ISETP.LT.AND P0, PT, R7, R100, !P6 ;  /* 0x000000640700720c */ /* 0x000fe40007701270 */
[----:B------:R-:W-:Y:S01]  /*9eb00*/  ISETP.LT.AND P6, PT, R9, R226, !P6 ;  /* 0x000000e20900720c */ /* 0x000fe200077c1270 */
[----:B------:R-:W4:Y:S01]  /*9eb10*/  LDC R100, c[0x0][0x228] ;  /* 0x00008a00ff647b82 */ /* 0x000f220000000800 */
[----:B------:R-:W-:Y:S01]  /*9eb20*/  IADD3 R78, R6, 0xaa, RZ ;  /* 0x000000aa064e7810 */ /* 0x000fe20007ffe0ff */
[----:B---3--:R-:W-:-:S06]  /*9eb30*/  IMAD.WIDE R230, R8, 0x4, R4 ;  /* 0x0000000408e67825 */ /* 0x008fcc00078e0204 */
[----:B------:R-:W3:Y:S01]  /*9eb40*/  LDC.64 R226, c[0x0][0x228] ;  /* 0x00008a00ffe27b82 */ /* 0x000ee20000000a00 */
[----:B------:R1:W-:Y:S02]  /*9eb50*/  @P4 STG.E desc[UR60][R218.64], R251 ;  /* 0x000000fbda004986 */ /* 0x0003e4000c10193c */
[----:B-1----:R-:W-:Y:S01]  /*9eb60*/  ISETP.GE.AND P4, PT, R11, R221, PT ;  /* 0x000000dd0b00720c */ /* 0x002fe20003f86270 */
[----:B------:R-:W-:Y:S01]  /*9eb70*/  IMAD.IADD R11, R8, 0x1, R0 ;  /* 0x00000001080b7824 */ /* 0x000fe200078e0200 */
[----:B------:R1:W-:Y:S02]  /*9eb80*/  @P5 STG.E desc[UR60][R230.64], R250 ;  /* 0x000000fae6005986 */ /* 0x0003e4000c10193c */
[----:B------:R-:W-:Y:S01]  /*9eb90*/  ISETP.LT.AND P5, PT, R7, R104, !P4 ;  /* 0x000000680700720c */ /* 0x000fe200067a1270 */
[----:B------:R-:W2:Y:S01]  /*9eba0*/  LDC.64 R238, c[0x0][0x228] ;  /* 0x00008a00ffee7b82 */ /* 0x000ea20000000a00 */
[----:B------:R-:W-:Y:S01]  /*9ebb0*/  ISETP.LT.AND P4, PT, R9, R220, !P4 ;  /* 0x000000dc0900720c */ /* 0x000fe20006781270 */
[----:B------:R-:W2:Y:S06]  /*9ebc0*/  LDL.LU R251, [R1+0xcd0] ;  /* 0x000cd00001fb7983 */ /* 0x000eac0000300800 */
[----:B------:R-:W4:Y:S01]  /*9ebd0*/  LDC.64 R218, c[0x0][0x228] ;  /* 0x00008a00ffda7b82 */ /* 0x000f220000000a00 */
[C---:B-1----:R-:W-:Y:S01]  /*9ebe0*/  IMAD.WIDE R230, R11.reuse, 0x4, R2 ;  /* 0x000000040be67825 */ /* 0x042fe200078e0202 */
[----:B------:R-:W2:Y:S03]  /*9ebf0*/  LDL.LU R250, [R1+0xcc0] ;  /* 0x000cc00001fa7983 */ /* 0x000ea60000300800 */
[C---:B------:R-:W-:Y:S01]  /*9ec00*/  IMAD.WIDE R220, R11.reuse, 0x4, R4 ;  /* 0x000000040bdc7825 */ /* 0x040fe200078e0204 */
[----:B------:R1:W-:Y:S01]  /*9ec10*/  @P0 STG.E desc[UR60][R230.64], R249 ;  /* 0x000000f9e6000986 */ /* 0x0003e2000c10193c */
[----:B------:R-:W-:Y:S01]  /*9ec20*/  ISETP.GE.AND P0, PT, R78, R243, PT ;  /* 0x000000f34e00720c */ /* 0x000fe20003f06270 */
[----:B------:R-:W2:Y:S01]  /*9ec30*/  LDC R104, c[0x0][0x228] ;  /* 0x00008a00ff687b82 */ /* 0x000ea20000000800 */
[----:B------:R-:W-:Y:S01]  /*9ec40*/  IMAD.IADD R8, R11, 0x1, R0 ;  /* 0x000000010b087824 */ /* 0x000fe200078e0200 */
[----:B------:R1:W-:Y:S01]  /*9ec50*/  @P6 STG.E desc[UR60][R220.64], R248 ;  /* 0x000000f8dc006986 */ /* 0x0003e2000c10193c */
[----:B------:R-:W-:-:S05]  /*9ec60*/  ISETP.LT.AND P6, PT, R7, R102, !P2 ;  /* 0x000000660700720c */ /* 0x000fca00057c1270 */
[----:B------:R-:W3:Y:S01]  /*9ec70*/  LDC R78, c[0x0][0x228] ;  /* 0x00008a00ff4e7b82 */ /* 0x000ee20000000800 */
[C---:B-1----:R-:W-:Y:S01]  /*9ec80*/  IMAD.WIDE R230, R8.reuse, 0x4, R2 ;  /* 0x0000000408e67825 */ /* 0x042fe200078e0202 */
[----:B------:R-:W-:Y:S01]  /*9ec90*/  ISETP.LT.AND P2, PT, R9, R232, !P2 ;  /* 0x000000e80900720c */ /* 0x000fe20005741270 */
[----:B------:R-:W2:Y:S02]  /*9eca0*/  LDL.LU R249, [R1+0x950] ;  /* 0x0009500001f97983 */ /* 0x000ea40000300800 */
[----:B------:R-:W-:-:S03]  /*9ecb0*/  IMAD.WIDE R220, R8, 0x4, R4 ;  /* 0x0000000408dc7825 */ /* 0x000fc600078e0204 */
[----:B------:R-:W1:Y:S01]  /*9ecc0*/  LDC R102, c[0x0][0x228] ;  /* 0x00008a00ff667b82 */ /* 0x000e620000000800 */
[----:B------:R-:W2:Y:S01]  /*9ecd0*/  LDL.LU R248, [R1+0x550] ;  /* 0x0005500001f87983 */ /* 0x000ea20000300800 */
[----:B------:R-:W-:-:S03]  /*9ece0*/  IMAD.IADD R8, R8, 0x1, R0 ;  /* 0x0000000108087824 */ /* 0x000fc600078e0200 */
[----:B------:R4:W-:Y:S01]  /*9ecf0*/  @P5 STG.E desc[UR60][R230.64], R202 ;  /* 0x000000cae6005986 */ /* 0x0009e2000c10193c */
[----:B------:R-:W-:Y:S02]  /*9ed00*/  VIADD R11, R6, 0xa5 ;  /* 0x000000a5060b7836 */ /* 0x000fe40000000000 */
[----:B------:R-:W-:Y:S01]  /*9ed10*/  IMAD.WIDE R232, R8, 0x4, R2 ;  /* 0x0000000408e87825 */ /* 0x000fe200078e0202 */
[----:B------:R3:W-:Y:S02]  /*9ed20*/  @P4 STG.E desc[UR60][R220.64], R203 ;  /* 0x000000cbdc004986 */ /* 0x0007e4000c10193c */
[----:B----4-:R-:W-:Y:S01]  /*9ed30*/  ISETP.GE.AND P5, PT, R11, R219, PT ;  /* 0x000000db0b00720c */ /* 0x010fe20003fa6270 */
[----:B------:R-:W4:Y:S01]  /*9ed40*/  LDC.64 R230, c[0x0][0x228] ;  /* 0x00008a00ffe67b82 */ /* 0x000f220000000a00 */
[----:B------:R-:W-:Y:S01]  /*9ed50*/  IADD3 R11, R6, 0xa6, RZ ;  /* 0x000000a6060b7810 */ /* 0x000fe20007ffe0ff */
[----:B------:R-:W2:Y:S01]  /*9ed60*/  LDL.LU R202, [R1+0xcd4] ;  /* 0x000cd40001ca7983 */ /* 0x000ea20000300800 */
[----:B------:R-:W-:-:S03]  /*9ed70*/  ISETP.LT.AND P4, PT, R7, R100, !P5 ;  /* 0x000000640700720c */ /* 0x000fc60006f81270 */
[----:B------:R1:W-:Y:S01]  /*9ed80*/  @P6 STG.E desc[UR60][R232.64], R200 ;  /* 0x000000c8e8006986 */ /* 0x0003e2000c10193c */
[----:B---3--:R-:W-:Y:S01]  /*9ed90*/  ISETP.GE.AND P6, PT, R11, R227, PT ;  /* 0x000000e30b00720c */ /* 0x008fe20003fc6270 */
[C---:B------:R-:W-:Y:S01]  /*9eda0*/  IMAD.IADD R11, R8.reuse, 0x1, R0 ;  /* 0x00000001080b7824 */ /* 0x040fe200078e0200 */
[C---:B------:R-:W-:Y:S01]  /*9edb0*/  ISETP.LT.AND P5, PT, R9.reuse, R218, !P5 ;  /* 0x000000da0900720c */ /* 0x040fe20006fa1270 */
[----:B------:R-:W3:Y:S01]  /*9edc0*/  LDL.LU R203, [R1+0xcc4] ;  /* 0x000cc40001cb7983 */ /* 0x000ee20000300800 */
[----:B------:R-:W2:Y:S01]  /*9edd0*/  LDC.64 R220, c[0x0][0x228] ;  /* 0x00008a00ffdc7b82 */ /* 0x000ea20000000a00 */
[----:B-1----:R-:W-:Y:S02]  /*9ede0*/  IMAD.WIDE R232, R8, 0x4, R4 ;  /* 0x0000000408e87825 */ /* 0x002fe400078e0204 */
[----:B------:R-:W3:Y:S05]  /*9edf0*/  LDL.LU R200, [R1+0x954] ;  /* 0x0009540001c87983 */ /* 0x000eea0000300800 */
[----:B------:R-:W1:Y:S01]  /*9ee00*/  LDC R100, c[0x0][0x228] ;  /* 0x00008a00ff647b82 */ /* 0x000e620000000800 */
[----:B------:R4:W-:Y:S01]  /*9ee10*/  @P2 STG.E desc[UR60][R232.64], R201 ;  /* 0x000000c9e8002986 */ /* 0x0009e2000c10193c */
[----:B------:R-:W-:-:S02]  /*9ee20*/  ISETP.LT.AND P2, PT, R9, R226, !P6 ;  /* 0x000000e20900720c */ /* 0x000fc40007741270 */
[----:B------:R-:W-:Y:S02]  /*9ee30*/  ISETP.LT.AND P6, PT, R7, R78, !P6 ;  /* 0x0000004e0700720c */ /* 0x000fe400077c1270 */
[C---:B------:R-:W-:Y:S01]  /*9ee40*/  IADD3 R8, R11.reuse, R0, RZ ;  /* 0x000000000b087210 */ /* 0x040fe20007ffe0ff */
[----:B------:R-:W-:Y:S01]  /*9ee50*/  VIADD R78, R6, 0xa7 ;  /* 0x000000a7064e7836 */ /* 0x000fe20000000000 */
[----:B------:R-:W1:Y:S01]  /*9ee60*/  LDC.64 R226, c[0x0][0x228] ;  /* 0x00008a00ffe27b82 */ /* 0x000e620000000a00 */
[C---:B----4-:R-:W-:Y:S01]  /*9ee70*/  IMAD.WIDE R232, R11.reuse, 0x4, R2 ;  /* 0x000000040be87825 */ /* 0x050fe200078e0202 */
[----:B------:R-:W4:Y:S03]  /*9ee80*/  LDL.LU R201, [R1+0x554] ;  /* 0x0005540001c97983 */ /* 0x000f260000300800 */
[----:B------:R-:W-:Y:S01]  /*9ee90*/  IMAD.WIDE R218, R11, 0x4, R4 ;  /* 0x000000040bda7825 */ /* 0x000fe200078e0204 */
[----:B------:R1:W-:Y:S01]  /*9eea0*/  @P4 STG.E desc[UR60][R232.64], R146 ;  /* 0x00000092e8004986 */ /* 0x0003e2000c10193c */
[----:B------:R-:W-:-:S02]  /*9eeb0*/  ISETP.GE.AND P4, PT, R78, R231, PT ;  /* 0x000000e74e00720c */ /* 0x000fc40003f86270 */
[----:B------:R-:W2:Y:S01]  /*9eec0*/  LDC R78, c[0x0][0x228] ;  /* 0x00008a00ff4e7b82 */ /* 0x000ea20000000800 */
[----:B------:R1:W-:Y:S02]  /*9eed0*/  @P5 STG.E desc[UR60][R218.64], R147 ;  /* 0x00000093da005986 */ /* 0x0003e4000c10193c */
[----:B-1----:R-:W-:Y:S02]  /*9eee0*/  IMAD.WIDE R232, R8, 0x4, R2 ;  /* 0x0000000408e87825 */ /* 0x002fe400078e0202 */
[----:B------:R-:W4:Y:S04]  /*9eef0*/  LDL.LU R146, [R1+0xcd8] ;  /* 0x000cd80001927983 */ /* 0x000f280000300800 */
[----:B------:R1:W-:Y:S01]  /*9ef00*/  @P6 STG.E desc[UR60][R232.64], R144 ;  /* 0x00000090e8006986 */ /* 0x0003e2000c10193c */
[----:B------:R-:W-:-:S02]  /*9ef10*/  ISETP.LT.AND P6, PT, R7, R102, !P4 ;  /* 0x000000660700720c */ /* 0x000fc400067c1270 */
[----:B------:R-:W-:Y:S01]  /*9ef20*/  ISETP.LT.AND P4, PT, R9, R230, !P4 ;  /* 0x000000e60900720c */ /* 0x000fe20006781270 */
[C---:B------:R-:W-:Y:S01]  /*9ef30*/  IMAD.WIDE R218, R8.reuse, 0x4, R4 ;  /* 0x0000000408da7825 */ /* 0x040fe200078e0204 */
[----:B------:R-:W2:Y:S03]  /*9ef40*/  LDC R102, c[0x0][0x228] ;  /* 0x00008a00ff667b82 */ /* 0x000ea60000000800 */
[----:B------:R-:W-:-:S04]  /*9ef50*/  IMAD.IADD R8, R8, 0x1, R0 ;  /* 0x0000000108087824 */ /* 0x000fc800078e0200 */
[C---:B------:R-:W-:Y:S01]  /*9ef60*/  IMAD.WIDE R230, R8.reuse, 0x4, R2 ;  /* 0x0000000408e67825 */ /* 0x040fe200078e0202 */
[----:B------:R1:W-:Y:S03]  /*9ef70*/  @P2 STG.E desc[UR60][R218.64], R145 ;  /* 0x00000091da002986 */ /* 0x0003e6000c10193c */
[----:B-1----:R-:W-:Y:S01]  /*9ef80*/  IMAD.WIDE R232, R8, 0x4, R4 ;  /* 0x0000000408e87825 */ /* 0x002fe200078e0204 */
[----:B------:R1:W-:Y:S03]  /*9ef90*/  @P6 STG.E desc[UR60][R230.64], R188 ;  /* 0x000000bce6006986 */ /* 0x0003e6000c10193c */
[----:B------:R-:W-:Y:S02]  /*9efa0*/  VIADD R11, R6, 0xa8 ;  /* 0x000000a8060b7836 */ /* 0x000fe40000000000 */
[----:B------:R-:W-:Y:S01]  /*9efb0*/  IMAD.IADD R8, R8, 0x1, R0 ;  /* 0x0000000108087824 */ /* 0x000fe200078e0200 */
[----:B------:R-:W2:Y:S08]  /*9efc0*/  LDC.64 R218, c[0x0][0x228] ;  /* 0x00008a00ffda7b82 */ /* 0x000eb00000000a00 */
[----:B-1----:R-:W1:Y:S01]  /*9efd0*/  LDC.64 R230, c[0x0][0x228] ;  /* 0x00008a00ffe67b82 */ /* 0x002e620000000a00 */
[----:B--2---:R2:W-:Y:S04]  /*9efe0*/  @P4 STG.E desc[UR60][R232.64], R189 ;  /* 0x000000bde8004986 */ /* 0x0045e8000c10193c */
[----:B--2---:R-:W2:Y:S01]  /*9eff0*/  LDL.LU R189, [R1+0xcc8] ;  /* 0x000cc80001bd7983 */ /* 0x004ea20000300800 */
[----:B------:R-:W-:-:S02]  /*9f000*/  ISETP.GE.AND P5, PT, R11, R221, PT ;  /* 0x000000dd0b00720c */ /* 0x000fc40003fa6270 */
[----:B------:R-:W2:Y:S01]  /*9f010*/  LDC.64 R232, c[0x0][0x228] ;  /* 0x00008a00ffe87b82 */ /* 0x000ea20000000a00 */
[----:B------:R-:W2:Y:S01]  /*9f020*/  LDL.LU R144, [R1+0x958] ;  /* 0x0009580001907983 */ /* 0x000ea20000300800 */
[----:B------:R-:W-:Y:S02]  /*9f030*/  ISETP.LT.AND P2, PT, R7, R100, !P5 ;  /* 0x000000640700720c */ /* 0x000fe40006f41270 */
[----:B------:R-:W-:Y:S01]  /*9f040*/  IADD3 R11, R6, 0xa9, RZ ;  /* 0x000000a9060b7810 */ /* 0x000fe20007ffe0ff */
[----:B------:R-:W2:Y:S03]  /*9f050*/  LDL.LU R145, [R1+0x558] ;  /* 0x0005580001917983 */ /* 0x000ea60000300800 */
[----:B------:R-:W1:Y:S01]  /*9f060*/  LDC R100, c[0x0][0x228] ;  /* 0x00008a00ff647b82 */ /* 0x000e620000000800 */
[----:B------:R-:W-:Y:S01]  /*9f070*/  ISETP.GE.AND P6, PT, R11, R227, PT ;  /* 0x000000e30b00720c */ /* 0x000fe20003fc6270 */
[----:B------:R-:W2:Y:S01]  /*9f080*/  LDL.LU R147, [R1+0xcdc] ;  /* 0x000cdc0001937983 */ /* 0x000ea20000300800 */
[----:B------:R-:W-:Y:S01]  /*9f090*/  ISETP.LT.AND P5, PT, R9, R220, !P5 ;  /* 0x000000dc0900720c */ /* 0x000fe20006fa1270 */
[C---:B------:R-:W-:Y:S01]  /*9f0a0*/  IMAD.WIDE R220, R8.reuse, 0x4, R2 ;  /* 0x0000000408dc7825 */ /* 0x040fe200078e0202 */
[----:B------:R-:W-:Y:S01]  /*9f0b0*/  ISETP.LT.AND P4, PT, R7, R78, !P6 ;  /* 0x0000004e0700720c */ /* 0x000fe20007781270 */
[----:B------:R-:W2:Y:S02]  /*9f0c0*/  LDL.LU R235, [R1+0xccc] ;  /* 0x000ccc0001eb7983 */ /* 0x000ea40000300800 */
[----:B------:R-:W-:Y:S01]  /*9f0d0*/  IMAD.IADD R11, R8, 0x1, R0 ;  /* 0x00000001080b7824 */ /* 0x000fe200078e0200 */
[----:B------:R-:W-:Y:S01]  /*9f0e0*/  ISETP.LT.AND P6, PT, R9, R226, !P6 ;  /* 0x000000e20900720c */ /* 0x000fe200077c1270 */
[----:B------:R-:W2:Y:S02]  /*9f0f0*/  LDL.LU R188, [R1+0x95c] ;  /* 0x00095c0001bc7983 */ /* 0x000ea40000300800 */
[----:B------:R-:W-:Y:S01]  /*9f100*/  IMAD.WIDE R226, R11, 0x4, R2 ;  /* 0x000000040be27825 */ /* 0x000fe200078e0202 */
[----:B------:R-:W-:Y:S01]  /*9f110*/  IADD3 R78, R6, 0xab, RZ ;  /* 0x000000ab064e7810 */ /* 0x000fe20007ffe0ff */
[----:B------:R1:W-:Y:S02]  /*9f120*/  @P2 STG.E desc[UR60][R220.64], R251 ;  /* 0x000000fbdc002986 */ /* 0x0003e4000c10193c */
[----:B-1----:R-:W-:-:S05]  /*9f130*/  IMAD.WIDE R220, R8, 0x4, R4 ;  /* 0x0000000408dc7825 */ /* 0x002fca00078e0204 */
[----:B------:R1:W-:Y:S04]  /*9f140*/  @P5 STG.E desc[UR60][R220.64], R250 ;  /* 0x000000fadc005986 */ /* 0x0003e8000c10193c */
[----:B------:R-:W-:Y:S01]  /*9f150*/  @P4 STG.E desc[UR60][R226.64], R249 ;  /* 0x000000f9e2004986 */ /* 0x000fe2000c10193c */
[----:B------:R-:W-:Y:S02]  /*9f160*/  ISETP.LT.AND P4, PT, R9, R100, !P0 ;  /* 0x000000640900720c */ /* 0x000fe40004781270 */
[----:B------:R-:W-:Y:S02]  /*9f170*/  ISETP.LT.AND P0, PT, R7, R108, !P0 ;  /* 0x0000006c0700720c */ /* 0x000fe40004701270 */
[----:B------:R-:W-:Y:S01]  /*9f180*/  ISETP.GE.AND P2, PT, R78, R219, PT ;  /* 0x000000db4e00720c */ /* 0x000fe20003f46270 */
[----:B------:R-:W3:Y:S01]  /*9f190*/  LDC R108, c[0x0][0x228] ;  /* 0x00008a00ff6c7b82 */ /* 0x000ee20000000800 */
[----:B-1----:R-:W-:-:S04]  /*9f1a0*/  IMAD.WIDE R220, R11, 0x4, R4 ;  /* 0x000000040bdc7825 */ /* 0x002fc800078e0204 */
[----:B------:R-:W-:Y:S01]  /*9f1b0*/  VIADD R8, R6, 0xac ;  /* 0x000000ac06087836 */ /* 0x000fe20000000000 */
[----:B------:R1:W-:Y:S01]  /*9f1c0*/  @P6 STG.E desc[UR60][R220.64], R248 ;  /* 0x000000f8dc006986 */ /* 0x0003e2000c10193c */
[----:B------:R-:W-:Y:S01]  /*9f1d0*/  IMAD.IADD R78, R11, 0x1, R0 ;  /* 0x000000010b4e7824 */ /* 0x000fe200078e0200 */
[----:B------:R-:W-:Y:S01]  /*9f1e0*/  ISETP.LT.AND P6, PT, R9, R104, !P2 ;  /* 0x000000680900720c */ /* 0x000fe200057c1270 */
[----:B------:R-:W4:Y:S01]  /*9f1f0*/  LDC R100, c[0x0][0x228] ;  /* 0x00008a00ff647b82 */ /* 0x000f220000000800 */
[----:B------:R-:W-:Y:S02]  /*9f200*/  ISETP.LT.AND P2, PT, R7, R102, !P2 ;  /* 0x000000660700720c */ /* 0x000fe40005741270 */
[----:B------:R-:W-:Y:S02]  /*9f210*/  ISETP.GE.AND P5, PT, R8, R239, PT ;  /* 0x000000ef0800720c */ /* 0x000fe40003fa6270 */
[----:B------:R-:W-:Y:S01]  /*9f220*/  IADD3 R8, R78, R0, RZ ;  /* 0x000000004e087210 */ /* 0x000fe20007ffe0ff */
[----:B------:R-:W-:-:S02]  /*9f230*/  VIADD R11, R6, 0xad ;  /* 0x000000ad060b7836 */ /* 0x000fc40000000000 */
[----:B------:R-:W2:Y:S01]  /*9f240*/  LDC R102, c[0x0][0x228] ;  /* 0x00008a00ff667b82 */ /* 0x000ea20000000800 */
[----:B-1----:R-:W-:-:S04]  /*9f250*/  IMAD.WIDE R220, R78, 0x4, R2 ;  /* 0x000000044edc7825 */ /* 0x002fc800078e0202 */
[----:B------:R-:W-:Y:S01]  /*9f260*/  IMAD.WIDE R248, R78, 0x4, R4 ;  /* 0x000000044ef87825 */ /* 0x000fe200078e0204 */
[----:B------:R-:W-:Y:S02]  /*9f270*/  @P0 STG.E desc[UR60][R220.64], R202 ;  /* 0x000000cadc000986 */ /* 0x000fe4000c10193c */
[----:B------:R-:W1:Y:S01]  /*9f280*/  LDC R104, c[0x0][0x228] ;  /* 0x00008a00ff687b82 */ /* 0x000e620000000800 */
[C-C-:B------:R-:W-:Y:S01]  /*9f290*/  IMAD.WIDE R226, R8.reuse, 0x4, R2.reuse ;  /* 0x0000000408e27825 */ /* 0x140fe200078e0202 */
[----:B---3--:R3:W-:Y:S01]  /*9f2a0*/  @P4 STG.E desc[UR60][R248.64], R203 ;  /* 0x000000cbf8004986 */ /* 0x0087e2000c10193c */
[----:B------:R-:W-:Y:S02]  /*9f2b0*/  ISETP.LT.AND P4, PT, R7, R106, !P5 ;  /* 0x0000006a0700720c */ /* 0x000fe40006f81270 */
[----:B------:R-:W-:Y:S02]  /*9f2c0*/  ISETP.LT.AND P5, PT, R9, R108, !P5 ;  /* 0x0000006c0900720c */ /* 0x000fe40006fa1270 */
[----:B------:R-:W-:Y:S01]  /*9f2d0*/  IADD3 R78, R8, R0, RZ ;  /* 0x00000000084e7210 */ /* 0x000fe20007ffe0ff */
[----:B------:R-:W1:Y:S01]  /*9f2e0*/  LDC.64 R250, c[0x0][0x228] ;  /* 0x00008a00fffa7b82 */ /* 0x000e620000000a00 */
[----:B------:R4:W-:Y:S03]  /*9f2f0*/  @P2 STG.E desc[UR60][R226.64], R200 ;  /* 0x000000c8e2002986 */ /* 0x0009e6000c10193c */
[----:B---3--:R-:W-:-:S04]  /*9f300*/  IMAD.WIDE R248, R78, 0x4, R2 ;  /* 0x000000044ef87825 */ /* 0x008fc800078e0202 */
[----:B------:R-:W3:Y:S01]  /*9f310*/  LDC.64 R220, c[0x0][0x228] ;  /* 0x00008a00ffdc7b82 */ /* 0x000ee20000000a00 */
[----:B----4-:R-:W-:-:S05]  /*9f320*/  IMAD.WIDE R226, R8, 0x4, R4 ;  /* 0x0000000408e27825 */ /* 0x010fca00078e0204 */
[----:B------:R4:W-:Y:S02]  /*9f330*/  @P6 STG.E desc[UR60][R226.64], R201 ;  /* 0x000000c9e2006986 */ /* 0x0009e4000c10193c */
[----:B----4-:R-:W-:Y:S01]  /*9f340*/  IMAD.WIDE R200, R78, 0x4, R4 ;  /* 0x000000044ec87825 */ /* 0x010fe200078e0204 */
[----:B------:R-:W-:Y:S01]  /*9f350*/  ISETP.GE.AND P0, PT, R11, R231, PT ;  /* 0x000000e70b00720c */ /* 0x000fe20003f06270 */
[----:B------:R-:W4:Y:S01]  /*9f360*/  LDC.64 R226, c[0x0][0x228] ;  /* 0x00008a00ffe27b82 */ /* 0x000f220000000a00 */
[----:B------:R1:W-:Y:S02]  /*9f370*/  @P4 STG.E desc[UR60][R248.64], R146 ;  /* 0x00000092f8004986 */ /* 0x0003e4000c10193c */
[----:B------:R-:W-:Y:S01]  /*9f380*/  ISETP.LT.AND P6, PT, R7, R100, !P0 ;  /* 0x000000640700720c */ /* 0x000fe200047c1270 */
[----:B------:R-:W-:Y:S02]  /*9f390*/  VIADD R11, R6, 0xae ;  /* 0x000000ae060b7836 */ /* 0x000fe40000000000 */
[----:B------:R-:W-:-:S02]  /*9f3a0*/  IMAD.IADD R8, R78, 0x1, R0 ;  /* 0x000000014e087824 */ /* 0x000fc400078e0200 */
[----:B-1----:R-:W1:Y:S01]  /*9f3b0*/  LDC.64 R248, c[0x0][0x228] ;  /* 0x00008a00fff87b82 */ /* 0x002e620000000a00 */
[----:B--2---:R2:W-:Y:S04]  /*9f3c0*/  @P5 STG.E desc[UR60][R200.64], R189 ;  /* 0x000000bdc8005986 */ /* 0x0045e8000c10193c */
[----:B--2---:R-:W2:Y:S04]  /*9f3d0*/  LDL.LU.64 R200, [R1+0x3020] ;  /* 0x0030200001c87983 */ /* 0x004ea80000300a00 */
[----:B------:R-:W2:Y:S04]  /*9f3e0*/  LDL.LU R189, [R1+0x55c] ;  /* 0x00055c0001bd7983 */ /* 0x000ea80000300800 */
[----:B------:R-:W2:Y:S04]  /*9f3f0*/  LDL.LU R229, [R1+0xcf0] ;  /* 0x000cf00001e57983 */ /* 0x000ea80000300800 */
[----:B------:R-:W2:Y:S01]  /*9f400*/  LDL.LU R223, [R1+0xce0] ;  /* 0x000ce00001df7983 */ /* 0x000ea20000300800 */
[----:B------:R-:W-:Y:S01]  /*9f410*/  ISETP.LT.AND P0, PT, R9, R112, !P0 ;  /* 0x000000700900720c */ /* 0x000fe20004701270 */
[----:B------:R-:W-:Y:S01]  /*9f420*/  IMAD.WIDE R202, R8, 0x4, R2 ;  /* 0x0000000408ca7825 */ /* 0x000fe200078e0202 */
[----:B------:R-:W-:-:S03]  /*9f430*/  ISETP.GE.AND P2, PT, R11, R233, PT ;  /* 0x000000e90b00720c */ /* 0x000fc60003f46270 */
[----:B------:R-:W-:Y:S01]  /*9f440*/  VIADD R11, R6, 0xaf ;  /* 0x000000af060b7836 */ /* 0x000fe20000000000 */
[----:B------:R-:W-:Y:S01]  /*9f450*/  ISETP.LT.AND P5, PT, R7, R110, !P2 ;  /* 0x0000006e0700720c */ /* 0x000fe200057a1270 */
[----:B------:R4:W-:Y:S03]  /*9f460*/  @P6 STG.E desc[UR60][R202.64], R144 ;  /* 0x00000090ca006986 */ /* 0x0009e6000c10193c */
[----:B---3--:R-:W-:Y:S02]  /*9f470*/  ISETP.GE.AND P4, PT, R11, R221, PT ;  /* 0x000000dd0b00720c */ /* 0x008fe40003f86270 */
[----:B------:R-:W-:Y:S02]  /*9f480*/  IADD3 R11, R8, R0, RZ ;  /* 0x00000000080b7210 */ /* 0x000fe40007ffe0ff */
[C---:B------:R-:W-:Y:S02]  /*9f490*/  ISETP.LT.AND P6, PT, R9.reuse, R246, !P4 ;  /* 0x000000f60900720c */ /* 0x040fe400067c1270 */
[----:B------:R-:W-:Y:S01]  /*9f4a0*/  ISETP.LT.AND P2, PT, R9, R102, !P2 ;  /* 0x000000660900720c */ /* 0x000fe20005741270 */
[----:B------:R-:W-:-:S02]  /*9f4b0*/  VIADD R100, R6, 0xb0 ;  /* 0x000000b006647836 */ /* 0x000fc40000000000 */
[----:B----4-:R-:W-:Y:S01]  /*9f4c0*/  IMAD.WIDE R202, R8, 0x4, R4 ;  /* 0x0000000408ca7825 */ /* 0x010fe200078e0204 */
[----:B------:R-:W-:Y:S01]  /*9f4d0*/  ISETP.LT.AND P4, PT, R7, R104, !P4 ;  /* 0x000000680700720c */ /* 0x000fe20006781270 */
[----:B------:R-:W3:Y:S01]  /*9f4e0*/  LDC.64 R246, c[0x0][0x228] ;  /* 0x00008a00fff67b82 */ /* 0x000ee20000000a00 */
[----:B------:R-:W-:Y:S02]  /*9f4f0*/  IADD3 R8, R11, R0, RZ ;  /* 0x000000000b087210 */ /* 0x000fe40007ffe0ff */
[----:B------:R4:W-:Y:S01]  /*9f500*/  @P0 STG.E desc[UR60][R202.64], R145 ;  /* 0x00000091ca000986 */ /* 0x0009e2000c10193c */
[----:B------:R-:W-:-:S04]  /*9f510*/  VIADD R78, R6, 0xb2 ;  /* 0x000000b2064e7836 */ /* 0x000fc80000000000 */
[----:B------:R-:W3:Y:S01]  /*9f520*/  LDC R104, c[0x0][0x228] ;  /* 0x00008a00ff687b82 */ /* 0x000ee20000000800 */
[----:B----4-:R-:W-:-:S04]  /*9f530*/  IMAD.WIDE R202, R11, 0x4, R2 ;  /* 0x000000040bca7825 */ /* 0x010fc800078e0202 */
[----:B------:R-:W-:Y:S01]  /*9f540*/  IMAD.WIDE R144, R11, 0x4, R4 ;  /* 0x000000040b907825 */ /* 0x000fe200078e0204 */
[----:B------:R4:W-:Y:S04]  /*9f550*/  @P5 STG.E desc[UR60][R202.64], R147 ;  /* 0x00000093ca005986 */ /* 0x0009e8000c10193c */
[----:B------:R1:W-:Y:S01]  /*9f560*/  @P2 STG.E desc[UR60][R144.64], R235 ;  /* 0x000000eb90002986 */ /* 0x0003e2000c10193c */
[----:B----4-:R-:W-:-:S03]  /*9f570*/  IMAD.WIDE R146, R8, 0x4, R2 ;  /* 0x0000000408927825 */ /* 0x010fc600078e0202 */
[----:B------:R-:W4:Y:S01]  /*9f580*/  LDL.LU.64 R202, [R1+0x3018] ;  /* 0x0030180001ca7983 */ /* 0x000f220000300a00 */
[----:B------:R-:W-:-:S03]  /*9f590*/  ISETP.GE.AND P5, PT, R100, R227, PT ;  /* 0x000000e36400720c */ /* 0x000fc60003fa6270 */
[----:B-1----:R-:W4:Y:S04]  /*9f5a0*/  LDL.LU.64 R144, [R1+0x3010] ;  /* 0x0030100001907983 */ /* 0x002f280000300a00 */
[----:B------:R1:W-:Y:S01]  /*9f5b0*/  @P4 STG.E desc[UR60][R146.64], R188 ;  /* 0x000000bc92004986 */ /* 0x0003e2000c10193c */
[----:B------:R-:W-:Y:S01]  /*9f5c0*/  VIADD R11, R6, 0xb1 ;  /* 0x000000b1060b7836 */ /* 0x000fe20000000000 */
[----:B------:R-:W-:Y:S01]  /*9f5d0*/  ISETP.LT.AND P2, PT, R7, R244, !P5 ;  /* 0x000000f40700720c */ /* 0x000fe20006f41270 */
[C---:B------:R-:W-:Y:S01]  /*9f5e0*/  IMAD.WIDE R244, R8.reuse, 0x4, R4 ;  /* 0x0000000408f47825 */ /* 0x040fe200078e0204 */
[----:B------:R-:W-:Y:S01]  /*9f5f0*/  ISETP.LT.AND P5, PT, R9, R242, !P5 ;  /* 0x000000f20900720c */ /* 0x000fe20006fa1270 */
[----:B-1----:R-:W4:Y:S01]  /*9f600*/  LDL.LU.64 R146, [R1+0x3008] ;  /* 0x0030080001927983 */ /* 0x002f220000300a00 */
[----:B------:R-:W-:Y:S01]  /*9f610*/  ISETP.GE.AND P4, PT, R11, R249, PT ;  /* 0x000000f90b00720c */ /* 0x000fe20003f86270 */
[----:B------:R-:W1:Y:S02]  /*9f620*/  LDC.64 R242, c[0x0][0x228] ;  /* 0x00008a00fff27b82 */ /* 0x000e640000000a00 */
[----:B------:R-:W3:Y:S01]  /*9f630*/  LDL.LU R225, [R1+0x960] ;  /* 0x0009600001e17983 */ /* 0x000ee20000300800 */
[----:B------:R-:W-:-:S03]  /*9f640*/  IMAD.IADD R11, R8, 0x1, R0 ;  /* 0x00000001080b7824 */ /* 0x000fc600078e0200 */
[----:B------:R-:W4:Y:S04]  /*9f650*/  LDL.LU R237, [R1+0x560] ;  /* 0x0005600001ed7983 */ /* 0x000f280000300800 */
[----:B------:R-:W4:Y:S04]  /*9f660*/  LDL.LU R216, [R1+0xcf4] ;  /* 0x000cf40001d87983 */ /* 0x000f280000300800 */
[----:B------:R-:W4:Y:S04]  /*9f670*/  LDL.LU R212, [R1+0xce4] ;  /* 0x000ce40001d47983 */ /* 0x000f280000300800 */
[----:B--2---:R2:W-:Y:S02]  /*9f680*/  @P6 STG.E desc[UR60][R244.64], R189 ;  /* 0x000000bdf4006986 */ /* 0x0045e4000c10193c */
[----:B--2---:R-:W-:-:S04]  /*9f690*/  IMAD.WIDE R244, R11, 0x4, R2 ;  /* 0x000000040bf47825 */ /* 0x004fc800078e0202 */
[----:B------:R-:W-:Y:S01]  /*9f6a0*/  IMAD.WIDE R188, R11, 0x4, R4 ;  /* 0x000000040bbc7825 */ /* 0x000fe200078e0204 */
[----:B------:R-:W-:Y:S04]  /*9f6b0*/  @P2 STG.E desc[UR60][R244.64], R229 ;  /* 0x000000e5f4002986 */ /* 0x000fe8000c10193c */
[----:B------:R2:W-:Y:S04]  /*9f6c0*/  @P5 STG.E desc[UR60][R188.64], R223 ;  /* 0x000000dfbc005986 */ /* 0x0005e8000c10193c */
[----:B--2---:R-:W2:Y:S04]  /*9f6d0*/  LDL.LU.64 R188, [R1+0x3000] ;  /* 0x0030000001bc7983 */ /* 0x004ea80000300a00 */
        /* <DEDUP_REMOVED lines=10> */
[----:B------:R-:W-:-:S02]  /*9f780*/  ISETP.LT.AND P6, PT, R7, R240, !P4 ;  /* 0x000000f00700720c */ /* 0x000fc400067c1270 */
[----:B------:R-:W-:Y:S01]  /*9f790*/  IADD3 R8, R11, R0, RZ ;  /* 0x000000000b087210 */ /* 0x000fe20007ffe0ff */
[----:B------:R-:W1:Y:S01]  /*9f7a0*/  LDC.64 R240, c[0x0][0x228] ;  /* 0x00008a00fff07b82 */ /* 0x000e620000000a00 */
[----:B------:R-:W-:Y:S02]  /*9f7b0*/  ISETP.LT.AND P4, PT, R9, R218, !P4 ;  /* 0x000000da0900720c */ /* 0x000fe40006781270 */
[----:B------:R-:W-:Y:S01]  /*9f7c0*/  ISETP.GE.AND P0, PT, R78, R251, PT ;  /* 0x000000fb4e00720c */ /* 0x000fe20003f06270 */
[----:B------:R-:W-:-:S04]  /*9f7d0*/  IMAD.WIDE R244, R8, 0x4, R2 ;  /* 0x0000000408f47825 */ /* 0x000fc800078e0202 */
[----:B------:R-:W-:Y:S01]  /*9f7e0*/  VIADD R78, R6, 0xb3 ;  /* 0x000000b3064e7836 */ /* 0x000fe20000000000 */
[----:B------:R-:W2:Y:S01]  /*9f7f0*/  LDC.64 R218, c[0x0][0x228] ;  /* 0x00008a00ffda7b82 */ /* 0x000ea20000000a00 */
[----:B------:R-:W-:Y:S01]  /*9f800*/  ISETP.LT.AND P5, PT, R7, R224, !P0 ;  /* 0x000000e00700720c */ /* 0x000fe200047a1270 */
[----:B---3--:R3:W-:Y:S01]  /*9f810*/  @P6 STG.E desc[UR60][R244.64], R225 ;  /* 0x000000e1f4006986 */ /* 0x0087e2000c10193c */
[----:B------:R-:W-:Y:S01]  /*9f820*/  ISETP.LT.AND P0, PT, R9, R238, !P0 ;  /* 0x000000ee0900720c */ /* 0x000fe20004701270 */
[----:B------:R-:W-:Y:S01]  /*9f830*/  IMAD.IADD R11, R8, 0x1, R0 ;  /* 0x00000001080b7824 */ /* 0x000fe200078e0200 */
[----:B------:R-:W-:Y:S01]  /*9f840*/  ISETP.GE.AND P2, PT, R78, R247, PT ;  /* 0x000000f74e00720c */ /* 0x000fe20003f46270 */
[----:B------:R-:W-:-:S03]  /*9f850*/  VIADD R100, R6, 0xb4 ;  /* 0x000000b406647836 */ /* 0x000fc60000000000 */
[----:B------:R-:W-:Y:S01]  /*9f860*/  ISETP.LT.AND P6, PT, R7, R236, !P2 ;  /* 0x000000ec0700720c */ /* 0x000fe200057c1270 */
[----:B---3--:R-:W-:Y:S01]  /*9f870*/  IMAD.WIDE R224, R8, 0x4, R4 ;  /* 0x0000000408e07825 */ /* 0x008fe200078e0204 */
[----:B------:R-:W-:-:S04]  /*9f880*/  ISETP.LT.AND P2, PT, R9, R230, !P2 ;  /* 0x000000e60900720c */ /* 0x000fc80005741270 */
[----:B----4-:R3:W-:Y:S01]  /*9f890*/  @P4 STG.E desc[UR60][R224.64], R237 ;  /* 0x000000ede0004986 */ /* 0x0107e2000c10193c */
[----:B------:R-:W-:-:S04]  /*9f8a0*/  IMAD.WIDE R230, R11, 0x4, R4 ;  /* 0x000000040be67825 */ /* 0x000fc800078e0204 */
[C---:B------:R-:W-:Y:S02]  /*9f8b0*/  IMAD.IADD R8, R11.reuse, 0x1, R0 ;  /* 0x000000010b087824 */ /* 0x040fe400078e0200 */
[----:B---3--:R-:W-:Y:S01]  /*9f8c0*/  IMAD.WIDE R236, R11, 0x4, R2 ;  /* 0x000000040bec7825 */ /* 0x008fe200078e0202 */
[----:B------:R-:W3:Y:S04]  /*9f8d0*/  LDC.64 R224, c[0x0][0x228] ;  /* 0x00008a00ffe07b82 */ /* 0x000ee80000000a00 */
[----:B------:R4:W-:Y:S01]  /*9f8e0*/  @P5 STG.E desc[UR60][R236.64], R216 ;  /* 0x000000d8ec005986 */ /* 0x0009e2000c10193c */
[----:B-1----:R-:W-:Y:S02]  /*9f8f0*/  ISETP.GE.AND P5, PT, R100, R243, PT ;  /* 0x000000f36400720c */ /* 0x002fe40003fa6270 */
[----:B------:R-:W-:Y:S01]  /*9f900*/  IADD3 R78, R6, 0xb6, RZ ;  /* 0x000000b6064e7810 */ /* 0x000fe20007ffe0ff */
[----:B------:R1:W-:Y:S01]  /*9f910*/  @P0 STG.E desc[UR60][R230.64], R212 ;  /* 0x000000d4e6000986 */ /* 0x0003e2000c10193c */
[----:B------:R-:W-:-:S02]  /*9f920*/  ISETP.LT.AND P0, PT, R7, R234, !P5 ;  /* 0x000000ea0700720c */ /* 0x000fc40006f01270 */
[----:B------:R-:W-:Y:S01]  /*9f930*/  IADD3 R11, R6, 0xb5, RZ ;  /* 0x000000b5060b7810 */ /* 0x000fe20007ffe0ff */
[----:B----4-:R-:W-:Y:S01]  /*9f940*/  IMAD.WIDE R236, R8, 0x4, R2 ;  /* 0x0000000408ec7825 */ /* 0x010fe200078e0202 */
[----:B------:R-:W-:Y:S02]  /*9f950*/  ISETP.GE.AND P4, PT, R78, R241, PT ;  /* 0x000000f14e00720c */ /* 0x000fe40003f86270 */
[----:B------:R-:W-:Y:S01]  /*9f960*/  ISETP.LT.AND P5, PT, R9, R232, !P5 ;  /* 0x000000e80900720c */ /* 0x000fe20006fa1270 */
[----:B-1----:R-:W-:-:S04]  /*9f970*/  IMAD.WIDE R230, R8, 0x4, R4 ;  /* 0x0000000408e67825 */ /* 0x002fc800078e0204 */
[----:B------:R-:W-:-:S04]  /*9f980*/  IMAD.IADD R78, R8, 0x1, R0 ;  /* 0x00000001084e7824 */ /* 0x000fc800078e0200 */
[----:B------:R-:W-:-:S04]  /*9f990*/  IMAD.WIDE R232, R78, 0x4, R2 ;  /* 0x000000044ee87825 */ /* 0x000fc800078e0202 */
[----:B------:R-:W-:Y:S01]  /*9f9a0*/  IMAD.IADD R8, R78, 0x1, R0 ;  /* 0x000000014e087824 */ /* 0x000fe200078e0200 */
[----:B------:R-:W-:Y:S01]  /*9f9b0*/  IADD3 R100, R6, 0xb8, RZ ;  /* 0x000000b806647810 */ /* 0x000fe20007ffe0ff */
[----:B--2---:R1:W-:Y:S01]  /*9f9c0*/  @P6 STG.E desc[UR60][R236.64], R235 ;  /* 0x000000ebec006986 */ /* 0x0043e2000c10193c */
[----:B------:R-:W-:-:S03]  /*9f9d0*/  ISETP.GE.AND P6, PT, R11, R219, PT ;  /* 0x000000db0b00720c */ /* 0x000fc60003fc6270 */
[----:B------:R2:W-:Y:S01]  /*9f9e0*/  @P2 STG.E desc[UR60][R230.64], R229 ;  /* 0x000000e5e6002986 */ /* 0x0005e2000c10193c */
[----:B------:R-:W-:-:S03]  /*9f9f0*/  ISETP.LT.AND P2, PT, R7, R228, !P6 ;  /* 0x000000e40700720c */ /* 0x000fc60007741270 */
[----:B------:R4:W-:Y:S01]  /*9fa00*/  @P0 STG.E desc[UR60][R232.64], R210 ;  /* 0x000000d2e8000986 */ /* 0x0009e2000c10193c */
[----:B------:R-:W-:Y:S01]  /*9fa10*/  IADD3 R11, R6, 0xb7, RZ ;  /* 0x000000b7060b7810 */ /* 0x000fe20007ffe0ff */
[----:B-1----:R-:W-:Y:S01]  /*9fa20*/  IMAD.WIDE R234, R78, 0x4, R4 ;  /* 0x000000044eea7825 */ /* 0x002fe200078e0204 */
[----:B--2---:R-:W1:Y:S01]  /*9fa30*/  LDC.64 R230, c[0x0][0x228] ;  /* 0x00008a00ffe67b82 */ /* 0x004e620000000a00 */
[----:B------:R-:W-:Y:S02]  /*9fa40*/  ISETP.LT.AND P6, PT, R9, R220, !P6 ;  /* 0x000000dc0900720c */ /* 0x000fe400077c1270 */
[----:B------:R-:W-:Y:S01]  /*9fa50*/  IMAD.WIDE R220, R8, 0x4, R2 ;  /* 0x0000000408dc7825 */ /* 0x000fe200078e0202 */
[----:B------:R-:W-:Y:S01]  /*9fa60*/  @P5 STG.E desc[UR60][R234.64], R208 ;  /* 0x000000d0ea005986 */ /* 0x000fe2000c10193c */
[----:B------:R-:W-:-:S03]  /*9fa70*/  ISETP.LT.AND P5, PT, R7, R222, !P4 ;  /* 0x000000de0700720c */ /* 0x000fc600067a1270 */
[----:B----4-:R-:W2:Y:S01]  /*9fa80*/  LDC.64 R232, c[0x0][0x228] ;  /* 0x00008a00ffe87b82 */ /* 0x010ea20000000a00 */
[----:B---3--:R-:W-:Y:S01]  /*9fa90*/  ISETP.GE.AND P0, PT, R11, R225, PT ;  /* 0x000000e10b00720c */ /* 0x008fe20003f06270 */
[----:B------:R3:W-:Y:S01]  /*9faa0*/  @P2 STG.E desc[UR60][R220.64], R206 ;  /* 0x000000cedc002986 */ /* 0x0007e2000c10193c */
[----:B------:R-:W-:Y:S01]  /*9fab0*/  ISETP.LT.AND P4, PT, R9, R226, !P4 ;  /* 0x000000e20900720c */ /* 0x000fe20006781270 */
[C---:B------:R-:W-:Y:S01]  /*9fac0*/  IMAD.IADD R11, R8.reuse, 0x1, R0 ;  /* 0x00000001080b7824 */ /* 0x040fe200078e0200 */
[----:B------:R-:W-:Y:S02]  /*9fad0*/  ISETP.LT.AND P2, PT, R7, R190, !P0 ;  /* 0x000000be0700720c */ /* 0x000fe40004741270 */
[----:B------:R-:W4:Y:S01]  /*9fae0*/  LDL.LU R190, [R1+0x2ff8] ;  /* 0x002ff80001be7983 */ /* 0x000f220000300800 */
[----:B------:R-:W-:Y:S01]  /*9faf0*/  IMAD.WIDE R226, R11, 0x4, R2 ;  /* 0x000000040be27825 */ /* 0x000fe200078e0202 */
[----:B------:R-:W2:Y:S02]  /*9fb00*/  LDC.64 R228, c[0x0][0x228] ;  /* 0x00008a00ffe47b82 */ /* 0x000ea40000000a00 */
[----:B------:R-:W4:Y:S01]  /*9fb10*/  LDL.LU R212, [R1+0xd10] ;  /* 0x000d100001d47983 */ /* 0x000f220000300800 */
[----:B---3--:R-:W-:-:S03]  /*9fb20*/  IMAD.WIDE R220, R8, 0x4, R4 ;  /* 0x0000000408dc7825 */ /* 0x008fc600078e0204 */
[----:B------:R-:W3:Y:S01]  /*9fb30*/  LDL.LU R210, [R1+0xd00] ;  /* 0x000d000001d27983 */ /* 0x000ee20000300800 */
[----:B------:R-:W-:Y:S01]  /*9fb40*/  ISETP.LT.AND P0, PT, R9, R248, !P0 ;  /* 0x000000f80900720c */ /* 0x000fe20004701270 */
[----:B------:R-:W-:Y:S02]  /*9fb50*/  IMAD.IADD R8, R11, 0x1, R0 ;  /* 0x000000010b087824 */ /* 0x000fe400078e0200 */
[----:B------:R1:W-:Y:S04]  /*9fb60*/  @P6 STG.E desc[UR60][R220.64], R223 ;  /* 0x000000dfdc006986 */ /* 0x0003e8000c10193c */
[----:B------:R1:W-:Y:S02]  /*9fb70*/  @P5 STG.E desc[UR60][R226.64], R204 ;  /* 0x000000cce2005986 */ /* 0x0003e4000c10193c */
[----:B-1----:R-:W-:-:S02]  /*9fb80*/  ISETP.GE.AND P5, PT, R100, R231, PT ;  /* 0x000000e76400720c */ /* 0x002fc40003fa6270 */
[----:B------:R-:W3:Y:S01]  /*9fb90*/  LDL.LU R208, [R1+0x970] ;  /* 0x0009700001d07983 */ /* 0x000ee20000300800 */
[----:B------:R-:W-:Y:S01]  /*9fba0*/  IMAD.WIDE R222, R11, 0x4, R4 ;  /* 0x000000040bde7825 */ /* 0x000fe200078e0204 */
[----:B------:R-:W1:Y:S03]  /*9fbb0*/  LDC.64 R220, c[0x0][0x228] ;  /* 0x00008a00ffdc7b82 */ /* 0x000e660000000a00 */
[----:B------:R-:W-:Y:S01]  /*9fbc0*/  IMAD.WIDE R226, R8, 0x4, R2 ;  /* 0x0000000408e27825 */ /* 0x000fe200078e0202 */
[----:B------:R2:W-:Y:S03]  /*9fbd0*/  @P4 STG.E desc[UR60][R222.64], R150 ;  /* 0x00000096de004986 */ /* 0x0005e6000c10193c */
[----:B------:R-:W-:Y:S01]  /*9fbe0*/  VIADD R11, R6, 0xb9 ;  /* 0x000000b9060b7836 */ /* 0x000fe20000000000 */
[----:B------:R2:W-:Y:S01]  /*9fbf0*/  @P2 STG.E desc[UR60][R226.64], R148 ;  /* 0x00000094e2002986 */ /* 0x0005e2000c10193c */
[----:B------:R-:W-:-:S03]  /*9fc00*/  ISETP.LT.AND P4, PT, R7, R191, !P5 ;  /* 0x000000bf0700720c */ /* 0x000fc60006f81270 */
[----:B--2---:R-:W-:Y:S01]  /*9fc10*/  ISETP.GE.AND P2, PT, R11, R233, PT ;  /* 0x000000e90b00720c */ /* 0x004fe20003f46270 */
[----:B------:R-:W2:Y:S01]  /*9fc20*/  LDL.LU R191, [R1+0x2ff4] ;  /* 0x002ff40001bf7983 */ /* 0x000ea20000300800 */
[----:B------:R-:W-:-:S03]  /*9fc30*/  IMAD.WIDE R222, R8, 0x4, R4 ;  /* 0x0000000408de7825 */ /* 0x000fc600078e0204 */
[----:B------:R-:W2:Y:S01]  /*9fc40*/  LDL.LU R206, [R1+0x570] ;  /* 0x0005700001ce7983 */ /* 0x000ea20000300800 */
[----:B------:R-:W-:-:S03]  /*9fc50*/  VIADD R78, R6, 0xba ;  /* 0x000000ba064e7836 */ /* 0x000fc60000000000 */
[----:B------:R1:W-:Y:S01]  /*9fc60*/  @P0 STG.E desc[UR60][R222.64], R114 ;  /* 0x00000072de000986 */ /* 0x0003e2000c10193c */
[----:B------:R-:W-:Y:S01]  /*9fc70*/  ISETP.LT.AND P0, PT, R7, R192, !P2 ;  /* 0x000000c00700720c */ /* 0x000fe20005701270 */
[----:B------:R-:W2:Y:S02]  /*9fc80*/  LDC.64 R226, c[0x0][0x228] ;  /* 0x00008a00ffe27b82 */ /* 0x000ea40000000a00 */
[----:B------:R-:W2:Y:S04]  /*9fc90*/  LDL.LU R192, [R1+0x2ff0] ;  /* 0x002ff00001c07983 */ /* 0x000ea80000300800 */
[----:B------:R-:W2:Y:S04]  /*9fca0*/  LDL.LU R204, [R1+0xd14] ;  /* 0x000d140001cc7983 */ /* 0x000ea80000300800 */
[----:B------:R-:W2:Y:S01]  /*9fcb0*/  LDL.LU R150, [R1+0xd04] ;  /* 0x000d040001967983 */ /* 0x000ea20000300800 */
[----:B------:R-:W-:Y:S01]  /*9fcc0*/  ISETP.LT.AND P5, PT, R9, R250, !P5 ;  /* 0x000000fa0900720c */ /* 0x000fe20006fa1270 */
[----:B------:R-:W-:Y:S01]  /*9fcd0*/  VIADD R11, R6, 0xbb ;  /* 0x000000bb060b7836 */ /* 0x000fe20000000000 */
[----:B------:R-:W-:Y:S01]  /*9fce0*/  ISETP.GE.AND P6, PT, R78, R229, PT ;  /* 0x000000e54e00720c */ /* 0x000fe20003fc6270 */
[----:B------:R-:W2:Y:S01]  /*9fcf0*/  LDL.LU R148, [R1+0x974] ;  /* 0x0009740001947983 */ /* 0x000ea20000300800 */
[----:B------:R-:W-:Y:S01]  /*9fd00*/  VIADD R100, R6, 0xbc ;  /* 0x000000bc06647836 */ /* 0x000fe20000000000 */
[----:B-1----:R-:W1:Y:S02]  /*9fd10*/  LDC.64 R222, c[0x0][0x228] ;  /* 0x00008a00ffde7b82 */ /* 0x002e640000000a00 */
[----:B------:R-:W2:Y:S01]  /*9fd20*/  LDL.LU R114, [R1+0x574] ;  /* 0x0005740001727983 */ /* 0x000ea20000300800 */
[----:B------:R-:W-:-:S05]  /*9fd30*/  IADD3 R78, R8, R0, RZ ;  /* 0x00000000084e7210 */ /* 0x000fca0007ffe0ff */
[----:B------:R-:W-:-:S04]  /*9fd40*/  IMAD.WIDE R234, R78, 0x4, R2 ;  /* 0x000000044eea7825 */ /* 0x000fc800078e0202 */
[----:B------:R-:W-:Y:S01]  /*9fd50*/  IMAD.WIDE R236, R78, 0x4, R4 ;  /* 0x000000044eec7825 */ /* 0x000fe200078e0204 */
[----:B------:R-:W-:-:S03]  /*9fd60*/  ISETP.LT.AND P2, PT, R9, R246, !P2 ;  /* 0x000000f60900720c */ /* 0x000fc60005741270 */
[----:B------:R-:W-:Y:S01]  /*9fd70*/  IMAD.IADD R8, R78, 0x1, R0 ;  /* 0x000000014e087824 */ /* 0x000fe200078e0200 */
[----:B----4-:R4:W-:Y:S04]  /*9fd80*/  @P4 STG.E desc[UR60][R234.64], R212 ;  /* 0x000000d4ea004986 */ /* 0x0109e8000c10193c */
[----:B---3--:R3:W-:Y:S01]  /*9fd90*/  @P5 STG.E desc[UR60][R236.64], R210 ;  /* 0x000000d2ec005986 */ /* 0x0087e2000c10193c */
[----:B------:R-:W-:Y:S02]  /*9fda0*/  ISETP.LT.AND P5, PT, R7, R193, !P6 ;  /* 0x000000c10700720c */ /* 0x000fe400077a1270 */
[----:B------:R-:W-:Y:S01]  /*9fdb0*/  ISETP.GE.AND P4, PT, R11, R221, PT ;  /* 0x000000dd0b00720c */ /* 0x000fe20003f86270 */
[----:B------:R-:W2:Y:S01]  /*9fdc0*/  LDL.LU R193, [R1+0x2fec] ;  /* 0x002fec0001c17983 */ /* 0x000ea20000300800 */
[C---:B------:R-:W-:Y:S01]  /*9fdd0*/  IADD3 R11, R8.reuse, R0, RZ ;  /* 0x00000000080b7210 */ /* 0x040fe20007ffe0ff */
[----:B----4-:R-:W-:Y:S01]  /*9fde0*/  IMAD.WIDE R234, R8, 0x4, R2 ;  /* 0x0000000408ea7825 */ /* 0x010fe200078e0202 */
[----:B---3--:R-:W3:Y:S01]  /*9fdf0*/  LDC.64 R236, c[0x0][0x228] ;  /* 0x00008a00ffec7b82 */ /* 0x008ee20000000a00 */
[----:B------:R-:W-:-:S03]  /*9fe00*/  ISETP.LT.AND P6, PT, R9, R242, !P6 ;  /* 0x000000f20900720c */ /* 0x000fc600077c1270 */
[----:B------:R4:W-:Y:S01]  /*9fe10*/  @P0 STG.E desc[UR60][R234.64], R208 ;  /* 0x000000d0ea000986 */ /* 0x0009e2000c10193c */
[----:B------:R-:W-:Y:S01]  /*9fe20*/  ISETP.LT.AND P0, PT, R7, R194, !P4 ;  /* 0x000000c20700720c */ /* 0x000fe20006701270 */
[----:B------:R-:W-:Y:S02]  /*9fe30*/  IMAD.WIDE R238, R11, 0x4, R2 ;  /* 0x000000040bee7825 */ /* 0x000fe400078e0202 */
[----:B------:R-:W3:Y:S01]  /*9fe40*/  LDL.LU R194, [R1+0x2fe8] ;  /* 0x002fe80001c27983 */ /* 0x000ee20000300800 */
[----:B------:R-:W-:Y:S02]  /*9fe50*/  ISETP.LT.AND P4, PT, R9, R218, !P4 ;  /* 0x000000da0900720c */ /* 0x000fe40006781270 */
[----:B------:R-:W1:Y:S01]  /*9fe60*/  LDC.64 R218, c[0x0][0x228] ;  /* 0x00008a00ffda7b82 */ /* 0x000e620000000a00 */
[----:B------:R-:W3:Y:S01]  /*9fe70*/  LDL.LU R212, [R1+0xd18] ;  /* 0x000d180001d47983 */ /* 0x000ee20000300800 */
[----:B----4-:R-:W-:Y:S01]  /*9fe80*/  IMAD.WIDE R234, R8, 0x4, R4 ;  /* 0x0000000408ea7825 */ /* 0x010fe200078e0204 */
[----:B------:R-:W-:-:S02]  /*9fe90*/  IADD3 R8, R11, R0, RZ ;  /* 0x000000000b087210 */ /* 0x000fc40007ffe0ff */
[----:B------:R-:W4:Y:S04]  /*9fea0*/  LDL.LU R210, [R1+0xd08] ;  /* 0x000d080001d27983 */ /* 0x000f280000300800 */
[----:B------:R-:W4:Y:S04]  /*9feb0*/  LDL.LU R208, [R1+0x978] ;  /* 0x0009780001d07983 */ /* 0x000f280000300800 */
[----:B--2---:R2:W-:Y:S04]  /*9fec0*/  @P2 STG.E desc[UR60][R234.64], R206 ;  /* 0x000000ceea002986 */ /* 0x0045e8000c10193c */
[----:B------:R1:W-:Y:S01]  /*9fed0*/  @P5 STG.E desc[UR60][R238.64], R204 ;  /* 0x000000ccee005986 */ /* 0x0003e2000c10193c */
[----:B--2---:R-:W-:Y:S01]  /*9fee0*/  IMAD.WIDE R234, R11, 0x4, R4 ;  /* 0x000000040bea7825 */ /* 0x004fe200078e0204 */
[----:B------:R-:W-:-:S03]  /*9fef0*/  ISETP.GE.AND P5, PT, R100, R227, PT ;  /* 0x000000e36400720c */ /* 0x000fc60003fa6270 */
[----:B------:R-:W-:Y:S01]  /*9ff00*/  VIADD R11, R6, 0xbd ;  /* 0x000000bd060b7836 */ /* 0x000fe20000000000 */
[----:B------:R2:W-:Y:S01]  /*9ff10*/  @P6 STG.E desc[UR60][R234.64], R150 ;  /* 0x00000096ea006986 */ /* 0x0005e2000c10193c */
[C---:B-1----:R-:W-:Y:S01]  /*9ff20*/  IMAD.WIDE R238, R8.reuse, 0x4, R2 ;  /* 0x0000000408ee7825 */ /* 0x042fe200078e0202 */
[----:B------:R-:W-:Y:S02]  /*9ff30*/  ISETP.LT.AND P6, PT, R7, R195, !P5 ;  /* 0x000000c30700720c */ /* 0x000fe40006fc1270 */
[----:B------:R-:W4:Y:S01]  /*9ff40*/  LDL.LU R195, [R1+0x2fe4] ;  /* 0x002fe40001c37983 */ /* 0x000f220000300800 */
[----:B--2---:R-:W-:-:S03]  /*9ff50*/  IMAD.WIDE R234, R8, 0x4, R4 ;  /* 0x0000000408ea7825 */ /* 0x004fc600078e0204 */
[----:B------:R1:W-:Y:S01]  /*9ff60*/  @P0 STG.E desc[UR60][R238.64], R148 ;  /* 0x00000094ee000986 */ /* 0x0003e2000c10193c */
[----:B---3--:R-:W-:-:S03]  /*9ff70*/  ISETP.GE.AND P0, PT, R11, R237, PT ;  /* 0x000000ed0b00720c */ /* 0x008fc60003f06270 */
[----:B------:R2:W-:Y:S01]  /*9ff80*/  @P4 STG.E desc[UR60][R234.64], R114 ;  /* 0x00000072ea004986 */ /* 0x0005e2000c10193c */
[----:B------:R-:W-:-:S03]  /*9ff90*/  ISETP.LT.AND P4, PT, R7, R184, !P0 ;  /* 0x000000b80700720c */ /* 0x000fc60004781270 */
[----:B------:R-:W3:Y:S04]  /*9ffa0*/  LDL.LU R206, [R1+0x578] ;  /* 0x0005780001ce7983 */ /* 0x000ee80000300800 */
[----:B------:R-:W3:Y:S01]  /*9ffb0*/  LDL.LU R184, [R1+0x2fe0] ;  /* 0x002fe00001b87983 */ /* 0x000ee20000300800 */
[C---:B------:R-:W-:Y:S01]  /*9ffc0*/  VIADD R78, R6.reuse, 0xbe ;  /* 0x000000be064e7836 */ /* 0x040fe20000000000 */
[----:B------:R-:W-:Y:S01]  /*9ffd0*/  ISETP.LT.AND P5, PT, R9, R240, !P5 ;  /* 0x000000f00900720c */ /* 0x000fe20006fa1270 */
[----:B-1----:R-:W1:Y:S01]  /*9ffe0*/  LDC.64 R238, c[0x0][0x228] ;  /* 0x00008a00ffee7b82 */ /* 0x002e620000000a00 */
[----:B------:R-:W3:Y:S04]  /*9fff0*/  LDL.LU R204, [R1+0xd1c] ;  /* 0x000d1c0001cc7983 */ /* 0x000ee80000300800 */
[----:B------:R-:W3:Y:S01]  /*a0000*/  LDL.LU R150, [R1+0xd0c] ;  /* 0x000d0c0001967983 */ /* 0x000ee20000300800 */
[----:B------:R-:W-:-:S02]  /*a0010*/  VIADD R11, R6, 0xbf ;  /* 0x000000bf060b7836 */ /* 0x000fc40000000000 */
[----:B------:R-:W-:Y:S01]  /*a0020*/  VIADD R100, R6, 0xc0 ;  /* 0x000000c006647836 */ /* 0x000fe20000000000 */
[----:B------:R-:W3:Y:S01]  /*a0030*/  LDL.LU R148, [R1+0x97c] ;  /* 0x00097c0001947983 */ /* 0x000ee20000300800 */
[----:B--2---:R-:W2:Y:S03]  /*a0040*/  LDC.64 R234, c[0x0][0x228] ;  /* 0x00008a00ffea7b82 */ /* 0x004ea60000000a00 */
[----:B------:R-:W2:Y:S01]  /*a0050*/  LDL.LU R114, [R1+0x57c] ;  /* 0x00057c0001727983 */ /* 0x000ea20000300800 */
[----:B------:R-:W-:Y:S01]  /*a0060*/  ISETP.GE.AND P2, PT, R78, R223, PT ;  /* 0x000000df4e00720c */ /* 0x000fe20003f46270 */
[----:B------:R-:W-:-:S04]  /*a0070*/  IMAD.IADD R78, R8, 0x1, R0 ;  /* 0x00000001084e7824 */ /* 0x000fc800078e0200 */
[C---:B------:R-:W-:Y:S01]  /*a0080*/  IMAD.WIDE R240, R78.reuse, 0x4, R2 ;  /* 0x000000044ef07825 */ /* 0x040fe200078e0202 */
[----:B------:R-:W-:-:S03]  /*a0090*/  IADD3 R8, R78, R0, RZ ;  /* 0x000000004e087210 */ /* 0x000fc60007ffe0ff */
[----:B------:R-:W-:Y:S01]  /*a00a0*/  IMAD.WIDE R242, R78, 0x4, R4 ;  /* 0x000000044ef27825 */ /* 0x000fe200078e0204 */
[----:B------:R-:W-:-:S03]  /*a00b0*/  ISETP.LT.AND P0, PT, R9, R224, !P0 ;  /* 0x000000e00900720c */ /* 0x000fc60004701270 */
[----:B------:R-:W-:Y:S01]  /*a00c0*/  IMAD.WIDE R224, R8, 0x4, R2 ;  /* 0x0000000408e07825 */ /* 0x000fe200078e0202 */
[----:B------:R1:W-:Y:S01]  /*a00d0*/  @P6 STG.E desc[UR60][R240.64], R212 ;  /* 0x000000d4f0006986 */ /* 0x0003e2000c10193c */
[----:B------:R-:W-:-:S03]  /*a00e0*/  ISETP.GE.AND P6, PT, R11, R219, PT ;  /* 0x000000db0b00720c */ /* 0x000fc60003fc6270 */
[----:B----4-:R-:W-:Y:S01]  /*a00f0*/  @P5 STG.E desc[UR60][R242.64], R210 ;  /* 0x000000d2f2005986 */ /* 0x010fe2000c10193c */
[----:B------:R-:W-:Y:S01]  /*a0100*/  ISETP.LT.AND P5, PT, R7, R185, !P2 ;  /* 0x000000b90700720c */ /* 0x000fe200057a1270 */
[----:B-1----:R-:W1:Y:S01]  /*a0110*/  LDC.64 R240, c[0x0][0x228] ;  /* 0x00008a00fff07b82 */ /* 0x002e620000000a00 */
[----:B------:R-:W-:Y:S01]  /*a0120*/  ISETP.LT.AND P2, PT, R9, R230, !P2 ;  /* 0x000000e60900720c */ /* 0x000fe20005741270 */
[----:B------:R-:W-:Y:S01]  /*a0130*/  IMAD.IADD R11, R8, 0x1, R0 ;  /* 0x00000001080b7824 */ /* 0x000fe200078e0200 */
[----:B------:R4:W-:Y:S01]  /*a0140*/  @P4 STG.E desc[UR60][R224.64], R208 ;  /* 0x000000d0e0004986 */ /* 0x0009e2000c10193c */
[----:B------:R-:W-:Y:S02]  /*a0150*/  ISETP.LT.AND P4, PT, R7, R186, !P6 ;  /* 0x000000ba0700720c */ /* 0x000fe40007781270 */
[----:B------:R-:W-:Y:S01]  /*a0160*/  ISETP.LT.AND P6, PT, R9, R232, !P6 ;  /* 0x000000e80900720c */ /* 0x000fe200077c1270 */
[----:B------:R-:W2:Y:S01]  /*a0170*/  LDL.LU R185, [R1+0x2fdc] ;  /* 0x002fdc0001b97983 */ /* 0x000ea20000300800 */
[----:B------:R-:W-:-:S03]  /*a0180*/  IMAD.WIDE R232, R11, 0x4, R2 ;  /* 0x000000040be87825 */ /* 0x000fc600078e0202 */
[----:B------:R-:W2:Y:S01]  /*a0190*/  LDL.LU R186, [R1+0x2fd8] ;  /* 0x002fd80001ba7983 */ /* 0x000ea20000300800 */
[----:B----4-:R-:W-:-:S03]  /*a01a0*/  IMAD.WIDE R224, R8, 0x4, R4 ;  /* 0x0000000408e07825 */ /* 0x010fc600078e0204 */
[----:B------:R-:W4:Y:S01]  /*a01b0*/  LDL.LU R212, [R1+0xd30] ;  /* 0x000d300001d47983 */ /* 0x000f220000300800 */
[----:B------:R-:W-:-:S03]  /*a01c0*/  IMAD.IADD R8, R11, 0x1, R0 ;  /* 0x000000010b087824 */ /* 0x000fc600078e0200 */
[----:B------:R-:W4:Y:S01]  /*a01d0*/  LDL.LU R210, [R1+0xd20] ;  /* 0x000d200001d27983 */ /* 0x000f220000300800 */
[----:B------:R-:W-:Y:S01]  /*a01e0*/  IMAD.WIDE R230, R11, 0x4, R4 ;  /* 0x000000040be67825 */ /* 0x000fe200078e0204 */
[----:B------:R-:W-:Y:S02]  /*a01f0*/  IADD3 R11, R6, 0xc1, RZ ;  /* 0x000000c1060b7810 */ /* 0x000fe40007ffe0ff */
[----:B------:R-:W4:Y:S04]  /*a0200*/  LDL.LU R208, [R1+0x980] ;  /* 0x0009800001d07983 */ /* 0x000f280000300800 */
[----:B---3--:R3:W-:Y:S04]  /*a0210*/  @P0 STG.E desc[UR60][R224.64], R206 ;  /* 0x000000cee0000986 */ /* 0x0087e8000c10193c */
[----:B------:R1:W-:Y:S01]  /*a0220*/  @P5 STG.E desc[UR60][R232.64], R204 ;  /* 0x000000cce8005986 */ /* 0x0003e2000c10193c */
[----:B------:R-:W-:-:S03]  /*a0230*/  ISETP.GE.AND P5, PT, R100, R239, PT ;  /* 0x000000ef6400720c */ /* 0x000fc60003fa6270 */
[----:B------:R1:W-:Y:S01]  /*a0240*/  @P2 STG.E desc[UR60][R230.64], R150 ;  /* 0x00000096e6002986 */ /* 0x0003e2000c10193c */
[----:B---3--:R-:W3:Y:S01]  /*a0250*/  LDC.64 R224, c[0x0][0x228] ;  /* 0x00008a00ffe07b82 */ /* 0x008ee20000000a00 */
[----:B-1----:R-:W-:-:S04]  /*a0260*/  IMAD.WIDE R232, R8, 0x4, R2 ;  /* 0x0000000408e87825 */ /* 0x002fc800078e0202 */
[----:B------:R-:W-:Y:S01]  /*a0270*/  IMAD.WIDE R230, R8, 0x4, R4 ;  /* 0x0000000408e67825 */ /* 0x000fe200078e0204 */
[----:B------:R-:W-:Y:S01]  /*a0280*/  @P4 STG.E desc[UR60][R232.64], R148 ;  /* 0x00000094e8004986 */ /* 0x000fe2000c10193c */
[----:B------:R-:W-:Y:S02]  /*a0290*/  ISETP.GE.AND P4, PT, R11, R241, PT ;  /* 0x000000f10b00720c */ /* 0x000fe40003f86270 */
[C---:B------:R-:W-:Y:S01]  /*a02a0*/  ISETP.LT.AND P2, PT, R7.reuse, R187, !P5 ;  /* 0x000000bb0700720c */ /* 0x040fe20006f41270 */
[----:B--2---:R1:W-:Y:S01]  /*a02b0*/  @P6 STG.E desc[UR60][R230.64], R114 ;  /* 0x00000072e6006986 */ /* 0x0043e2000c10193c */
[----:B------:R-:W-:-:S03]  /*a02c0*/  ISETP.LT.AND P6, PT, R7, R140, !P4 ;  /* 0x0000008c0700720c */ /* 0x000fc600067c1270 */
[----:B------:R-:W2:Y:S04]  /*a02d0*/  LDL.LU R187, [R1+0x2fd4] ;  /* 0x002fd40001bb7983 */ /* 0x000ea80000300800 */
[----:B------:R-:W2:Y:S04]  /*a02e0*/  LDL.LU R206, [R1+0x580] ;  /* 0x0005800001ce7983 */ /* 0x000ea80000300800 */
[----:B------:R-:W2:Y:S01]  /*a02f0*/  LDL.LU R140, [R1+0x2fd0] ;  /* 0x002fd000018c7983 */ /* 0x000ea20000300800 */
[----:B------:R-:W-:Y:S01]  /*a0300*/  IADD3 R78, R6, 0xc2, RZ ;  /* 0x000000c2064e7810 */ /* 0x000fe20007ffe0ff */
[----:B-1----:R-:W1:Y:S02]  /*a0310*/  LDC.64 R230, c[0x0][0x228] ;  /* 0x00008a00ffe67b82 */ /* 0x002e640000000a00 */
[----:B------:R-:W2:Y:S04]  /*a0320*/  LDL.LU R204, [R1+0xd34] ;  /* 0x000d340001cc7983 */ /* 0x000ea80000300800 */
[----:B------:R-:W2:Y:S04]  /*a0330*/  LDL.LU R150, [R1+0xd24] ;  /* 0x000d240001967983 */ /* 0x000ea80000300800 */
[----:B------:R-:W2:Y:S04]  /*a0340*/  LDL.LU R148, [R1+0x984] ;  /* 0x0009840001947983 */ /* 0x000ea80000300800 */
[----:B------:R-:W2:Y:S01]  /*a0350*/  LDL.LU R114, [R1+0x584] ;  /* 0x0005840001727983 */ /* 0x000ea20000300800 */
[----:B------:R-:W-:Y:S01]  /*a0360*/  ISETP.GE.AND P0, PT, R78, R235, PT ;  /* 0x000000eb4e00720c */ /* 0x000fe20003f06270 */
[----:B------:R-:W-:Y:S01]  /*a0370*/  IMAD.IADD R78, R8, 0x1, R0 ;  /* 0x00000001084e7824 */ /* 0x000fe200078e0200 */
[C---:B------:R-:W-:Y:S01]  /*a0380*/  ISETP.LT.AND P5, PT, R9.reuse, R228, !P5 ;  /* 0x000000e40900720c */ /* 0x040fe20006fa1270 */
[----:B------:R-:W-:Y:S01]  /*a0390*/  VIADD R11, R6, 0xc3 ;  /* 0x000000c3060b7836 */ /* 0x000fe20000000000 */
[----:B------:R-:W-:Y:S01]  /*a03a0*/  ISETP.LT.AND P4, PT, R9, R220, !P4 ;  /* 0x000000dc0900720c */ /* 0x000fe20006781270 */
[C---:B------:R-:W-:Y:S01]  /*a03b0*/  IMAD.WIDE R232, R78.reuse, 0x4, R2 ;  /* 0x000000044ee87825 */ /* 0x040fe200078e0202 */
[C---:B------:R-:W-:Y:S01]  /*a03c0*/  IADD3 R8, R78.reuse, R0, RZ ;  /* 0x000000004e087210 */ /* 0x040fe20007ffe0ff */
[----:B------:R-:W1:Y:S02]  /*a03d0*/  LDC.64 R228, c[0x0][0x228] ;  /* 0x00008a00ffe47b82 */ /* 0x000e640000000a00 */
[----:B------:R-:W-:-:S04]  /*a03e0*/  IMAD.WIDE R242, R78, 0x4, R4 ;  /* 0x000000044ef27825 */ /* 0x000fc800078e0204 */
[----:B------:R-:W-:Y:S01]  /*a03f0*/  IMAD.WIDE R220, R8, 0x4, R2 ;  /* 0x0000000408dc7825 */ /* 0x000fe200078e0202 */
[----:B------:R-:W-:Y:S01]  /*a0400*/  IADD3 R100, R6, 0xc4, RZ ;  /* 0x000000c406647810 */ /* 0x000fe20007ffe0ff */
[----:B----4-:R4:W-:Y:S01]  /*a0410*/  @P2 STG.E desc[UR60][R232.64], R212 ;  /* 0x000000d4e8002986 */ /* 0x0109e2000c10193c */
[----:B---3--:R-:W-:-:S03]  /*a0420*/  ISETP.GE.AND P2, PT, R11, R225, PT ;  /* 0x000000e10b00720c */ /* 0x008fc60003f46270 */
[----:B------:R-:W-:Y:S01]  /*a0430*/  @P5 STG.E desc[UR60][R242.64], R210 ;  /* 0x000000d2f2005986 */ /* 0x000fe2000c10193c */
[----:B------:R-:W-:Y:S01]  /*a0440*/  ISETP.LT.AND P5, PT, R7, R141, !P0 ;  /* 0x0000008d0700720c */ /* 0x000fe200047a1270 */
[----:B----4-:R-:W3:Y:S01]  /*a0450*/  LDC.64 R232, c[0x0][0x228] ;  /* 0x00008a00ffe87b82 */ /* 0x010ee20000000a00 */
[----:B------:R-:W-:Y:S01]  /*a0460*/  IADD3 R11, R8, R0, RZ ;  /* 0x00000000080b7210 */ /* 0x000fe20007ffe0ff */
[----:B------:R4:W-:Y:S01]  /*a0470*/  @P6 STG.E desc[UR60][R220.64], R208 ;  /* 0x000000d0dc006986 */ /* 0x0009e2000c10193c */
[----:B------:R-:W-:Y:S02]  /*a0480*/  ISETP.LT.AND P0, PT, R9, R226, !P0 ;  /* 0x000000e20900720c */ /* 0x000fe40004701270 */
[----:B------:R-:W-:Y:S01]  /*a0490*/  ISETP.LT.AND P6, PT, R7, R142, !P2 ;  /* 0x0000008e0700720c */ /* 0x000fe200057c1270 */
[----:B------:R-:W3:Y:S01]  /*a04a0*/  LDL.LU R141, [R1+0x2fcc] ;  /* 0x002fcc00018d7983 */ /* 0x000ee20000300800 */
[----:B------:R-:W-:Y:S01]  /*a04b0*/  ISETP.LT.AND P2, PT, R9, R236, !P2 ;  /* 0x000000ec0900720c */ /* 0x000fe20005741270 */
[----:B------:R-:W-:-:S02]  /*a04c0*/  IMAD.WIDE R236, R11, 0x4, R2 ;  /* 0x000000040bec7825 */ /* 0x000fc400078e0202 */
[----:B------:R-:W3:Y:S02]  /*a04d0*/  LDL.LU R142, [R1+0x2fc8] ;  /* 0x002fc800018e7983 */ /* 0x000ee40000300800 */
[----:B----4-:R-:W-:Y:S02]  /*a04e0*/  IMAD.WIDE R220, R8, 0x4, R4 ;  /* 0x0000000408dc7825 */ /* 0x010fe400078e0204 */
[----:B------:R-:W4:Y:S02]  /*a04f0*/  LDL.LU R212, [R1+0xd38] ;  /* 0x000d380001d47983 */ /* 0x000f240000300800 */
[C---:B------:R-:W-:Y:S02]  /*a0500*/  IMAD.IADD R8, R11.reuse, 0x1, R0 ;  /* 0x000000010b087824 */ /* 0x040fe400078e0200 */
[----:B------:R-:W4:Y:S01]  /*a0510*/  LDL.LU R210, [R1+0xd28] ;  /* 0x000d280001d27983 */ /* 0x000f220000300800 */
[----:B------:R-:W-:Y:S01]  /*a0520*/  IMAD.WIDE R226, R11, 0x4, R4 ;  /* 0x000000040be27825 */ /* 0x000fe200078e0204 */
[----:B------:R-:W-:-:S02]  /*a0530*/  IADD3 R11, R6, 0xc5, RZ ;  /* 0x000000c5060b7810 */ /* 0x000fc40007ffe0ff */
[----:B------:R-:W4:Y:S04]  /*a0540*/  LDL.LU R208, [R1+0x988] ;  /* 0x0009880001d07983 */ /* 0x000f280000300800 */
[----:B--2---:R2:W-:Y:S04]  /*a0550*/  @P4 STG.E desc[UR60][R220.64], R206 ;  /* 0x000000cedc004986 */ /* 0x0045e8000c10193c */
[----:B------:R3:W-:Y:S01]  /*a0560*/  @P5 STG.E desc[UR60][R236.64], R204 ;  /* 0x000000ccec005986 */ /* 0x0007e2000c10193c */
[----:B-1----:R-:W-:-:S03]  /*a0570*/  ISETP.GE.AND P5, PT, R100, R231, PT ;  /* 0x000000e76400720c */ /* 0x002fc60003fa6270 */
[----:B------:R1:W-:Y:S01]  /*a0580*/  @P0 STG.E desc[UR60][R226.64], R150 ;  /* 0x00000096e2000986 */ /* 0x0003e2000c10193c */
[----:B--2---:R-:W2:Y:S01]  /*a0590*/  LDC.64 R220, c[0x0][0x228] ;  /* 0x00008a00ffdc7b82 */ /* 0x004ea20000000a00 */
[----:B---3--:R-:W-:-:S04]  /*a05a0*/  IMAD.WIDE R236, R8, 0x4, R2 ;  /* 0x0000000408ec7825 */ /* 0x008fc800078e0202 */
[----:B-1----:R-:W-:Y:S01]  /*a05b0*/  IMAD.WIDE R226, R8, 0x4, R4 ;  /* 0x0000000408e27825 */ /* 0x002fe200078e0204 */
[----:B------:R-:W-:Y:S01]  /*a05c0*/  @P6 STG.E desc[UR60][R236.64], R148 ;  /* 0x00000094ec006986 */ /* 0x000fe2000c10193c */
[----:B------:R-:W-:Y:S02]  /*a05d0*/  ISETP.GE.AND P6, PT, R11, R233, PT ;  /* 0x000000e90b00720c */ /* 0x000fe40003fc6270 */
[C---:B------:R-:W-:Y:S01]  /*a05e0*/  ISETP.LT.AND P0, PT, R7.reuse, R143, !P5 ;  /* 0x0000008f0700720c */ /* 0x040fe20006f01270 */
[----:B------:R1:W-:Y:S01]  /*a05f0*/  @P2 STG.E desc[UR60][R226.64], R114 ;  /* 0x00000072e2002986 */ /* 0x0003e2000c10193c */
[----:B------:R-:W-:-:S03]  /*a0600*/  ISETP.LT.AND P2, PT, R7, R176, !P6 ;  /* 0x000000b00700720c */ /* 0x000fc60007741270 */
[----:B------:R-:W3:Y:S04]  /*a0610*/  LDL.LU R143, [R1+0x2fc4] ;  /* 0x002fc400018f7983 */ /* 0x000ee80000300800 */
[----:B------:R-:W3:Y:S04]  /*a0620*/  LDL.LU R206, [R1+0x588] ;  /* 0x0005880001ce7983 */ /* 0x000ee80000300800 */
[----:B------:R-:W3:Y:S01]  /*a0630*/  LDL.LU R176, [R1+0x2fc0] ;  /* 0x002fc00001b07983 */ /* 0x000ee20000300800 */
[----:B------:R-:W-:Y:S01]  /*a0640*/  VIADD R78, R6, 0xc6 ;  /* 0x000000c6064e7836 */ /* 0x000fe20000000000 */
[----:B------:R-:W-:Y:S01]  /*a0650*/  ISETP.LT.AND P5, PT, R9, R222, !P5 ;  /* 0x000000de0900720c */ /* 0x000fe20006fa1270 */
[----:B-1----:R-:W1:Y:S01]  /*a0660*/  LDC.64 R226, c[0x0][0x228] ;  /* 0x00008a00ffe27b82 */ /* 0x002e620000000a00 */
[----:B------:R-:W3:Y:S04]  /*a0670*/  LDL.LU R204, [R1+0xd3c] ;  /* 0x000d3c0001cc7983 */ /* 0x000ee80000300800 */
[----:B------:R-:W3:Y:S01]  /*a0680*/  LDL.LU R150, [R1+0xd2c] ;  /* 0x000d2c0001967983 */ /* 0x000ee20000300800 */
[----:B------:R-:W-:-:S02]  /*a0690*/  ISETP.GE.AND P4, PT, R78, R229, PT ;  /* 0x000000e54e00720c */ /* 0x000fc40003f86270 */
[----:B------:R-:W-:Y:S01]  /*a06a0*/  ISETP.LT.AND P6, PT, R9, R218, !P6 ;  /* 0x000000da0900720c */ /* 0x000fe200077c1270 */
[----:B------:R-:W3:Y:S01]  /*a06b0*/  LDL.LU R148, [R1+0x98c] ;  /* 0x00098c0001947983 */ /* 0x000ee20000300800 */
[----:B------:R-:W-:Y:S01]  /*a06c0*/  IMAD.IADD R78, R8, 0x1, R0 ;  /* 0x00000001084e7824 */ /* 0x000fe200078e0200 */
[----:B------:R-:W1:Y:S02]  /*a06d0*/  LDC.64 R218, c[0x0][0x228] ;  /* 0x00008a00ffda7b82 */ /* 0x000e640000000a00 */
[----:B------:R-:W3:Y:S01]  /*a06e0*/  LDL.LU R114, [R1+0x58c] ;  /* 0x00058c0001727983 */ /* 0x000ee20000300800 */
[C---:B------:R-:W-:Y:S01]  /*a06f0*/  IMAD.WIDE R242, R78.reuse, 0x4, R2 ;  /* 0x000000044ef27825 */ /* 0x040fe200078e0202 */
[----:B------:R-:W-:-:S03]  /*a0700*/  IADD3 R8, R78, R0, RZ ;  /* 0x000000004e087210 */ /* 0x000fc60007ffe0ff */
[----:B------:R-:W-:Y:S01]  /*a0710*/  IMAD.WIDE R236, R78, 0x4, R4 ;  /* 0x000000044eec7825 */ /* 0x000fe200078e0204 */
[C---:B------:R-:W-:Y:S01]  /*a0720*/  IADD3 R100, R6.reuse, 0xc8, RZ ;  /* 0x000000c806647810 */ /* 0x040fe20007ffe0ff */
[----:B------:R-:W1:Y:S02]  /*a0730*/  LDC.64 R222, c[0x0][0x228] ;  /* 0x00008a00ffde7b82 */ /* 0x000e640000000a00 */
[----:B------:R-:W-:Y:S01]  /*a0740*/  VIADD R11, R6, 0xc7 ;  /* 0x000000c7060b7836 */ /* 0x000fe20000000000 */
[----:B----4-:R4:W-:Y:S04]  /*a0750*/  @P0 STG.E desc[UR60][R242.64], R212 ;  /* 0x000000d4f2000986 */ /* 0x0109e8000c10193c */
[----:B--2---:R-:W-:Y:S01]  /*a0760*/  ISETP.GE.AND P0, PT, R11, R221, PT ;  /* 0x000000dd0b00720c */ /* 0x004fe20003f06270 */
[----:B------:R2:W-:Y:S01]  /*a0770*/  @P5 STG.E desc[UR60][R236.64], R210 ;  /* 0x000000d2ec005986 */ /* 0x0005e2000c10193c */
[----:B------:R-:W-:-:S02]  /*a0780*/  ISETP.LT.AND P5, PT, R7, R177, !P4 ;  /* 0x000000b10700720c */ /* 0x000fc400067a1270 */
[C---:B------:R-:W-:Y:S01]  /*a0790*/  IADD3 R11, R8.reuse, R0, RZ ;  /* 0x00000000080b7210 */ /* 0x040fe20007ffe0ff */
[----:B------:R-:W3:Y:S01]  /*a07a0*/  LDL.LU R177, [R1+0x2fbc] ;  /* 0x002fbc0001b17983 */ /* 0x000ee20000300800 */
[----:B----4-:R-:W-:Y:S01]  /*a07b0*/  IMAD.WIDE R242, R8, 0x4, R2 ;  /* 0x0000000408f27825 */ /* 0x010fe200078e0202 */
[----:B------:R-:W-:-:S04]  /*a07c0*/  ISETP.LT.AND P4, PT, R9, R238, !P4 ;  /* 0x000000ee0900720c */ /* 0x000fc80006781270 */
[----:B------:R4:W-:Y:S01]  /*a07d0*/  @P2 STG.E desc[UR60][R242.64], R208 ;  /* 0x000000d0f2002986 */ /* 0x0009e2000c10193c */
[----:B------:R-:W-:Y:S01]  /*a07e0*/  ISETP.LT.AND P2, PT, R7, R178, !P0 ;  /* 0x000000b20700720c */ /* 0x000fe20004741270 */
[----:B--2---:R-:W-:Y:S01]  /*a07f0*/  IMAD.WIDE R236, R8, 0x4, R4 ;  /* 0x0000000408ec7825 */ /* 0x004fe200078e0204 */
[----:B------:R-:W-:Y:S01]  /*a0800*/  ISETP.LT.AND P0, PT, R9, R240, !P0 ;  /* 0x000000f00900720c */ /* 0x000fe20004701270 */
[----:B------:R-:W2:Y:S02]  /*a0810*/  LDL.LU R178, [R1+0x2fb8] ;  /* 0x002fb80001b27983 */ /* 0x000ea40000300800 */
[C---:B------:R-:W-:Y:S02]  /*a0820*/  IMAD.WIDE R240, R11.reuse, 0x4, R2 ;  /* 0x000000040bf07825 */ /* 0x040fe400078e0202 */
[----:B------:R-:W2:Y:S02]  /*a0830*/  LDL.LU R212, [R1+0xd50] ;  /* 0x000d500001d47983 */ /* 0x000ea40000300800 */
[----:B------:R-:W-:-:S02]  /*a0840*/  IMAD.IADD R8, R11, 0x1, R0 ;  /* 0x000000010b087824 */ /* 0x000fc400078e0200 */
[----:B------:R-:W2:Y:S01]  /*a0850*/  LDL.LU R210, [R1+0xd40] ;  /* 0x000d400001d27983 */ /* 0x000ea20000300800 */
[----:B------:R-:W-:Y:S01]  /*a0860*/  IMAD.WIDE R238, R11, 0x4, R4 ;  /* 0x000000040bee7825 */ /* 0x000fe200078e0204 */
[----:B------:R-:W-:Y:S02]  /*a0870*/  IADD3 R11, R6, 0xc9, RZ ;  /* 0x000000c9060b7810 */ /* 0x000fe40007ffe0ff */
[----:B----4-:R-:W4:Y:S04]  /*a0880*/  LDL.LU R208, [R1+0x990] ;  /* 0x0009900001d07983 */ /* 0x010f280000300800 */
[----:B---3--:R3:W-:Y:S04]  /*a0890*/  @P6 STG.E desc[UR60][R236.64], R206 ;  /* 0x000000ceec006986 */ /* 0x0087e8000c10193c */
[----:B------:R3:W-:Y:S01]  /*a08a0*/  @P5 STG.E desc[UR60][R240.64], R204 ;  /* 0x000000ccf0005986 */ /* 0x0007e2000c10193c */
[----:B-1----:R-:W-:-:S03]  /*a08b0*/  ISETP.GE.AND P5, PT, R100, R227, PT ;  /* 0x000000e36400720c */ /* 0x002fc60003fa6270 */
[----:B------:R1:W-:Y:S01]  /*a08c0*/  @P4 STG.E desc[UR60][R238.64], R150 ;  /* 0x00000096ee004986 */ /* 0x0003e2000c10193c */
[----:B------:R-:W-:Y:S01]  /*a08d0*/  ISETP.LT.AND P4, PT, R7, R179, !P5 ;  /* 0x000000b30700720c */ /* 0x000fe20006f81270 */
[----:B---3--:R-:W3:Y:S02]  /*a08e0*/  LDC.64 R236, c[0x0][0x228] ;  /* 0x00008a00ffec7b82 */ /* 0x008ee40000000a00 */
[----:B------:R-:W4:Y:S01]  /*a08f0*/  LDL.LU R179, [R1+0x2fb4] ;  /* 0x002fb40001b37983 */ /* 0x000f220000300800 */
[----:B------:R-:W-:-:S03]  /*a0900*/  IMAD.WIDE R240, R8, 0x4, R2 ;  /* 0x0000000408f07825 */ /* 0x000fc600078e0202 */
[----:B------:R-:W4:Y:S01]  /*a0910*/  LDL.LU R206, [R1+0x590] ;  /* 0x0005900001ce7983 */ /* 0x000f220000300800 */
[----:B-1----:R-:W-:-:S03]  /*a0920*/  IMAD.WIDE R238, R8, 0x4, R4 ;  /* 0x0000000408ee7825 */ /* 0x002fc600078e0204 */
[----:B------:R-:W-:Y:S01]  /*a0930*/  @P2 STG.E desc[UR60][R240.64], R148 ;  /* 0x00000094f0002986 */ /* 0x000fe2000c10193c */
[----:B------:R-:W-:-:S03]  /*a0940*/  ISETP.GE.AND P2, PT, R11, R219, PT ;  /* 0x000000db0b00720c */ /* 0x000fc60003f46270 */
[----:B------:R1:W-:Y:S01]  /*a0950*/  @P0 STG.E desc[UR60][R238.64], R114 ;  /* 0x00000072ee000986 */ /* 0x0003e2000c10193c */
[----:B------:R-:W-:-:S03]  /*a0960*/  ISETP.LT.AND P0, PT, R7, R180, !P2 ;  /* 0x000000b40700720c */ /* 0x000fc60005701270 */
[----:B------:R-:W4:Y:S04]  /*a0970*/  LDL.LU R180, [R1+0x2fb0] ;  /* 0x002fb00001b47983 */ /* 0x000f280000300800 */
[----:B------:R-:W4:Y:S04]  /*a0980*/  LDL.LU R204, [R1+0xd54] ;  /* 0x000d540001cc7983 */ /* 0x000f280000300800 */
[----:B------:R-:W4:Y:S01]  /*a0990*/  LDL.LU R150, [R1+0xd44] ;  /* 0x000d440001967983 */ /* 0x000f220000300800 */
[C---:B------:R-:W-:Y:S01]  /*a09a0*/  ISETP.LT.AND P5, PT, R9.reuse, R234, !P5 ;  /* 0x000000ea0900720c */ /* 0x040fe20006fa1270 */
[----:B------:R-:W-:Y:S01]  /*a09b0*/  IMAD.IADD R11, R8, 0x1, R0 ;  /* 0x00000001080b7824 */ /* 0x000fe200078e0200 */
[----:B-1----:R-:W1:Y:S01]  /*a09c0*/  LDC.64 R238, c[0x0][0x228] ;  /* 0x00008a00ffee7b82 */ /* 0x002e620000000a00 */
[----:B------:R-:W4:Y:S04]  /*a09d0*/  LDL.LU R148, [R1+0x994] ;  /* 0x0009940001947983 */ /* 0x000f280000300800 */
[----:B------:R-:W4:Y:S01]  /*a09e0*/  LDL.LU R114, [R1+0x594] ;  /* 0x0005940001727983 */ /* 0x000f220000300800 */
[----:B------:R-:W-:Y:S01]  /*a09f0*/  VIADD R78, R6, 0xca ;  /* 0x000000ca064e7836 */ /* 0x000fe20000000000 */
[----:B------:R-:W-:Y:S01]  /*a0a00*/  ISETP.LT.AND P2, PT, R9, R224, !P2 ;  /* 0x000000e00900720c */ /* 0x000fe20005741270 */
[C---:B------:R-:W-:Y:S01]  /*a0a10*/  IMAD.WIDE R242, R11.reuse, 0x4, R2 ;  /* 0x000000040bf27825 */ /* 0x040fe200078e0202 */
[C---:B------:R-:W-:Y:S01]  /*a0a20*/  IADD3 R8, R11.reuse, R0, RZ ;  /* 0x000000000b087210 */ /* 0x040fe20007ffe0ff */
[----:B------:R-:W1:Y:S02]  /*a0a30*/  LDC.64 R224, c[0x0][0x228] ;  /* 0x00008a00ffe07b82 */ /* 0x000e640000000a00 */
[----:B------:R-:W-:Y:S01]  /*a0a40*/  IMAD.WIDE R240, R11, 0x4, R4 ;  /* 0x000000040bf07825 */ /* 0x000fe200078e0204 */
[----:B------:R-:W-:-:S03]  /*a0a50*/  ISETP.GE.AND P6, PT, R78, R223, PT ;  /* 0x000000df4e00720c */ /* 0x000fc60003fc6270 */
[----:B------:R-:W-:Y:S01]  /*a0a60*/  VIADD R78, R6, 0xcb ;  /* 0x000000cb064e7836 */ /* 0x000fe20000000000 */
[----:B------:R-:W-:Y:S01]  /*a0a70*/  IADD3 R11, R8, R0, RZ ;  /* 0x00000000080b7210 */ /* 0x000fe20007ffe0ff */
[----:B------:R-:W1:Y:S01]  /*a0a80*/  LDC.64 R234, c[0x0][0x228] ;  /* 0x00008a00ffea7b82 */ /* 0x000e620000000a00 */
[----:B------:R-:W-:Y:S01]  /*a0a90*/  IADD3 R100, R6, 0xcc, RZ ;  /* 0x000000cc06647810 */ /* 0x000fe20007ffe0ff */
[----:B--2---:R2:W-:Y:S01]  /*a0aa0*/  @P4 STG.E desc[UR60][R242.64], R212 ;  /* 0x000000d4f2004986 */ /* 0x0045e2000c10193c */
[----:B---3--:R-:W-:-:S03]  /*a0ab0*/  ISETP.GE.AND P4, PT, R78, R237, PT ;  /* 0x000000ed4e00720c */ /* 0x008fc60003f86270 */
[----:B------:R3:W-:Y:S01]  /*a0ac0*/  @P5 STG.E desc[UR60][R240.64], R210 ;  /* 0x000000d2f0005986 */ /* 0x0007e2000c10193c */
[----:B------:R-:W-:Y:S02]  /*a0ad0*/  ISETP.LT.AND P5, PT, R7, R181, !P6 ;  /* 0x000000b50700720c */ /* 0x000fe400077a1270 */
[----:B------:R-:W-:Y:S01]  /*a0ae0*/  ISETP.LT.AND P6, PT, R9, R230, !P6 ;  /* 0x000000e60900720c */ /* 0x000fe200077c1270 */
[----:B------:R-:W4:Y:S01]  /*a0af0*/  LDL.LU R181, [R1+0x2fac] ;  /* 0x002fac0001b57983 */ /* 0x000f220000300800 */
[----:B------:R-:W1:Y:S01]  /*a0b00*/  LDC.64 R230, c[0x0][0x228] ;  /* 0x00008a00ffe67b82 */ /* 0x000e620000000a00 */
[----:B--2---:R-:W-:-:S04]  /*a0b10*/  IMAD.WIDE R242, R8, 0x4, R2 ;  /* 0x0000000408f27825 */ /* 0x004fc800078e0202 */
[----:B---3--:R-:W-:Y:S01]  /*a0b20*/  IMAD.WIDE R240, R8, 0x4, R4 ;  /* 0x0000000408f07825 */ /* 0x008fe200078e0204 */
[----:B----4-:R2:W-:Y:S01]  /*a0b30*/  @P0 STG.E desc[UR60][R242.64], R208 ;  /* 0x000000d0f2000986 */ /* 0x0105e2000c10193c */
[----:B------:R-:W-:Y:S02]  /*a0b40*/  ISETP.LT.AND P0, PT, R7, R182, !P4 ;  /* 0x000000b60700720c */ /* 0x000fe40006701270 */
[----:B------:R-:W-:Y:S01]  /*a0b50*/  ISETP.LT.AND P4, PT, R9, R232, !P4 ;  /* 0x000000e80900720c */ /* 0x000fe20006781270 */
[----:B------:R-:W3:Y:S01]  /*a0b60*/  LDL.LU R182, [R1+0x2fa8] ;  /* 0x002fa80001b67983 */ /* 0x000ee20000300800 */
[C---:B------:R-:W-:Y:S02]  /*a0b70*/  IMAD.IADD R8, R11.reuse, 0x1, R0 ;  /* 0x000000010b087824 */ /* 0x040fe400078e0200 */
[C---:B------:R-:W-:Y:S01]  /*a0b80*/  IMAD.WIDE R232, R11.reuse, 0x4, R4 ;  /* 0x000000040be87825 */ /* 0x040fe200078e0204 */
[----:B------:R-:W4:Y:S04]  /*a0b90*/  LDL.LU R212, [R1+0xd58] ;  /* 0x000d580001d47983 */ /* 0x000f280000300800 */
[----:B------:R-:W3:Y:S04]  /*a0ba0*/  LDL.LU R210, [R1+0xd48] ;  /* 0x000d480001d27983 */ /* 0x000ee80000300800 */
[----:B--2---:R-:W2:Y:S04]  /*a0bb0*/  LDL.LU R208, [R1+0x998] ;  /* 0x0009980001d07983 */ /* 0x004ea80000300800 */
[----:B------:R1:W-:Y:S02]  /*a0bc0*/  @P2 STG.E desc[UR60][R240.64], R206 ;  /* 0x000000cef0002986 */ /* 0x0003e4000c10193c */
[----:B-1----:R-:W-:Y:S01]  /*a0bd0*/  IMAD.WIDE R240, R11, 0x4, R2 ;  /* 0x000000040bf07825 */ /* 0x002fe200078e0202 */
[----:B------:R-:W-:-:S04]  /*a0be0*/  IADD3 R11, R6, 0xcd, RZ ;  /* 0x000000cd060b7810 */ /* 0x000fc80007ffe0ff */
[----:B------:R1:W-:Y:S01]  /*a0bf0*/  @P5 STG.E desc[UR60][R240.64], R204 ;  /* 0x000000ccf0005986 */ /* 0x0003e2000c10193c */
[----:B------:R-:W-:-:S03]  /*a0c00*/  ISETP.GE.AND P5, PT, R100, R239, PT ;  /* 0x000000ef6400720c */ /* 0x000fc60003fa6270 */
[----:B------:R1:W-:Y:S01]  /*a0c10*/  @P6 STG.E desc[UR60][R232.64], R150 ;  /* 0x00000096e8006986 */ /* 0x0003e2000c10193c */
[----:B------:R-:W-:-:S03]  /*a0c20*/  ISETP.LT.AND P6, PT, R7, R183, !P5 ;  /* 0x000000b70700720c */ /* 0x000fc60006fc1270 */
[----:B------:R-:W2:Y:S01]  /*a0c30*/  LDL.LU R183, [R1+0x2fa4] ;  /* 0x002fa40001b77983 */ /* 0x000ea20000300800 */
[----:B-1----:R-:W-:-:S03]  /*a0c40*/  IMAD.WIDE R240, R8, 0x4, R2 ;  /* 0x0000000408f07825 */ /* 0x002fc600078e0202 */
[----:B------:R-:W2:Y:S01]  /*a0c50*/  LDL.LU R206, [R1+0x598] ;  /* 0x0005980001ce7983 */ /* 0x000ea20000300800 */
[----:B------:R-:W-:-:S03]  /*a0c60*/  IMAD.WIDE R232, R8, 0x4, R4 ;  /* 0x0000000408e87825 */ /* 0x000fc600078e0204 */
[----:B------:R-:W-:Y:S01]  /*a0c70*/  @P0 STG.E desc[UR60][R240.64], R148 ;  /* 0x00000094f0000986 */ /* 0x000fe2000c10193c */
[----:B------:R-:W-:-:S03]  /*a0c80*/  ISETP.GE.AND P0, PT, R11, R225, PT ;  /* 0x000000e10b00720c */ /* 0x000fc60003f06270 */
[----:B------:R1:W-:Y:S01]  /*a0c90*/  @P4 STG.E desc[UR60][R232.64], R114 ;  /* 0x00000072e8004986 */ /* 0x0003e2000c10193c */
[----:B------:R-:W-:-:S03]  /*a0ca0*/  ISETP.LT.AND P4, PT, R7, R172, !P0 ;  /* 0x000000ac0700720c */ /* 0x000fc60004781270 */
[----:B------:R-:W2:Y:S04]  /*a0cb0*/  LDL.LU R172, [R1+0x2fa0] ;  /* 0x002fa00001ac7983 */ /* 0x000ea80000300800 */
[----:B------:R-:W2:Y:S04]  /*a0cc0*/  LDL.LU R204, [R1+0xd5c] ;  /* 0x000d5c0001cc7983 */ /* 0x000ea80000300800 */
[----:B------:R-:W2:Y:S01]  /*a0cd0*/  LDL.LU R150, [R1+0xd4c] ;  /* 0x000d4c0001967983 */ /* 0x000ea20000300800 */
[----:B------:R-:W-:Y:S01]  /*a0ce0*/  VIADD R78, R6, 0xce ;  /* 0x000000ce064e7836 */ /* 0x000fe20000000000 */
[C---:B------:R-:W-:Y:S01]  /*a0cf0*/  ISETP.LT.AND P5, PT, R9.reuse, R228, !P5 ;  /* 0x000000e40900720c */ /* 0x040fe20006fa1270 */
[----:B-1----:R-:W1:Y:S01]  /*a0d00*/  LDC.64 R232, c[0x0][0x228] ;  /* 0x00008a00ffe87b82 */ /* 0x002e620000000a00 */
[----:B------:R-:W2:Y:S04]  /*a0d10*/  LDL.LU R148, [R1+0x99c] ;  /* 0x00099c0001947983 */ /* 0x000ea80000300800 */
[----:B------:R-:W2:Y:S01]  /*a0d20*/  LDL.LU R114, [R1+0x59c] ;  /* 0x00059c0001727983 */ /* 0x000ea20000300800 */
[----:B------:R-:W-:Y:S01]  /*a0d30*/  ISETP.GE.AND P2, PT, R78, R235, PT ;  /* 0x000000eb4e00720c */ /* 0x000fe20003f46270 */
[----:B------:R-:W-:Y:S01]  /*a0d40*/  IMAD.IADD R78, R8, 0x1, R0 ;  /* 0x00000001084e7824 */ /* 0x000fe200078e0200 */
[----:B------:R-:W-:Y:S01]  /*a0d50*/  ISETP.LT.AND P0, PT, R9, R220, !P0 ;  /* 0x000000dc0900720c */ /* 0x000fe20004701270 */
[----:B------:R-:W-:Y:S01]  /*a0d60*/  VIADD R11, R6, 0xcf ;  /* 0x000000cf060b7836 */ /* 0x000fe20000000000 */
[----:B------:R-:W1:Y:S01]  /*a0d70*/  LDC.64 R220, c[0x0][0x228] ;  /* 0x00008a00ffdc7b82 */ /* 0x000e620000000a00 */
[C---:B------:R-:W-:Y:S01]  /*a0d80*/  IMAD.WIDE R242, R78.reuse, 0x4, R2 ;  /* 0x000000044ef27825 */ /* 0x040fe200078e0202 */
[----:B------:R-:W-:-:S03]  /*a0d90*/  IADD3 R8, R78, R0, RZ ;  /* 0x000000004e087210 */ /* 0x000fc60007ffe0ff */
[----:B------:R-:W-:Y:S01]  /*a0da0*/  IMAD.WIDE R240, R78, 0x4, R4 ;  /* 0x000000044ef07825 */ /* 0x000fe200078e0204 */
[----:B------:R-:W-:Y:S02]  /*a0db0*/  IADD3 R100, R6, 0xd0, RZ ;  /* 0x000000d006647810 */ /* 0x000fe40007ffe0ff */
[----:B------:R-:W1:Y:S01]  /*a0dc0*/  LDC.64 R228, c[0x0][0x228] ;  /* 0x00008a00ffe47b82 */ /* 0x000e620000000a00 */
[----:B----4-:R4:W-:Y:S01]  /*a0dd0*/  @P6 STG.E desc[UR60][R242.64], R212 ;  /* 0x000000d4f2006986 */ /* 0x0109e2000c10193c */
[----:B------:R-:W-:-:S03]  /*a0de0*/  ISETP.GE.AND P6, PT, R11, R231, PT ;  /* 0x000000e70b00720c */ /* 0x000fc60003fc6270 */
[----:B---3--:R3:W-:Y:S01]  /*a0df0*/  @P5 STG.E desc[UR60][R240.64], R210 ;  /* 0x000000d2f0005986 */ /* 0x0087e2000c10193c */
[----:B------:R-:W-:Y:S02]  /*a0e00*/  ISETP.LT.AND P5, PT, R7, R173, !P2 ;  /* 0x000000ad0700720c */ /* 0x000fe400057a1270 */
[C---:B------:R-:W-:Y:S01]  /*a0e10*/  IADD3 R11, R8.reuse, R0, RZ ;  /* 0x00000000080b7210 */ /* 0x040fe20007ffe0ff */
[----:B------:R-:W2:Y:S01]  /*a0e20*/  LDL.LU R173, [R1+0x2f9c] ;  /* 0x002f9c0001ad7983 */ /* 0x000ea20000300800 */
[----:B----4-:R-:W-:Y:S01]  /*a0e30*/  IMAD.WIDE R242, R8, 0x4, R2 ;  /* 0x0000000408f27825 */ /* 0x010fe200078e0202 */
[----:B------:R-:W-:-:S03]  /*a0e40*/  ISETP.LT.AND P2, PT, R9, R226, !P2 ;  /* 0x000000e20900720c */ /* 0x000fc60005741270 */
[----:B---3--:R-:W-:Y:S01]  /*a0e50*/  IMAD.WIDE R240, R8, 0x4, R4 ;  /* 0x0000000408f07825 */ /* 0x008fe200078e0204 */
[----:B--2---:R-:W-:Y:S01]  /*a0e60*/  @P4 STG.E desc[UR60][R242.64], R208 ;  /* 0x000000d0f2004986 */ /* 0x004fe2000c10193c */
[----:B------:R-:W-:Y:S02]  /*a0e70*/  ISETP.LT.AND P4, PT, R7, R174, !P6 ;  /* 0x000000ae0700720c */ /* 0x000fe40007781270 */
[----:B------:R-:W-:Y:S01]  /*a0e80*/  ISETP.LT.AND P6, PT, R9, R218, !P6 ;  /* 0x000000da0900720c */ /* 0x000fe200077c1270 */
[----:B------:R-:W2:Y:S01]  /*a0e90*/  LDL.LU R174, [R1+0x2f98] ;  /* 0x002f980001ae7983 */ /* 0x000ea20000300800 */
[C---:B------:R-:W-:Y:S01]  /*a0ea0*/  IMAD.IADD R8, R11.reuse, 0x1, R0 ;  /* 0x000000010b087824 */ /* 0x040fe200078e0200 */
[----:B------:R-:W3:Y:S01]  /*a0eb0*/  LDC.64 R218, c[0x0][0x228] ;  /* 0x00008a00ffda7b82 */ /* 0x000ee20000000a00 */
[C---:B------:R-:W-:Y:S01]  /*a0ec0*/  IMAD.WIDE R226, R11.reuse, 0x4, R4 ;  /* 0x000000040be27825 */ /* 0x040fe200078e0204 */
[----:B------:R-:W4:Y:S04]  /*a0ed0*/  LDL.LU R212, [R1+0xd70] ;  /* 0x000d700001d47983 */ /* 0x000f280000300800 */
[----:B------:R-:W2:Y:S04]  /*a0ee0*/  LDL.LU R210, [R1+0xd60] ;  /* 0x000d600001d27983 */ /* 0x000ea80000300800 */
[----:B------:R1:W-:Y:S02]  /*a0ef0*/  @P0 STG.E desc[UR60][R240.64], R206 ;  /* 0x000000cef0000986 */ /* 0x0003e4000c10193c */
[----:B-1----:R-:W-:Y:S01]  /*a0f00*/  IMAD.WIDE R240, R11, 0x4, R2 ;  /* 0x000000040bf07825 */ /* 0x002fe200078e0202 */
[----:B------:R-:W-:Y:S01]  /*a0f10*/  IADD3 R11, R6, 0xd1, RZ ;  /* 0x000000d1060b7810 */ /* 0x000fe20007ffe0ff */
[----:B------:R-:W2:Y:S04]  /*a0f20*/  LDL.LU R206, [R1+0x9a0] ;  /* 0x0009a00001ce7983 */ /* 0x000ea80000300800 */
[----:B------:R1:W-:Y:S01]  /*a0f30*/  @P5 STG.E desc[UR60][R240.64], R204 ;  /* 0x000000ccf0005986 */ /* 0x0003e2000c10193c */
[----:B------:R-:W-:-:S03]  /*a0f40*/  ISETP.GE.AND P5, PT, R100, R233, PT ;  /* 0x000000e96400720c */ /* 0x000fc60003fa6270 */
[----:B------:R3:W-:Y:S01]  /*a0f50*/  @P2 STG.E desc[UR60][R226.64], R150 ;  /* 0x00000096e2002986 */ /* 0x0007e2000c10193c */
[----:B------:R-:W-:-:S03]  /*a0f60*/  ISETP.LT.AND P2, PT, R7, R175, !P5 ;  /* 0x000000af0700720c */ /* 0x000fc60006f41270 */
[----:B------:R-:W2:Y:S01]  /*a0f70*/  LDL.LU R175, [R1+0x2f94] ;  /* 0x002f940001af7983 */ /* 0x000ea20000300800 */
[----:B-1----:R-:W-:-:S03]  /*a0f80*/  IMAD.WIDE R240, R8, 0x4, R2 ;  /* 0x0000000408f07825 */ /* 0x002fc600078e0202 */
[----:B------:R-:W2:Y:S01]  /*a0f90*/  LDL.LU R208, [R1+0x5a0] ;  /* 0x0005a00001d07983 */ /* 0x000ea20000300800 */
[----:B---3--:R-:W-:-:S03]  /*a0fa0*/  IMAD.WIDE R226, R8, 0x4, R4 ;  /* 0x0000000408e27825 */ /* 0x008fc600078e0204 */
[----:B------:R-:W-:Y:S01]  /*a0fb0*/  @P4 STG.E desc[UR60][R240.64], R148 ;  /* 0x00000094f0004986 */ /* 0x000fe2000c10193c */
[----:B------:R-:W-:-:S03]  /*a0fc0*/  ISETP.GE.AND P4, PT, R11, R221, PT ;  /* 0x000000dd0b00720c */ /* 0x000fc60003f86270 */
[----:B------:R1:W-:Y:S01]  /*a0fd0*/  @P6 STG.E desc[UR60][R226.64], R114 ;  /* 0x00000072e2006986 */ /* 0x0003e2000c10193c */
[----:B------:R-:W-:-:S03]  /*a0fe0*/  ISETP.LT.AND P6, PT, R7, R136, !P4 ;  /* 0x000000880700720c */ /* 0x000fc600067c1270 */
[----:B------:R-:W3:Y:S04]  /*a0ff0*/  LDL.LU R136, [R1+0x2f90] ;  /* 0x002f900001887983 */ /* 0x000ee80000300800 */
[----:B------:R-:W3:Y:S04]  /*a1000*/  LDL.LU R204, [R1+0xd74] ;  /* 0x000d740001cc7983 */ /* 0x000ee80000300800 */
[----:B------:R-:W3:Y:S01]  /*a1010*/  LDL.LU R150, [R1+0xd64] ;  /* 0x000d640001967983 */ /* 0x000ee20000300800 */
[----:B------:R-:W-:Y:S01]  /*a1020*/  VIADD R78, R6, 0xd2 ;  /* 0x000000d2064e7836 */ /* 0x000fe20000000000 */
[C---:B------:R-:W-:Y:S01]  /*a1030*/  ISETP.LT.AND P5, PT, R9.reuse, R222, !P5 ;  /* 0x000000de0900720c */ /* 0x040fe20006fa1270 */
[----:B-1----:R-:W1:Y:S01]  /*a1040*/  LDC.64 R226, c[0x0][0x228] ;  /* 0x00008a00ffe27b82 */ /* 0x002e620000000a00 */
[----:B------:R-:W3:Y:S04]  /*a1050*/  LDL.LU R148, [R1+0x9a4] ;  /* 0x0009a40001947983 */ /* 0x000ee80000300800 */
[----:B------:R-:W3:Y:S01]  /*a1060*/  LDL.LU R114, [R1+0x5a4] ;  /* 0x0005a40001727983 */ /* 0x000ee20000300800 */
        /* <DEDUP_REMOVED lines=12> */
[----:B--2---:R2:W-:Y:S01]  /*a1130*/  @P5 STG.E desc[UR60][R240.64], R210 ;  /* 0x000000d2f0005986 */ /* 0x0045e2000c10193c */
[----:B------:R-:W-:Y:S02]  /*a1140*/  ISETP.LT.AND P5, PT, R7, R164, !P0 ;  /* 0x000000a40700720c */ /* 0x000fe400047a1270 */
[C---:B------:R-:W-:Y:S01]  /*a1150*/  IADD3 R11, R8.reuse, R0, RZ ;  /* 0x00000000080b7210 */ /* 0x040fe20007ffe0ff */
[----:B------:R-:W3:Y:S01]  /*a1160*/  LDL.LU R164, [R1+0x2f8c] ;  /* 0x002f8c0001a47983 */ /* 0x000ee20000300800 */
[----:B----4-:R-:W-:Y:S01]  /*a1170*/  IMAD.WIDE R242, R8, 0x4, R2 ;  /* 0x0000000408f27825 */ /* 0x010fe200078e0202 */
[----:B------:R-:W-:-:S03]  /*a1180*/  ISETP.LT.AND P0, PT, R9, R238, !P0 ;  /* 0x000000ee0900720c */ /* 0x000fc60004701270 */
[----:B--2---:R-:W-:-:S04]  /*a1190*/  IMAD.WIDE R240, R8, 0x4, R4 ;  /* 0x0000000408f07825 */ /* 0x004fc800078e0204 */
[C---:B------:R-:W-:Y:S02]  /*a11a0*/  IMAD.IADD R8, R11.reuse, 0x1, R0 ;  /* 0x000000010b087824 */ /* 0x040fe400078e0200 */
[----:B------:R-:W-:Y:S01]  /*a11b0*/  IMAD.WIDE R238, R11, 0x4, R4 ;  /* 0x000000040bee7825 */ /* 0x000fe200078e0204 */
[----:B------:R2:W-:Y:S01]  /*a11c0*/  @P6 STG.E desc[UR60][R242.64], R206 ;  /* 0x000000cef2006986 */ /* 0x0005e2000c10193c */
[----:B------:R-:W-:Y:S02]  /*a11d0*/  ISETP.LT.AND P6, PT, R7, R165, !P2 ;  /* 0x000000a50700720c */ /* 0x000fe400057c1270 */
[----:B------:R-:W-:Y:S01]  /*a11e0*/  ISETP.LT.AND P2, PT, R9, R224, !P2 ;  /* 0x000000e00900720c */ /* 0x000fe20005741270 */
[----:B------:R-:W4:Y:S01]  /*a11f0*/  LDL.LU R165, [R1+0x2f88] ;  /* 0x002f880001a57983 */ /* 0x000f220000300800 */
[----:B------:R-:W4:Y:S03]  /*a1200*/  LDC.64 R224, c[0x0][0x228] ;  /* 0x00008a00ffe07b82 */ /* 0x000f260000000a00 */
[----:B------:R-:W4:Y:S04]  /*a1210*/  LDL.LU R212, [R1+0xd78] ;  /* 0x000d780001d47983 */ /* 0x000f280000300800 */
[----:B------:R-:W4:Y:S04]  /*a1220*/  LDL.LU R210, [R1+0xd68] ;  /* 0x000d680001d27983 */ /* 0x000f280000300800 */
[----:B--2---:R-:W2:Y:S04]  /*a1230*/  LDL.LU R206, [R1+0x9a8] ;  /* 0x0009a80001ce7983 */ /* 0x004ea80000300800 */
[----:B------:R1:W-:Y:S02]  /*a1240*/  @P4 STG.E desc[UR60][R240.64], R208 ;  /* 0x000000d0f0004986 */ /* 0x0003e4000c10193c */
[----:B-1----:R-:W-:Y:S01]  /*a1250*/  IMAD.WIDE R240, R11, 0x4, R2 ;  /* 0x000000040bf07825 */ /* 0x002fe200078e0202 */
[----:B------:R-:W-:-:S04]  /*a1260*/  IADD3 R11, R6, 0xd5, RZ ;  /* 0x000000d5060b7810 */ /* 0x000fc80007ffe0ff */
[----:B---3--:R1:W-:Y:S01]  /*a1270*/  @P5 STG.E desc[UR60][R240.64], R204 ;  /* 0x000000ccf0005986 */ /* 0x0083e2000c10193c */
        /* <DEDUP_REMOVED lines=12> */
[----:B-1----:R-:W3:Y:S01]  /*a1340*/  LDL.LU R114, [R1+0xd7c] ;  /* 0x000d7c0001727983 */ /* 0x002ee20000300800 */
[C---:B------:R-:W-:Y:S01]  /*a1350*/  VIADD R78, R6.reuse, 0xd6 ;  /* 0x000000d6064e7836 */ /* 0x040fe20000000000 */
[C---:B------:R-:W-:Y:S01]  /*a1360*/  ISETP.LT.AND P5, PT, R9.reuse, R234, !P5 ;  /* 0x000000ea0900720c */ /* 0x040fe20006fa1270 */
[----:B------:R-:W-:Y:S01]  /*a1370*/  VIADD R11, R6, 0xd7 ;  /* 0x000000d7060b7836 */ /* 0x000fe20000000000 */
[----:B------:R-:W3:Y:S01]  /*a1380*/  LDL.LU R204, [R1+0xd6c] ;  /* 0x000d6c0001cc7983 */ /* 0x000ee20000300800 */
[----:B------:R-:W-:Y:S01]  /*a1390*/  ISETP.LT.AND P6, PT, R9, R230, !P6 ;  /* 0x000000e60900720c */ /* 0x000fe200077c1270 */
[----:B------:R-:W1:Y:S02]  /*a13a0*/  LDC.64 R238, c[0x0][0x228] ;  /* 0x00008a00ffee7b82 */ /* 0x000e640000000a00 */
[----:B------:R-:W3:Y:S04]  /*a13b0*/  LDL.LU R150, [R1+0x9ac] ;  /* 0x0009ac0001967983 */ /* 0x000ee80000300800 */
[----:B------:R-:W3:Y:S01]  /*a13c0*/  LDL.LU R148, [R1+0x5ac] ;  /* 0x0005ac0001947983 */ /* 0x000ee20000300800 */
[----:B------:R-:W-:Y:S01]  /*a13d0*/  ISETP.GE.AND P4, PT, R78, R223, PT ;  /* 0x000000df4e00720c */ /* 0x000fe20003f86270 */
[----:B------:R-:W-:Y:S01]  /*a13e0*/  IMAD.IADD R78, R8, 0x1, R0 ;  /* 0x00000001084e7824 */ /* 0x000fe200078e0200 */
[----:B------:R-:W1:Y:S03]  /*a13f0*/  LDC.64 R230, c[0x0][0x228] ;  /* 0x00008a00ffe67b82 */ /* 0x000e660000000a00 */
[C---:B------:R-:W-:Y:S01]  /*a1400*/  IMAD.WIDE R242, R78.reuse, 0x4, R2 ;  /* 0x000000044ef27825 */ /* 0x040fe200078e0202 */
[----:B------:R-:W-:-:S03]  /*a1410*/  IADD3 R8, R78, R0, RZ ;  /* 0x000000004e087210 */ /* 0x000fc60007ffe0ff */
[----:B------:R-:W-:Y:S01]  /*a1420*/  IMAD.WIDE R240, R78, 0x4, R4 ;  /* 0x000000044ef07825 */ /* 0x000fe200078e0204 */
[----:B------:R-:W-:Y:S01]  /*a1430*/  IADD3 R100, R6, 0xd8, RZ ;  /* 0x000000d806647810 */ /* 0x000fe20007ffe0ff */
[----:B------:R-:W1:Y:S01]  /*a1440*/  LDC.64 R234, c[0x0][0x228] ;  /* 0x00008a00ffea7b82 */ /* 0x000e620000000a00 */
[----:B----4-:R4:W-:Y:S01]  /*a1450*/  @P0 STG.E desc[UR60][R242.64], R212 ;  /* 0x000000d4f2000986 */ /* 0x0109e2000c10193c */
[----:B------:R-:W-:-:S03]  /*a1460*/  ISETP.GE.AND P0, PT, R11, R225, PT ;  /* 0x000000e10b00720c */ /* 0x000fc60003f06270 */
[----:B------:R1:W-:Y:S01]  /*a1470*/  @P5 STG.E desc[UR60][R240.64], R210 ;  /* 0x000000d2f0005986 */ /* 0x0003e2000c10193c */
[----:B------:R-:W-:Y:S02]  /*a1480*/  ISETP.LT.AND P5, PT, R7, R168, !P4 ;  /* 0x000000a80700720c */ /* 0x000fe400067a1270 */
[C---:B------:R-:W-:Y:S01]  /*a1490*/  IADD3 R11, R8.reuse, R0, RZ ;  /* 0x00000000080b7210 */ /* 0x040fe20007ffe0ff */
[----:B------:R-:W3:Y:S01]  /*a14a0*/  LDL.LU R168, [R1+0x2f7c] ;  /* 0x002f7c0001a87983 */ /* 0x000ee20000300800 */
[----:B----4-:R-:W-:-:S04]  /*a14b0*/  IMAD.WIDE R242, R8, 0x4, R2 ;  /* 0x0000000408f27825 */ /* 0x010fc800078e0202 */
[----:B-1----:R-:W-:Y:S01]  /*a14c0*/  IMAD.WIDE R240, R8, 0x4, R4 ;  /* 0x0000000408f07825 */ /* 0x002fe200078e0204 */
[----:B--2---:R1:W-:Y:S01]  /*a14d0*/  @P2 STG.E desc[UR60][R242.64], R206 ;  /* 0x000000cef2002986 */ /* 0x0043e2000c10193c */
[----:B------:R-:W-:-:S03]  /*a14e0*/  ISETP.LT.AND P2, PT, R7, R169, !P0 ;  /* 0x000000a90700720c */ /* 0x000fc60004741270 */
[----:B------:R-:W2:Y:S04]  /*a14f0*/  LDL.LU R169, [R1+0x2f78] ;  /* 0x002f780001a97983 */ /* 0x000ea80000300800 */
[----:B------:R-:W4:Y:S04]  /*a1500*/  LDL.LU R210, [R1+0xd90] ;  /* 0x000d900001d27983 */ /* 0x000f280000300800 */
[----:B-1----:R-:W2:Y:S04]  /*a1510*/  LDL.LU R206, [R1+0x5b0] ;  /* 0x0005b00001ce7983 */ /* 0x002ea80000300800 */
[----:B------:R1:W-:Y:S02]  /*a1520*/  @P6 STG.E desc[UR60][R240.64], R208 ;  /* 0x000000d0f0006986 */ /* 0x0003e4000c10193c */
[----:B-1----:R-:W-:-:S05]  /*a1530*/  IMAD.WIDE R240, R11, 0x4, R2 ;  /* 0x000000040bf07825 */ /* 0x002fca00078e0202 */
[----:B---3--:R1:W-:Y:S04]  /*a1540*/  @P5 STG.E desc[UR60][R240.64], R114 ;  /* 0x00000072f0005986 */ /* 0x0083e8000c10193c */
[----:B-1----:R-:W3:Y:S01]  /*a1550*/  LDL.LU R114, [R1+0xd80] ;  /* 0x000d800001727983 */ /* 0x002ee20000300800 */
[----:B------:R-:W-:Y:S01]  /*a1560*/  ISETP.LT.AND P4, PT, R9, R232, !P4 ;  /* 0x000000e80900720c */ /* 0x000fe20006781270 */
[----:B------:R-:W-:Y:S01]  /*a1570*/  IMAD.IADD R8, R11, 0x1, R0 ;  /* 0x000000010b087824 */ /* 0x000fe200078e0200 */
[----:B------:R-:W-:Y:S01]  /*a1580*/  ISETP.LT.AND P0, PT, R9, R220, !P0 ;  /* 0x000000dc0900720c */ /* 0x000fe20004701270 */
[----:B------:R-:W-:Y:S01]  /*a1590*/  IMAD.WIDE R232, R11, 0x4, R4 ;  /* 0x000000040be87825 */ /* 0x000fe200078e0204 */
[----:B------:R-:W-:Y:S01]  /*a15a0*/  ISETP.GE.AND P5, PT, R100, R239, PT ;  /* 0x000000ef6400720c */ /* 0x000fe20003fa6270 */
[----:B------:R-:W1:Y:S02]  /*a15b0*/  LDC.64 R220, c[0x0][0x228] ;  /* 0x00008a00ffdc7b82 */ /* 0x000e640000000a00 */
[----:B------:R-:W-:Y:S01]  /*a15c0*/  IMAD.WIDE R240, R8, 0x4, R2 ;  /* 0x0000000408f07825 */ /* 0x000fe200078e0202 */
[----:B------:R-:W-:-:S05]  /*a15d0*/  IADD3 R11, R6, 0xd9, RZ ;  /* 0x000000d9060b7810 */ /* 0x000fca0007ffe0ff */
[----:B------:R1:W-:Y:S01]  /*a15e0*/  @P4 STG.E desc[UR60][R232.64], R204 ;  /* 0x000000cce8004986 */ /* 0x0003e2000c10193c */
[----:B------:R-:W-:-:S03]  /*a15f0*/  ISETP.LT.AND P4, PT, R7, R170, !P5 ;  /* 0x000000aa0700720c */ /* 0x000fc60006f81270 */
[----:B------:R-:W3:Y:S04]  /*a1600*/  LDL.LU R170, [R1+0x2f74] ;  /* 0x002f740001aa7983 */ /* 0x000ee80000300800 */
[----:B------:R1:W-:Y:S01]  /*a1610*/  @P2 STG.E desc[UR60][R240.64], R150 ;  /* 0x00000096f0002986 */ /* 0x0003e2000c10193c */
[----:B------:R-:W-:Y:S01]  /*a1620*/  ISETP.GE.AND P2, PT, R11, R231, PT ;  /* 0x000000e70b00720c */ /* 0x000fe20003f46270 */
[----:B-1----:R-:W-:Y:S02]  /*a1630*/  IMAD.WIDE R232, R8, 0x4, R4 ;  /* 0x0000000408e87825 */ /* 0x002fe400078e0204 */
[----:B------:R-:W3:Y:S04]  /*a1640*/  LDL.LU R212, [R1+0x9b0] ;  /* 0x0009b00001d47983 */ /* 0x000ee80000300800 */
[----:B------:R1:W-:Y:S01]  /*a1650*/  @P0 STG.E desc[UR60][R232.64], R148 ;  /* 0x00000094e8000986 */ /* 0x0003e2000c10193c */
[----:B------:R-:W-:-:S03]  /*a1660*/  ISETP.LT.AND P0, PT, R7, R171, !P2 ;  /* 0x000000ab0700720c */ /* 0x000fc60005701270 */
[----:B------:R-:W3:Y:S04]  /*a1670*/  LDL.LU R171, [R1+0x2f70] ;  /* 0x002f700001ab7983 */ /* 0x000ee80000300800 */
[----:B------:R-:W3:Y:S04]  /*a1680*/  LDL.LU R208, [R1+0xd94] ;  /* 0x000d940001d07983 */ /* 0x000ee80000300800 */
[----:B------:R-:W3:Y:S01]  /*a1690*/  LDL.LU R204, [R1+0x5b4] ;  /* 0x0005b40001cc7983 */ /* 0x000ee20000300800 */
[C---:B------:R-:W-:Y:S01]  /*a16a0*/  VIADD R78, R6.reuse, 0xda ;  /* 0x000000da064e7836 */ /* 0x040fe20000000000 */
[----:B------:R-:W-:Y:S01]  /*a16b0*/  ISETP.LT.AND P5, PT, R9, R228, !P5 ;  /* 0x000000e40900720c */ /* 0x000fe20006fa1270 */
[----:B------:R-:W-:Y:S01]  /*a16c0*/  VIADD R11, R6, 0xdb ;  /* 0x000000db060b7836 */ /* 0x000fe20000000000 */
[----:B------:R-:W3:Y:S01]  /*a16d0*/  LDL.LU R150, [R1+0xd84] ;  /* 0x000d840001967983 */ /* 0x000ee20000300800 */
[----:B------:R-:W3:Y:S03]  /*a16e0*/  LDC.64 R228, c[0x0][0x228] ;  /* 0x00008a00ffe47b82 */ /* 0x000ee60000000a00 */
[----:B-1----:R-:W3:Y:S01]  /*a16f0*/  LDL.LU R148, [R1+0x9b4] ;  /* 0x0009b40001947983 */ /* 0x002ee20000300800 */
[----:B------:R-:W-:Y:S01]  /*a1700*/  ISETP.GE.AND P6, PT, R78, R235, PT ;  /* 0x000000eb4e00720c */ /* 0x000fe20003fc6270 */
[----:B------:R-:W-:Y:S01]  /*a1710*/  IMAD.IADD R78, R8, 0x1, R0 ;  /* 0x00000001084e7824 */ /* 0x000fe200078e0200 */
[----:B------:R-:W-:-:S02]  /*a1720*/  IADD3 R100, R6, 0xdc, RZ ;  /* 0x000000dc06647810 */ /* 0x000fc40007ffe0ff */
[----:B------:R-:W1:Y:S01]  /*a1730*/  LDC.64 R232, c[0x0][0x228] ;  /* 0x00008a00ffe87b82 */ /* 0x000e620000000a00 */
[C---:B------:R-:W-:Y:S01]  /*a1740*/  IMAD.WIDE R242, R78.reuse, 0x4, R2 ;  /* 0x000000044ef27825 */ /* 0x040fe200078e0202 */
[----:B------:R-:W-:-:S03]  /*a1750*/  IADD3 R8, R78, R0, RZ ;  /* 0x000000004e087210 */ /* 0x000fc60007ffe0ff */
[----:B------:R-:W-:Y:S01]  /*a1760*/  IMAD.WIDE R240, R78, 0x4, R4 ;  /* 0x000000044ef07825 */ /* 0x000fe200078e0204 */
[----:B------:R-:W-:Y:S02]  /*a1770*/  ISETP.LT.AND P2, PT, R9, R218, !P2 ;  /* 0x000000da0900720c */ /* 0x000fe40005741270 */
[----:B------:R-:W1:Y:S01]  /*a1780*/  LDC.64 R218, c[0x0][0x228] ;  /* 0x00008a00ffda7b82 */ /* 0x000e620000000a00 */
[----:B----4-:R4:W-:Y:S01]  /*a1790*/  @P4 STG.E desc[UR60][R242.64], R210 ;  /* 0x000000d2f2004986 */ /* 0x0109e2000c10193c */
[----:B------:R-:W-:-:S03]  /*a17a0*/  ISETP.GE.AND P4, PT, R11, R221, PT ;  /* 0x000000dd0b00720c */ /* 0x000fc60003f86270 */
[----:B--2---:R-:W-:Y:S01]  /*a17b0*/  @P5 STG.E desc[UR60][R240.64], R206 ;  /* 0x000000cef0005986 */ /* 0x004fe2000c10193c */
[----:B------:R-:W-:-:S03]  /*a17c0*/  ISETP.LT.AND P5, PT, R7, R160, !P6 ;  /* 0x000000a00700720c */ /* 0x000fc600077a1270 */
[----:B------:R-:W2:Y:S01]  /*a17d0*/  LDL.LU R160, [R1+0x2f6c] ;  /* 0x002f6c0001a07983 */ /* 0x000ea20000300800 */
[----:B----4-:R-:W-:-:S05]  /*a17e0*/  IMAD.WIDE R242, R8, 0x4, R2 ;  /* 0x0000000408f27825 */ /* 0x010fca00078e0202 */
[----:B---3--:R3:W-:Y:S01]  /*a17f0*/  @P0 STG.E desc[UR60][R242.64], R114 ;  /* 0x00000072f2000986 */ /* 0x0087e2000c10193c */
[----:B------:R-:W-:-:S03]  /*a1800*/  ISETP.LT.AND P0, PT, R7, R161, !P4 ;  /* 0x000000a10700720c */ /* 0x000fc60006701270 */
[----:B------:R-:W4:Y:S04]  /*a1810*/  LDL.LU R161, [R1+0x2f68] ;  /* 0x002f680001a17983 */ /* 0x000f280000300800 */
[----:B------:R-:W2:Y:S04]  /*a1820*/  LDL.LU R210, [R1+0xd98] ;  /* 0x000d980001d27983 */ /* 0x000ea80000300800 */
[----:B---3--:R-:W3:Y:S01]  /*a1830*/  LDL.LU R114, [R1+0x5b8] ;  /* 0x0005b80001727983 */ /* 0x008ee20000300800 */
[C---:B------:R-:W-:Y:S01]  /*a1840*/  IMAD.WIDE R240, R8.reuse, 0x4, R4 ;  /* 0x0000000408f07825 */ /* 0x040fe200078e0204 */
[----:B------:R-:W-:-:S02]  /*a1850*/  IADD3 R11, R8, R0, RZ ;  /* 0x00000000080b7210 */ /* 0x000fc40007ffe0ff */
[C---:B------:R-:W-:Y:S01]  /*a1860*/  ISETP.LT.AND P6, PT, R9.reuse, R226, !P6 ;  /* 0x000000e20900720c */ /* 0x040fe200077c1270 */
[----:B------:R-:W4:Y:S01]  /*a1870*/  LDL.LU R206, [R1+0xd88] ;  /* 0x000d880001ce7983 */ /* 0x000f220000300800 */
[----:B------:R-:W-:Y:S01]  /*a1880*/  ISETP.LT.AND P4, PT, R9, R236, !P4 ;  /* 0x000000ec0900720c */ /* 0x000fe20006781270 */
[C---:B------:R-:W-:Y:S01]  /*a1890*/  IMAD.IADD R8, R11.reuse, 0x1, R0 ;  /* 0x000000010b087824 */ /* 0x040fe200078e0200 */
[----:B------:R-:W3:Y:S01]  /*a18a0*/  LDC.64 R226, c[0x0][0x228] ;  /* 0x00008a00ffe27b82 */ /* 0x000ee20000000a00 */
[C---:B------:R-:W-:Y:S01]  /*a18b0*/  IMAD.WIDE R236, R11.reuse, 0x4, R4 ;  /* 0x000000040bec7825 */ /* 0x040fe200078e0204 */
[----:B------:R1:W-:Y:S03]  /*a18c0*/  @P2 STG.E desc[UR60][R240.64], R212 ;  /* 0x000000d4f0002986 */ /* 0x0003e6000c10193c */
[----:B-1----:R-:W-:Y:S01]  /*a18d0*/  IMAD.WIDE R240, R11, 0x4, R2 ;  /* 0x000000040bf07825 */ /* 0x002fe200078e0202 */
[----:B------:R-:W-:-:S04]  /*a18e0*/  IADD3 R11, R6, 0xdd, RZ ;  /* 0x000000dd060b7810 */ /* 0x000fc80007ffe0ff */
[----:B------:R1:W-:Y:S01]  /*a18f0*/  @P5 STG.E desc[UR60][R240.64], R208 ;  /* 0x000000d0f0005986 */ /* 0x0003e2000c10193c */
[----:B------:R-:W-:-:S03]  /*a1900*/  ISETP.GE.AND P5, PT, R100, R229, PT ;  /* 0x000000e56400720c */ /* 0x000fc60003fa6270 */
[----:B------:R1:W-:Y:S01]  /*a1910*/  @P6 STG.E desc[UR60][R236.64], R204 ;  /* 0x000000ccec006986 */ /* 0x0003e2000c10193c */
[----:B------:R-:W-:-:S03]  /*a1920*/  ISETP.LT.AND P6, PT, R7, R162, !P5 ;  /* 0x000000a20700720c */ /* 0x000fc60006fc1270 */
[----:B------:R-:W4:Y:S01]  /*a1930*/  LDL.LU R162, [R1+0x2f64] ;  /* 0x002f640001a27983 */ /* 0x000f220000300800 */
[----:B-1----:R-:W-:-:S04]  /*a1940*/  IMAD.WIDE R240, R8, 0x4, R2 ;  /* 0x0000000408f07825 */ /* 0x002fc800078e0202 */
[----:B------:R-:W-:Y:S01]  /*a1950*/  IMAD.WIDE R236, R8, 0x4, R4 ;  /* 0x0000000408ec7825 */ /* 0x000fe200078e0204 */
[----:B------:R1:W-:Y:S01]  /*a1960*/  @P0 STG.E desc[UR60][R240.64], R150 ;  /* 0x00000096f0000986 */ /* 0x0003e2000c10193c */
[----:B------:R-:W-:-:S03]  /*a1970*/  ISETP.GE.AND P0, PT, R11, R219, PT ;  /* 0x000000db0b00720c */ /* 0x000fc60003f06270 */
[----:B------:R-:W4:Y:S04]  /*a1980*/  LDL.LU R204, [R1+0x9b8] ;  /* 0x0009b80001cc7983 */ /* 0x000f280000300800 */
[----:B------:R1:W-:Y:S01]  /*a1990*/  @P4 STG.E desc[UR60][R236.64], R148 ;  /* 0x00000094ec004986 */ /* 0x0003e2000c10193c */
[----:B------:R-:W-:-:S03]  /*a19a0*/  ISETP.LT.AND P4, PT, R7, R163, !P0 ;  /* 0x000000a30700720c */ /* 0x000fc60004781270 */
[----:B------:R-:W4:Y:S04]  /*a19b0*/  LDL.LU R163, [R1+0x2f60] ;  /* 0x002f600001a37983 */ /* 0x000f280000300800 */
[----:B-1----:R-:W4:Y:S01]  /*a19c0*/  LDL.LU R150, [R1+0xd9c] ;  /* 0x000d9c0001967983 */ /* 0x002f220000300800 */
[C---:B------:R-:W-:Y:S01]  /*a19d0*/  VIADD R78, R6.reuse, 0xde ;  /* 0x000000de064e7836 */ /* 0x040fe20000000000 */
[C---:B------:R-:W-:Y:S02]  /*a19e0*/  ISETP.LT.AND P5, PT, R9.reuse, R222, !P5 ;  /* 0x000000de0900720c */ /* 0x040fe40006fa1270 */
[----:B------:R-:W4:Y:S01]  /*a19f0*/  LDL.LU R208, [R1+0x5bc] ;  /* 0x0005bc0001d07983 */ /* 0x000f220000300800 */
[----:B------:R-:W-:Y:S01]  /*a1a00*/  VIADD R11, R6, 0xdf ;  /* 0x000000df060b7836 */ /* 0x000fe20000000000 */
[----:B------:R-:W-:Y:S01]  /*a1a10*/  ISETP.GE.AND P2, PT, R78, R233, PT ;  /* 0x000000e94e00720c */ /* 0x000fe20003f46270 */
[----:B------:R-:W-:Y:S01]  /*a1a20*/  IMAD.IADD R78, R8, 0x1, R0 ;  /* 0x00000001084e7824 */ /* 0x000fe200078e0200 */
[----:B------:R-:W4:Y:S01]  /*a1a30*/  LDL.LU R148, [R1+0xd8c] ;  /* 0x000d8c0001947983 */ /* 0x000f220000300800 */
[----:B------:R-:W-:Y:S01]  /*a1a40*/  ISETP.LT.AND P0, PT, R9, R224, !P0 ;  /* 0x000000e00900720c */ /* 0x000fe20004701270 */
[----:B------:R-:W1:Y:S01]  /*a1a50*/  LDC.64 R236, c[0x0][0x228] ;  /* 0x00008a00ffec7b82 */ /* 0x000e620000000a00 */
[----:B------:R-:W-:-:S04]  /*a1a60*/  IMAD.WIDE R242, R78, 0x4, R2 ;  /* 0x000000044ef27825 */ /* 0x000fc800078e0202 */
[C---:B------:R-:W-:Y:S01]  /*a1a70*/  IMAD.WIDE R240, R78.reuse, 0x4, R4 ;  /* 0x000000044ef07825 */ /* 0x040fe200078e0204 */
[----:B------:R-:W-:Y:S02]  /*a1a80*/  IADD3 R8, R78, R0, RZ ;  /* 0x000000004e087210 */ /* 0x000fe40007ffe0ff */
[----:B------:R-:W1:Y:S01]  /*a1a90*/  LDC.64 R222, c[0x0][0x228] ;  /* 0x00008a00ffde7b82 */ /* 0x000e620000000a00 */
[----:B------:R-:W-:-:S07]  /*a1aa0*/  IADD3 R100, R6, 0xe1, RZ ;  /* 0x000000e106647810 */ /* 0x000fce0007ffe0ff */
[----:B------:R-:W1:Y:S01]  /*a1ab0*/  LDC.64 R224, c[0x0][0x228] ;  /* 0x00008a00ffe07b82 */ /* 0x000e620000000a00 */
[----:B--2---:R-:W-:Y:S04]  /*a1ac0*/  @P6 STG.E desc[UR60][R242.64], R210 ;  /* 0x000000d2f2006986 */ /* 0x004fe8000c10193c */
[----:B---3--:R2:W-:Y:S01]  /*a1ad0*/  @P5 STG.E desc[UR60][R240.64], R114 ;  /* 0x00000072f0005986 */ /* 0x0085e2000c10193c */
[----:B------:R-:W-:-:S03]  /*a1ae0*/  ISETP.LT.AND P5, PT, R7, R128, !P2 ;  /* 0x000000800700720c */ /* 0x000fc600057a1270 */
[----:B------:R-:W3:Y:S04]  /*a1af0*/  LDL.LU R128, [R1+0x2f5c] ;  /* 0x002f5c0001807983 */ /* 0x000ee80000300800 */
[----:B--2---:R-:W2:Y:S01]  /*a1b00*/  LDL.LU R114, [R1+0x9bc] ;  /* 0x0009bc0001727983 */ /* 0x004ea20000300800 */
[----:B------:R-:W-:Y:S01]  /*a1b10*/  IMAD.WIDE R242, R8, 0x4, R2 ;  /* 0x0000000408f27825 */ /* 0x000fe200078e0202 */
[----:B------:R-:W-:-:S04]  /*a1b20*/  ISETP.GE.AND P6, PT, R11, R227, PT ;  /* 0x000000e30b00720c */ /* 0x000fc80003fc6270 */
[----:B----4-:R4:W-:Y:S01]  /*a1b30*/  @P4 STG.E desc[UR60][R242.64], R206 ;  /* 0x000000cef2004986 */ /* 0x0109e2000c10193c */
[----:B------:R-:W-:Y:S01]  /*a1b40*/  ISETP.LT.AND P4, PT, R7, R152, !P6 ;  /* 0x000000980700720c */ /* 0x000fe20007781270 */
[C---:B------:R-:W-:Y:S02]  /*a1b50*/  IMAD.WIDE R240, R8.reuse, 0x4, R4 ;  /* 0x0000000408f07825 */ /* 0x040fe400078e0204 */
[----:B------:R-:W3:Y:S01]  /*a1b60*/  LDL.LU R152, [R1+0x2f58] ;  /* 0x002f580001987983 */ /* 0x000ee20000300800 */
[----:B------:R-:W-:-:S03]  /*a1b70*/  IADD3 R11, R8, R0, RZ ;  /* 0x00000000080b7210 */ /* 0x000fc60007ffe0ff */
[----:B------:R-:W3:Y:S04]  /*a1b80*/  LDL.LU R212, [R1+0xdb0] ;  /* 0x000db00001d47983 */ /* 0x000ee80000300800 */
[----:B------:R-:W3:Y:S04]  /*a1b90*/  LDL.LU R210, [R1+0x5c0] ;  /* 0x0005c00001d27983 */ /* 0x000ee80000300800 */
[----:B----4-:R-:W4:Y:S04]  /*a1ba0*/  LDL.LU R206, [R1+0xda0] ;  /* 0x000da00001ce7983 */ /* 0x010f280000300800 */
[----:B------:R1:W-:Y:S02]  /*a1bb0*/  @P0 STG.E desc[UR60][R240.64], R204 ;  /* 0x000000ccf0000986 */ /* 0x0003e4000c10193c */
[----:B-1----:R-:W-:-:S02]  /*a1bc0*/  IMAD.WIDE R240, R11, 0x4, R2 ;  /* 0x000000040bf07825 */ /* 0x002fc400078e0202 */
[----:B------:R-:W4:Y:S04]  /*a1bd0*/  LDL.LU R204, [R1+0x10a0] ;  /* 0x0010a00001cc7983 */ /* 0x000f280000300800 */
[----:B------:R1:W-:Y:S04]  /*a1be0*/  @P5 STG.E desc[UR60][R240.64], R150 ;  /* 0x00000096f0005986 */ /* 0x0003e8000c10193c */
[----:B-1----:R-:W4:Y:S01]  /*a1bf0*/  LDL.LU R150, [R1+0x9c0] ;  /* 0x0009c00001967983 */ /* 0x002f220000300800 */
[C---:B------:R-:W-:Y:S02]  /*a1c00*/  ISETP.LT.AND P2, PT, R9.reuse, R238, !P2 ;  /* 0x000000ee0900720c */ /* 0x040fe40005741270 */
[----:B------:R-:W-:Y:S01]  /*a1c10*/  ISETP.LT.AND P6, PT, R9, R230, !P6 ;  /* 0x000000e60900720c */ /* 0x000fe200077c1270 */
[----:B------:R-:W-:-:S04]  /*a1c20*/  IMAD.WIDE R238, R11, 0x4, R4 ;  /* 0x000000040bee7825 */ /* 0x000fc800078e0204 */
[----:B------:R-:W-:Y:S02]  /*a1c30*/  IMAD.IADD R8, R11, 0x1, R0 ;  /* 0x000000010b087824 */ /* 0x000fe400078e0200 */
[----:B------:R-:W-:Y:S01]  /*a1c40*/  VIADD R78, R6, 0xe0 ;  /* 0x000000e0064e7836 */ /* 0x000fe20000000000 */
[----:B------:R-:W-:Y:S01]  /*a1c50*/  ISETP.GE.AND P5, PT, R100, R223, PT ;  /* 0x000000df6400720c */ /* 0x000fe20003fa6270 */
[----:B------:R-:W-:Y:S01]  /*a1c60*/  IMAD.WIDE R240, R8, 0x4, R2 ;  /* 0x0000000408f07825 */ /* 0x000fe200078e0202 */
[----:B------:R-:W1:Y:S01]  /*a1c70*/  LDC.64 R230, c[0x0][0x228] ;  /* 0x00008a00ffe67b82 */ /* 0x000e620000000a00 */
[----:B------:R1:W-:Y:S01]  /*a1c80*/  @P2 STG.E desc[UR60][R238.64], R208 ;  /* 0x000000d0ee002986 */ /* 0x0003e2000c10193c */
[----:B------:R-:W-:-:S03]  /*a1c90*/  ISETP.GE.AND P0, PT, R78, R237, PT ;  /* 0x000000ed4e00720c */ /* 0x000fc60003f06270 */
[----:B------:R2:W-:Y:S01]  /*a1ca0*/  @P4 STG.E desc[UR60][R240.64], R148 ;  /* 0x00000094f0004986 */ /* 0x0005e2000c10193c */
[----:B------:R-:W-:-:S03]  /*a1cb0*/  ISETP.LT.AND P2, PT, R7, R153, !P0 ;  /* 0x000000990700720c */ /* 0x000fc60004741270 */
[----:B------:R-:W4:Y:S01]  /*a1cc0*/  LDL.LU R153, [R1+0x2f54] ;  /* 0x002f540001997983 */ /* 0x000f220000300800 */
[----:B-1----:R-:W-:Y:S01]  /*a1cd0*/  IMAD.WIDE R238, R8, 0x4, R4 ;  /* 0x0000000408ee7825 */ /* 0x002fe200078e0204 */
[----:B------:R-:W-:-:S03]  /*a1ce0*/  ISETP.LT.AND P0, PT, R9, R234, !P0 ;  /* 0x000000ea0900720c */ /* 0x000fc60004701270 */
[--C-:B------:R-:W-:Y:S01]  /*a1cf0*/  IMAD.IADD R11, R8, 0x1, R0.reuse ;  /* 0x00000001080b7824 */ /* 0x100fe200078e0200 */
[----:B------:R-:W-:Y:S01]  /*a1d00*/  IADD3 R78, R6, 0xe3, RZ ;  /* 0x000000e3064e7810 */ /* 0x000fe20007ffe0ff */
[----:B------:R-:W1:Y:S03]  /*a1d10*/  LDC.64 R234, c[0x0][0x228] ;  /* 0x00008a00ffea7b82 */ /* 0x000e660000000a00 */
[----:B------:R-:W-:Y:S02]  /*a1d20*/  ISETP.GE.AND P4, PT, R78, R225, PT ;  /* 0x000000e14e00720c */ /* 0x000fe40003f86270 */
[----:B------:R-:W-:Y:S01]  /*a1d30*/  IADD3 R78, R6, 0xe2, RZ ;  /* 0x000000e2064e7810 */ /* 0x000fe20007ffe0ff */
[----:B------:R-:W-:Y:S01]  /*a1d40*/  IMAD.IADD R8, R11, 0x1, R0 ;  /* 0x000000010b087824 */ /* 0x000fe200078e0200 */
[----:B--2---:R2:W-:Y:S01]  /*a1d50*/  @P6 STG.E desc[UR60][R238.64], R114 ;  /* 0x00000072ee006986 */ /* 0x0045e2000c10193c */
[----:B------:R-:W-:-:S03]  /*a1d60*/  ISETP.LT.AND P6, PT, R7, R154, !P5 ;  /* 0x0000009a0700720c */ /* 0x000fc60006fc1270 */
[----:B------:R-:W4:Y:S04]  /*a1d70*/  LDL.LU R154, [R1+0x2f50] ;  /* 0x002f5000019a7983 */ /* 0x000f280000300800 */
[----:B------:R-:W4:Y:S04]  /*a1d80*/  LDL.LU R208, [R1+0xdb4] ;  /* 0x000db40001d07983 */ /* 0x000f280000300800 */
[----:B------:R-:W4:Y:S04]  /*a1d90*/  LDL.LU R148, [R1+0x5c4] ;  /* 0x0005c40001947983 */ /* 0x000f280000300800 */
[----:B--2---:R-:W2:Y:S01]  /*a1da0*/  LDL.LU R114, [R1+0xda4] ;  /* 0x000da40001727983 */ /* 0x004ea20000300800 */
[----:B------:R-:W-:Y:S01]  /*a1db0*/  IMAD.WIDE R238, R11, 0x4, R2 ;  /* 0x000000040bee7825 */ /* 0x000fe200078e0202 */
[----:B------:R-:W-:-:S02]  /*a1dc0*/  ISETP.LT.AND P5, PT, R9, R220, !P5 ;  /* 0x000000dc0900720c */ /* 0x000fc40006fa1270 */
[----:B------:R-:W2:Y:S02]  /*a1dd0*/  LDC.64 R220, c[0x0][0x228] ;  /* 0x00008a00ffdc7b82 */ /* 0x000ea40000000a00 */
[----:B---3--:R3:W-:Y:S01]  /*a1de0*/  @P2 STG.E desc[UR60][R238.64], R212 ;  /* 0x000000d4ee002986 */ /* 0x0087e2000c10193c */
[----:B------:R-:W-:Y:S01]  /*a1df0*/  ISETP.GE.AND P2, PT, R78, R231, PT ;  /* 0x000000e74e00720c */ /* 0x000fe20003f46270 */
[----:B------:R-:W-:-:S04]  /*a1e00*/  IMAD.WIDE R240, R8, 0x4, R2 ;  /* 0x0000000408f07825 */ /* 0x000fc800078e0202 */
[----:B------:R-:W-:-:S04]  /*a1e10*/  IMAD.WIDE R242, R8, 0x4, R4 ;  /* 0x0000000408f27825 */ /* 0x000fc800078e0204 */
[----:B---3--:R-:W-:-:S05]  /*a1e20*/  IMAD.WIDE R238, R11, 0x4, R4 ;  /* 0x000000040bee7825 */ /* 0x008fca00078e0204 */
[----:B------:R3:W-:Y:S01]  /*a1e30*/  @P0 STG.E desc[UR60][R238.64], R210 ;  /* 0x000000d2ee000986 */ /* 0x0007e2000c10193c */
[----:B------:R-:W-:-:S03]  /*a1e40*/  ISETP.LT.AND P0, PT, R7, R155, !P2 ;  /* 0x0000009b0700720c */ /* 0x000fc60005701270 */
[----:B------:R-:W2:Y:S04]  /*a1e50*/  LDL.LU R155, [R1+0x2f4c] ;  /* 0x002f4c00019b7983 */ /* 0x000ea80000300800 */
[----:B------:R-:W2:Y:S04]  /*a1e60*/  LDL.LU R212, [R1+0x9c4] ;  /* 0x0009c40001d47983 */ /* 0x000ea80000300800 */
[----:B----4-:R4:W-:Y:S04]  /*a1e70*/  @P6 STG.E desc[UR60][R240.64], R206 ;  /* 0x000000cef0006986 */ /* 0x0109e8000c10193c */
[----:B------:R1:W-:Y:S01]  /*a1e80*/  @P5 STG.E desc[UR60][R242.64], R150 ;  /* 0x00000096f2005986 */ /* 0x0003e2000c10193c */
[----:B------:R-:W-:-:S03]  /*a1e90*/  ISETP.LT.AND P5, PT, R7, R156, !P4 ;  /* 0x0000009c0700720c */ /* 0x000fc600067a1270 */
[----:B------:R-:W2:Y:S04]  /*a1ea0*/  LDL.LU R156, [R1+0x2f48] ;  /* 0x002f4800019c7983 */ /* 0x000ea80000300800 */
[----:B---3--:R-:W3:Y:S04]  /*a1eb0*/  LDL.LU R210, [R1+0xdb8] ;  /* 0x000db80001d27983 */ /* 0x008ee80000300800 */
[----:B----4-:R-:W4:Y:S01]  /*a1ec0*/  LDL.LU R206, [R1+0x5c8] ;  /* 0x0005c80001ce7983 */ /* 0x010f220000300800 */
[----:B------:R-:W-:-:S03]  /*a1ed0*/  ISETP.LT.AND P6, PT, R7, R204, !P1 ;  /* 0x000000cc0700720c */ /* 0x000fc60004fc1270 */
[----:B------:R-:W4:Y:S04]  /*a1ee0*/  LDL.LU R204, [R1+0xda8] ;  /* 0x000da80001cc7983 */ /* 0x000f280000300800 */
[----:B-1----:R-:W4:Y:S01]  /*a1ef0*/  LDL.LU R150, [R1+0x9c8] ;  /* 0x0009c80001967983 */ /* 0x002f220000300800 */
[----:B------:R-:W-:Y:S02]  /*a1f00*/  IADD3 R11, R8, R0, RZ ;  /* 0x00000000080b7210 */ /* 0x000fe40007ffe0ff */
[----:B------:R-:W-:Y:S02]  /*a1f10*/  ISETP.LT.AND P2, PT, R9, R228, !P2 ;  /* 0x000000e40900720c */ /* 0x000fe40005741270 */
[C---:B------:R-:W-:Y:S01]  /*a1f20*/  IADD3 R8, R11.reuse, R0, RZ ;  /* 0x000000000b087210 */ /* 0x040fe20007ffe0ff */
[----:B------:R-:W-:-:S04]  /*a1f30*/  IMAD.WIDE R228, R11, 0x4, R2 ;  /* 0x000000040be47825 */ /* 0x000fc800078e0202 */
[----:B------:R-:W-:Y:S02]  /*a1f40*/  VIADD R78, R6, 0xe5 ;  /* 0x000000e5064e7836 */ /* 0x000fe40000000000 */
[----:B------:R-:W-:-:S04]  /*a1f50*/  IMAD.WIDE R240, R11, 0x4, R4 ;  /* 0x000000040bf07825 */ /* 0x000fc800078e0204 */
[----:B------:R-:W-:Y:S01]  /*a1f60*/  IMAD.WIDE R238, R8, 0x4, R2 ;  /* 0x0000000408ee7825 */ /* 0x000fe200078e0202 */
[C---:B------:R-:W-:Y:S02]  /*a1f70*/  ISETP.LT.AND P1, PT, R9.reuse, R232, !P1 ;  /* 0x000000e80900720c */ /* 0x040fe40004f21270 */
[----:B------:R-:W1:Y:S01]  /*a1f80*/  LDC.64 R232, c[0x0][0x228] ;  /* 0x00008a00ffe87b82 */ /* 0x000e620000000a00 */
[----:B------:R-:W-:Y:S01]  /*a1f90*/  ISETP.LT.AND P4, PT, R9, R218, !P4 ;  /* 0x000000da0900720c */ /* 0x000fe20006781270 */
[C---:B------:R-:W-:Y:S01]  /*a1fa0*/  VIADD R11, R6.reuse, 0xf3 ;  /* 0x000000f3060b7836 */ /* 0x040fe20000000000 */
[----:B------:R-:W-:-:S05]  /*a1fb0*/  IADD3 R100, R6, 0xe6, RZ ;  /* 0x000000e606647810 */ /* 0x000fca0007ffe0ff */
[----:B------:R-:W4:Y:S01]  /*a1fc0*/  LDC.64 R218, c[0x0][0x228] ;  /* 0x00008a00ffda7b82 */ /* 0x000f220000000a00 */
[----:B------:R1:W-:Y:S01]  /*a1fd0*/  @P0 STG.E desc[UR60][R228.64], R208 ;  /* 0x000000d0e4000986 */ /* 0x0003e2000c10193c */
[----:B------:R-:W-:-:S03]  /*a1fe0*/  ISETP.GE.AND P0, PT, R78, R235, PT ;  /* 0x000000eb4e00720c */ /* 0x000fc60003f06270 */
[----:B------:R1:W-:Y:S04]  /*a1ff0*/  @P2 STG.E desc[UR60][R240.64], R148 ;  /* 0x00000094f0002986 */ /* 0x0003e8000c10193c */
[----:B--2---:R2:W-:Y:S01]  /*a2000*/  @P5 STG.E desc[UR60][R238.64], R114 ;  /* 0x00000072ee005986 */ /* 0x0045e2000c10193c */
[----:B------:R-:W-:Y:S02]  /*a2010*/  ISETP.LT.AND P5, PT, R9, R226, !P0 ;  /* 0x000000e20900720c */ /* 0x000fe400047a1270 */
[----:B------:R-:W-:Y:S01]  /*a2020*/  ISETP.LT.AND P0, PT, R7, R157, !P0 ;  /* 0x0000009d0700720c */ /* 0x000fe20004701270 */
[----:B-1----:R-:W1:Y:S01]  /*a2030*/  LDC.64 R228, c[0x0][0x228] ;  /* 0x00008a00ffe47b82 */ /* 0x002e620000000a00 */
[----:B------:R-:W4:Y:S04]  /*a2040*/  LDL.LU R157, [R1+0x2f44] ;  /* 0x002f4400019d7983 */ /* 0x000f280000300800 */
[----:B------:R-:W4:Y:S01]  /*a2050*/  LDL.LU R148, [R1+0xdbc] ;  /* 0x000dbc0001947983 */ /* 0x000f220000300800 */
[----:B------:R-:W-:Y:S01]  /*a2060*/  ISETP.GE.AND P2, PT, R11, R221, PT ;  /* 0x000000dd0b00720c */ /* 0x000fe20003f46270 */
[C---:B------:R-:W-:Y:S01]  /*a2070*/  IMAD.WIDE R240, R8.reuse, 0x4, R4 ;  /* 0x0000000408f07825 */ /* 0x040fe200078e0204 */
[----:B------:R-:W1:Y:S01]  /*a2080*/  LDC.64 R226, c[0x0][0x228] ;  /* 0x00008a00ffe27b82 */ /* 0x000e620000000a00 */
[----:B--2---:R-:W2:Y:S01]  /*a2090*/  LDL.LU R114, [R1+0x5cc] ;  /* 0x0005cc0001727983 */ /* 0x004ea20000300800 */
[----:B------:R-:W-:-:S03]  /*a20a0*/  IADD3 R11, R8, R0, RZ ;  /* 0x00000000080b7210 */ /* 0x000fc60007ffe0ff */
[----:B------:R-:W2:Y:S02]  /*a20b0*/  LDL.LU R208, [R1+0xdac] ;  /* 0x000dac0001d07983 */ /* 0x000ea40000300800 */
[C---:B------:R-:W-:Y:S02]  /*a20c0*/  IMAD.WIDE R238, R11.reuse, 0x4, R4 ;  /* 0x000000040bee7825 */ /* 0x040fe400078e0204 */
[----:B------:R1:W-:Y:S02]  /*a20d0*/  @P4 STG.E desc[UR60][R240.64], R212 ;  /* 0x000000d4f0004986 */ /* 0x0003e4000c10193c */
[----:B-1----:R-:W-:-:S05]  /*a20e0*/  IMAD.WIDE R240, R11, 0x4, R2 ;  /* 0x000000040bf07825 */ /* 0x002fca00078e0202 */
[----:B---3--:R-:W-:Y:S01]  /*a20f0*/  @P6 STG.E desc[UR60][R240.64], R210 ;  /* 0x000000d2f0006986 */ /* 0x008fe2000c10193c */
[----:B------:R-:W-:Y:S01]  /*a2100*/  ISETP.GE.AND P6, PT, R100, R233, PT ;  /* 0x000000e96400720c */ /* 0x000fe20003fc6270 */
[----:B------:R-:W-:Y:S02]  /*a2110*/  IMAD.IADD R8, R11, 0x1, R0 ;  /* 0x000000010b087824 */ /* 0x000fe400078e0200 */
[----:B----4-:R1:W-:Y:S01]  /*a2120*/  @P1 STG.E desc[UR60][R238.64], R206 ;  /* 0x000000ceee001986 */ /* 0x0103e2000c10193c */
[----:B------:R-:W-:Y:S01]  /*a2130*/  ISETP.LT.AND P1, PT, R7, R158, !P6 ;  /* 0x0000009e0700720c */ /* 0x000fe20007721270 */
[----:B------:R-:W-:Y:S01]  /*a2140*/  VIADD R78, R6, 0xe8 ;  /* 0x000000e8064e7836 */ /* 0x000fe20000000000 */
[----:B------:R-:W3:Y:S01]  /*a2150*/  LDC R100, c[0x0][0x228] ;  /* 0x00008a00ff647b82 */ /* 0x000ee20000000800 */
[----:B------:R-:W4:Y:S04]  /*a2160*/  LDL.LU R158, [R1+0x2f40] ;  /* 0x002f4000019e7983 */ /* 0x000f280000300800 */
[----:B-1----:R-:W3:Y:S01]  /*a2170*/  LDL.LU R206, [R1+0x9cc] ;  /* 0x0009cc0001ce7983 */ /* 0x002ee20000300800 */
[----:B------:R-:W-:Y:S01]  /*a2180*/  IMAD.WIDE R240, R8, 0x4, R2 ;  /* 0x0000000408f07825 */ /* 0x000fe200078e0202 */
[----:B------:R-:W-:-:S03]  /*a2190*/  IADD3 R11, R6, 0xe7, RZ ;  /* 0x000000e7060b7810 */ /* 0x000fc60007ffe0ff */
[----:B------:R-:W-:Y:S01]  /*a21a0*/  IMAD.WIDE R238, R8, 0x4, R4 ;  /* 0x0000000408ee7825 */ /* 0x000fe200078e0204 */
[----:B------:R1:W-:Y:S01]  /*a21b0*/  @P0 STG.E desc[UR60][R240.64], R204 ;  /* 0x000000ccf0000986 */ /* 0x0003e2000c10193c */
[----:B------:R-:W-:-:S03]  /*a21c0*/  ISETP.GE.AND P0, PT, R11, R229, PT ;  /* 0x000000e50b00720c */ /* 0x000fc60003f06270 */
[----:B------:R1:W-:Y:S01]  /*a21d0*/  @P5 STG.E desc[UR60][R238.64], R150 ;  /* 0x00000096ee005986 */ /* 0x0003e2000c10193c */
[----:B------:R-:W-:-:S03]  /*a21e0*/  ISETP.LT.AND P5, PT, R7, R159, !P0 ;  /* 0x0000009f0700720c */ /* 0x000fc600047a1270 */
[----:B------:R-:W4:Y:S04]  /*a21f0*/  LDL.LU R159, [R1+0x2f3c] ;  /* 0x002f3c00019f7983 */ /* 0x000f280000300800 */
[----:B-1----:R-:W4:Y:S04]  /*a2200*/  LDL.LU R204, [R1+0xdc0] ;  /* 0x000dc00001cc7983 */ /* 0x002f280000300800 */
[----:B------:R-:W4:Y:S01]  /*a2210*/  LDL.LU R150, [R1+0x5d0] ;  /* 0x0005d00001967983 */ /* 0x000f220000300800 */
[----:B------:R-:W-:Y:S01]  /*a2220*/  ISETP.LT.AND P6, PT, R9, R236, !P6 ;  /* 0x000000ec0900720c */ /* 0x000fe200077c1270 */
[----:B------:R-:W-:Y:S01]  /*a2230*/  IMAD.IADD R8, R8, 0x1, R0 ;  /* 0x0000000108087824 */ /* 0x000fe200078e0200 */
[----:B------:R-:W-:Y:S01]  /*a2240*/  ISETP.GE.AND P4, PT, R78, R219, PT ;  /* 0x000000db4e00720c */ /* 0x000fe20003f86270 */
[----:B------:R-:W1:Y:S02]  /*a2250*/  LDC.64 R236, c[0x0][0x228] ;  /* 0x00008a00ffec7b82 */ /* 0x000e640000000a00 */
[----:B------:R-:W-:-:S04]  /*a2260*/  IMAD.WIDE R240, R8, 0x4, R2 ;  /* 0x0000000408f07825 */ /* 0x000fc800078e0202 */
[C---:B------:R-:W-:Y:S01]  /*a2270*/  IMAD.WIDE R242, R8.reuse, 0x4, R4 ;  /* 0x0000000408f27825 */ /* 0x040fe200078e0204 */
[----:B------:R-:W-:Y:S01]  /*a2280*/  ISETP.LT.AND P0, PT, R9, R222, !P0 ;  /* 0x000000de0900720c */ /* 0x000fe20004701270 */
[----:B------:R-:W4:Y:S02]  /*a2290*/  LDC.64 R238, c[0x0][0x228] ;  /* 0x00008a00ffee7b82 */ /* 0x000f240000000a00 */
[----:B------:R-:W-:Y:S01]  /*a22a0*/  IMAD.IADD R8, R8, 0x1, R0 ;  /* 0x0000000108087824 */ /* 0x000fe200078e0200 */
[C---:B------:R-:W-:Y:S01]  /*a22b0*/  IADD3 R11, R6.reuse, 0xe9, RZ ;  /* 0x000000e9060b7810 */ /* 0x040fe20007ffe0ff */
[----:B------:R-:W-:-:S04]  /*a22c0*/  VIADD R78, R6, 0xea ;  /* 0x000000ea064e7836 */ /* 0x000fc80000000000 */
[----:B------:R-:W4:Y:S01]  /*a22d0*/  LDC.64 R222, c[0x0][0x228] ;  /* 0x00008a00ffde7b82 */ /* 0x000f220000000a00 */
[----:B------:R1:W-:Y:S04]  /*a22e0*/  @P1 STG.E desc[UR60][R240.64], R148 ;  /* 0x00000094f0001986 */ /* 0x0003e8000c10193c */
[----:B--2---:R2:W-:Y:S01]  /*a22f0*/  @P6 STG.E desc[UR60][R242.64], R114 ;  /* 0x00000072f2006986 */ /* 0x0045e2000c10193c */
[----:B------:R-:W-:Y:S02]  /*a2300*/  ISETP.LT.AND P6, PT, R9, R230, !P4 ;  /* 0x000000e60900720c */ /* 0x000fe400067c1270 */
[----:B------:R-:W-:Y:S01]  /*a2310*/  ISETP.LT.AND P4, PT, R7, R132, !P4 ;  /* 0x000000840700720c */ /* 0x000fe20006781270 */
[----:B-1----:R-:W4:Y:S04]  /*a2320*/  LDL.LU R148, [R1+0x10a8] ;  /* 0x0010a80001947983 */ /* 0x002f280000300800 */
[----:B------:R-:W4:Y:S04]  /*a2330*/  LDL.LU R132, [R1+0x2f38] ;  /* 0x002f380001847983 */ /* 0x000f280000300800 */
[----:B------:R-:W4:Y:S04]  /*a2340*/  LDL.LU R210, [R1+0x9d0] ;  /* 0x0009d00001d27983 */ /* 0x000f280000300800 */
[----:B--2---:R-:W2:Y:S01]  /*a2350*/  LDL.LU R114, [R1+0xdd0] ;  /* 0x000dd00001727983 */ /* 0x004ea20000300800 */
[----:B------:R-:W-:Y:S01]  /*a2360*/  IMAD.WIDE R240, R8, 0x4, R2 ;  /* 0x0000000408f07825 */ /* 0x000fe200078e0202 */
[----:B------:R-:W-:-:S03]  /*a2370*/  ISETP.GE.AND P1, PT, R11, R227, PT ;  /* 0x000000e30b00720c */ /* 0x000fc60003f26270 */
[C---:B------:R-:W-:Y:S01]  /*a2380*/  IMAD.WIDE R230, R8.reuse, 0x4, R4 ;  /* 0x0000000408e67825 */ /* 0x040fe200078e0204 */
[----:B------:R1:W-:Y:S01]  /*a2390*/  @P5 STG.E desc[UR60][R240.64], R208 ;  /* 0x000000d0f0005986 */ /* 0x0003e2000c10193c */
[----:B------:R-:W-:Y:S02]  /*a23a0*/  ISETP.LT.AND P5, PT, R9, R224, !P1 ;  /* 0x000000e00900720c */ /* 0x000fe40004fa1270 */
[----:B------:R-:W-:Y:S02]  /*a23b0*/  ISETP.LT.AND P1, PT, R7, R133, !P1 ;  /* 0x000000850700720c */ /* 0x000fe40004f21270 */
[----:B------:R-:W2:Y:S04]  /*a23c0*/  LDL.LU R133, [R1+0x2f34] ;  /* 0x002f340001857983 */ /* 0x000ea80000300800 */
[----:B-1----:R-:W2:Y:S04]  /*a23d0*/  LDL.LU R208, [R1+0xdc4] ;  /* 0x000dc40001d07983 */ /* 0x002ea80000300800 */
[----:B---3--:R1:W-:Y:S04]  /*a23e0*/  @P0 STG.E desc[UR60][R230.64], R206 ;  /* 0x000000cee6000986 */ /* 0x0083e8000c10193c */
[----:B-1----:R-:W3:Y:S01]  /*a23f0*/  LDL.LU R206, [R1+0x5d4] ;  /* 0x0005d40001ce7983 */ /* 0x002ee20000300800 */
[----:B------:R-:W-:Y:S01]  /*a2400*/  IADD3 R8, R8, R0, RZ ;  /* 0x0000000008087210 */ /* 0x000fe20007ffe0ff */
[----:B------:R-:W1:Y:S01]  /*a2410*/  LDC.64 R230, c[0x0][0x228] ;  /* 0x00008a00ffe67b82 */ /* 0x000e620000000a00 */
[----:B------:R-:W-:-:S03]  /*a2420*/  ISETP.GE.AND P0, PT, R78, R237, PT ;  /* 0x000000ed4e00720c */ /* 0x000fc60003f06270 */
[----:B------:R-:W-:-:S04]  /*a2430*/  IMAD.WIDE R224, R8, 0x4, R2 ;  /* 0x0000000408e07825 */ /* 0x000fc800078e0202 */
[----:B------:R-:W-:Y:S01]  /*a2440*/  IMAD.WIDE R240, R8, 0x4, R4 ;  /* 0x0000000408f07825 */ /* 0x000fe200078e0204 */
[----:B----4-:R4:W-:Y:S04]  /*a2450*/  @P4 STG.E desc[UR60][R224.64], R204 ;  /* 0x000000cce0004986 */ /* 0x0109e8000c10193c */
[----:B------:R4:W-:Y:S01]  /*a2460*/  @P6 STG.E desc[UR60][R240.64], R150 ;  /* 0x00000096f0006986 */ /* 0x0009e2000c10193c */
[----:B------:R-:W-:-:S03]  /*a2470*/  ISETP.LT.AND P6, PT, R7, R134, !P0 ;  /* 0x000000860700720c */ /* 0x000fc600047c1270 */
[----:B------:R-:W3:Y:S04]  /*a2480*/  LDL.LU R134, [R1+0x2f30] ;  /* 0x002f300001867983 */ /* 0x000ee80000300800 */
[----:B----4-:R-:W4:Y:S01]  /*a2490*/  LDL.LU R204, [R1+0x9d4] ;  /* 0x0009d40001cc7983 */ /* 0x010f220000300800 */
[----:B------:R-:W-:Y:S01]  /*a24a0*/  IMAD.IADD R8, R8, 0x1, R0 ;  /* 0x0000000108087824 */ /* 0x000fe200078e0200 */
[----:B------:R-:W-:Y:S01]  /*a24b0*/  IADD3 R11, R6, 0xeb, RZ ;  /* 0x000000eb060b7810 */ /* 0x000fe20007ffe0ff */
[----:B------:R-:W4:Y:S01]  /*a24c0*/  LDC.64 R224, c[0x0][0x228] ;  /* 0x00008a00ffe07b82 */ /* 0x000f220000000a00 */
[----:B------:R-:W4:Y:S01]  /*a24d0*/  LDL.LU R150, [R1+0xdd4] ;  /* 0x000dd40001967983 */ /* 0x000f220000300800 */
[----:B------:R-:W-:Y:S01]  /*a24e0*/  IMAD.WIDE R240, R8, 0x4, R2 ;  /* 0x0000000408f07825 */ /* 0x000fe200078e0202 */
[----:B------:R-:W-:-:S03]  /*a24f0*/  ISETP.GE.AND P4, PT, R11, R239, PT ;  /* 0x000000ef0b00720c */ /* 0x000fc60003f86270 */
[----:B------:R-:W-:Y:S01]  /*a2500*/  IMAD.WIDE R242, R8, 0x4, R4 ;  /* 0x0000000408f27825 */ /* 0x000fe200078e0204 */
[----:B------:R-:W-:-:S03]  /*a2510*/  IADD3 R11, R6, 0xec, RZ ;  /* 0x000000ec060b7810 */ /* 0x000fc60007ffe0ff */
[----:B------:R-:W-:Y:S01]  /*a2520*/  IMAD.IADD R8, R8, 0x1, R0 ;  /* 0x0000000108087824 */ /* 0x000fe200078e0200 */
[C---:B------:R-:W-:Y:S02]  /*a2530*/  ISETP.LT.AND P0, PT, R9.reuse, R148, !P0 ;  /* 0x000000940900720c */ /* 0x040fe40004701270 */
[----:B------:R-:W4:Y:S04]  /*a2540*/  LDL.LU R148, [R1+0xdc8] ;  /* 0x000dc80001947983 */ /* 0x000f280000300800 */
[----:B------:R-:W-:Y:S04]  /*a2550*/  @P1 STG.E desc[UR60][R240.64], R210 ;  /* 0x000000d2f0001986 */ /* 0x000fe8000c10193c */
[----:B--2---:R2:W-:Y:S01]  /*a2560*/  @P5 STG.E desc[UR60][R242.64], R114 ;  /* 0x00000072f2005986 */ /* 0x0045e2000c10193c */
[----:B------:R-:W-:-:S02]  /*a2570*/  ISETP.LT.AND P5, PT, R9, R234, !P4 ;  /* 0x000000ea0900720c */ /* 0x000fc400067a1270 */
[----:B------:R-:W-:Y:S01]  /*a2580*/  ISETP.LT.AND P4, PT, R7, R96, !P4 ;  /* 0x000000600700720c */ /* 0x000fe20006781270 */
[----:B------:R-:W4:Y:S01]  /*a2590*/  LDC.64 R234, c[0x0][0x228] ;  /* 0x00008a00ffea7b82 */ /* 0x000f220000000a00 */
[----:B------:R-:W4:Y:S04]  /*a25a0*/  LDL.LU R96, [R1+0x2f2c] ;  /* 0x002f2c0001607983 */ /* 0x000f280000300800 */
[----:B--2---:R-:W2:Y:S01]  /*a25b0*/  LDL.LU R114, [R1+0x5d8] ;  /* 0x0005d80001727983 */ /* 0x004ea20000300800 */
[C---:B------:R-:W-:Y:S01]  /*a25c0*/  IMAD.WIDE R240, R8.reuse, 0x4, R2 ;  /* 0x0000000408f07825 */ /* 0x040fe200078e0202 */
[----:B------:R-:W-:Y:S02]  /*a25d0*/  ISETP.GE.AND P1, PT, R11, R223, PT ;  /* 0x000000df0b00720c */ /* 0x000fe40003f26270 */
[----:B------:R-:W2:Y:S01]  /*a25e0*/  LDL.LU R212, [R1+0x9d8] ;  /* 0x0009d80001d47983 */ /* 0x000ea20000300800 */
[----:B------:R-:W-:-:S03]  /*a25f0*/  IMAD.WIDE R242, R8, 0x4, R4 ;  /* 0x0000000408f27825 */ /* 0x000fc600078e0204 */
[----:B------:R4:W-:Y:S04]  /*a2600*/  @P6 STG.E desc[UR60][R240.64], R208 ;  /* 0x000000d0f0006986 */ /* 0x0009e8000c10193c */
[----:B---3--:R3:W-:Y:S01]  /*a2610*/  @P0 STG.E desc[UR60][R242.64], R206 ;  /* 0x000000cef2000986 */ /* 0x0087e2000c10193c */
[----:B------:R-:W-:Y:S02]  /*a2620*/  ISETP.LT.AND P0, PT, R9, R232, !P1 ;  /* 0x000000e80900720c */ /* 0x000fe40004f01270 */
[----:B------:R-:W-:Y:S02]  /*a2630*/  ISETP.LT.AND P1, PT, R7, R120, !P1 ;  /* 0x000000780700720c */ /* 0x000fe40004f21270 */
[----:B------:R-:W2:Y:S04]  /*a2640*/  LDL.LU R120, [R1+0x2f28] ;  /* 0x002f280001787983 */ /* 0x000ea80000300800 */
[----:B------:R-:W2:Y:S01]  /*a2650*/  LDL.LU R210, [R1+0xdd8] ;  /* 0x000dd80001d27983 */ /* 0x000ea20000300800 */
[----:B------:R-:W-:Y:S01]  /*a2660*/  IMAD.IADD R8, R8, 0x1, R0 ;  /* 0x0000000108087824 */ /* 0x000fe200078e0200 */
[----:B------:R-:W-:-:S03]  /*a2670*/  IADD3 R11, R6, 0xed, RZ ;  /* 0x000000ed060b7810 */ /* 0x000fc60007ffe0ff */
[----:B------:R-:W-:Y:S01]  /*a2680*/  IMAD.WIDE R232, R8, 0x4, R2 ;  /* 0x0000000408e87825 */ /* 0x000fe200078e0202 */
[----:B-1----:R-:W-:-:S04]  /*a2690*/  ISETP.GE.AND P6, PT, R11, R231, PT ;  /* 0x000000e70b00720c */ /* 0x002fc80003fc6270 */
[----:B----4-:R1:W-:Y:S01]  /*a26a0*/  @P4 STG.E desc[UR60][R232.64], R204 ;  /* 0x000000cce8004986 */ /* 0x0103e2000c10193c */
[----:B------:R-:W-:-:S03]  /*a26b0*/  ISETP.LT.AND P4, PT, R7, R121, !P6 ;  /* 0x000000790700720c */ /* 0x000fc60007781270 */
[----:B------:R-:W4:Y:S04]  /*a26c0*/  LDL.LU R121, [R1+0x2f24] ;  /* 0x002f240001797983 */ /* 0x000f280000300800 */
[----:B------:R-:W4:Y:S04]  /*a26d0*/  LDL.LU R208, [R1+0xdcc] ;  /* 0x000dcc0001d07983 */ /* 0x000f280000300800 */
[----:B---3--:R-:W3:Y:S01]  /*a26e0*/  LDL.LU R206, [R1+0x5dc] ;  /* 0x0005dc0001ce7983 */ /* 0x008ee20000300800 */
[----:B------:R-:W-:Y:S01]  /*a26f0*/  IMAD.WIDE R240, R8, 0x4, R4 ;  /* 0x0000000408f07825 */ /* 0x000fe200078e0204 */
[----:B------:R-:W-:Y:S01]  /*a2700*/  IADD3 R11, R6, 0xee, RZ ;  /* 0x000000ee060b7810 */ /* 0x000fe20007ffe0ff */
[----:B-1----:R-:W1:Y:S01]  /*a2710*/  LDC.64 R232, c[0x0][0x228] ;  /* 0x00008a00ffe87b82 */ /* 0x002e620000000a00 */
[----:B------:R-:W3:Y:S01]  /*a2720*/  LDL.LU R204, [R1+0x10b0] ;  /* 0x0010b00001cc7983 */ /* 0x000ee20000300800 */
[----:B------:R-:W-:Y:S01]  /*a2730*/  IMAD.IADD R8, R8, 0x1, R0 ;  /* 0x0000000108087824 */ /* 0x000fe200078e0200 */
[----:B------:R-:W-:-:S02]  /*a2740*/  ISETP.LT.AND P6, PT, R9, R228, !P6 ;  /* 0x000000e40900720c */ /* 0x000fc400077c1270 */
[----:B------:R1:W-:Y:S01]  /*a2750*/  @P5 STG.E desc[UR60][R240.64], R150 ;  /* 0x00000096f0005986 */ /* 0x0003e2000c10193c */
[----:B------:R-:W-:Y:S01]  /*a2760*/  IMAD.WIDE R228, R8, 0x4, R4 ;  /* 0x0000000408e47825 */ /* 0x000fe200078e0204 */
[----:B------:R-:W-:-:S03]  /*a2770*/  ISETP.GE.AND P5, PT, R11, R225, PT ;  /* 0x000000e10b00720c */ /* 0x000fc60003fa6270 */
[----:B-1----:R-:W-:-:S05]  /*a2780*/  IMAD.WIDE R240, R8, 0x4, R2 ;  /* 0x0000000408f07825 */ /* 0x002fca00078e0202 */
[----:B------:R1:W-:Y:S04]  /*a2790*/  @P1 STG.E desc[UR60][R240.64], R148 ;  /* 0x00000094f0001986 */ /* 0x0003e8000c10193c */
[----:B--2---:R2:W-:Y:S01]  /*a27a0*/  @P0 STG.E desc[UR60][R228.64], R114 ;  /* 0x00000072e4000986 */ /* 0x0045e2000c10193c */
[----:B------:R-:W-:-:S03]  /*a27b0*/  ISETP.LT.AND P0, PT, R7, R122, !P5 ;  /* 0x0000007a0700720c */ /* 0x000fc60006f01270 */
[----:B------:R-:W3:Y:S04]  /*a27c0*/  LDL.LU R122, [R1+0x2f20] ;  /* 0x002f2000017a7983 */ /* 0x000ee80000300800 */
[----:B------:R-:W3:Y:S04]  /*a27d0*/  LDL.LU R150, [R1+0x9dc] ;  /* 0x0009dc0001967983 */ /* 0x000ee80000300800 */
[----:B-1----:R-:W3:Y:S04]  /*a27e0*/  LDL.LU R148, [R1+0xddc] ;  /* 0x000ddc0001947983 */ /* 0x002ee80000300800 */
[----:B--2---:R-:W2:Y:S01]  /*a27f0*/  LDL.LU R114, [R1+0x10b8] ;  /* 0x0010b80001727983 */ /* 0x004ea20000300800 */
[----:B------:R-:W-:Y:S01]  /*a2800*/  IADD3 R11, R8, R0, RZ ;  /* 0x00000000080b7210 */ /* 0x000fe20007ffe0ff */
[----:B------:R-:W-:-:S04]  /*a2810*/  VIADD R8, R6, 0xef ;  /* 0x000000ef06087836 */ /* 0x000fc80000000000 */
[----:B------:R-:W-:-:S04]  /*a2820*/  IMAD.WIDE R240, R11, 0x4, R2 ;  /* 0x000000040bf07825 */ /* 0x000fc800078e0202 */
[----:B------:R-:W-:Y:S01]  /*a2830*/  IMAD.WIDE R228, R11, 0x4, R4 ;  /* 0x000000040be47825 */ /* 0x000fe200078e0204 */
[----:B------:R1:W-:Y:S01]  /*a2840*/  @P4 STG.E desc[UR60][R240.64], R212 ;  /* 0x000000d4f0004986 */ /* 0x0003e2000c10193c */
[----:B------:R-:W-:-:S03]  /*a2850*/  ISETP.GE.AND P4, PT, R8, R235, PT ;  /* 0x000000eb0800720c */ /* 0x000fc60003f86270 */
[----:B------:R1:W-:Y:S01]  /*a2860*/  @P6 STG.E desc[UR60][R228.64], R210 ;  /* 0x000000d2e4006986 */ /* 0x0003e2000c10193c */
[----:B------:R-:W-:-:S03]  /*a2870*/  ISETP.LT.AND P6, PT, R7, R123, !P4 ;  /* 0x0000007b0700720c */ /* 0x000fc600067c1270 */
        /* <DEDUP_REMOVED lines=11> */
[----:B-1----:R-:W2:Y:S01]  /*a2930*/  LDL.LU R212, [R1+0xe48] ;  /* 0x000e480001d47983 */ /* 0x002ea20000300800 */
[----:B------:R-:W-:Y:S01]  /*a2940*/  ISETP.LT.AND P1, PT, R7, R222, !P2 ;  /* 0x000000de0700720c */ /* 0x000fe20005721270 */
[----:B------:R-:W-:Y:S01]  /*a2950*/  VIADD R78, R6, 0xf1 ;  /* 0x000000f1064e7836 */ /* 0x000fe20000000000 */
[C---:B------:R-:W-:Y:S01]  /*a2960*/  ISETP.LT.AND P2, PT, R9.reuse, R230, !P2 ;  /* 0x000000e60900720c */ /* 0x040fe20005741270 */
[----:B------:R-:W2:Y:S01]  /*a2970*/  LDL.LU R210, [R1+0x9e8] ;  /* 0x0009e80001d27983 */ /* 0x000ea20000300800 */
[C---:B------:R-:W-:Y:S01]  /*a2980*/  IMAD.WIDE R230, R8.reuse, 0x4, R2 ;  /* 0x0000000408e67825 */ /* 0x040fe200078e0202 */
[----:B------:R-:W-:Y:S01]  /*a2990*/  ISETP.LT.AND P4, PT, R9, R226, !P4 ;  /* 0x000000e20900720c */ /* 0x000fe20006781270 */
[----:B------:R-:W1:Y:S02]  /*a29a0*/  LDC.64 R222, c[0x0][0x228] ;  /* 0x00008a00ffde7b82 */ /* 0x000e640000000a00 */
[----:B------:R-:W-:Y:S01]  /*a29b0*/  IMAD.WIDE R228, R8, 0x4, R4 ;  /* 0x0000000408e47825 */ /* 0x000fe200078e0204 */
[----:B----4-:R4:W-:Y:S04]  /*a29c0*/  @P0 STG.E desc[UR60][R230.64], R208 ;  /* 0x000000d0e6000986 */ /* 0x0109e8000c10193c */
[----:B---3--:R3:W-:Y:S01]  /*a29d0*/  @P5 STG.E desc[UR60][R228.64], R206 ;  /* 0x000000cee4005986 */ /* 0x0087e2000c10193c */
[----:B------:R-:W-:Y:S01]  /*a29e0*/  VIADD R11, R6, 0xf0 ;  /* 0x000000f0060b7836 */ /* 0x000fe20000000000 */
[----:B------:R-:W2:Y:S02]  /*a29f0*/  LDC.64 R218, c[0x0][0x228] ;  /* 0x00008a00ffda7b82 */ /* 0x000ea40000000a00 */
[----:B----4-:R-:W4:Y:S01]  /*a2a00*/  LDL.LU R208, [R1+0x5e8] ;  /* 0x0005e80001d07983 */ /* 0x010f220000300800 */
[----:B------:R-:W-:-:S05]  /*a2a10*/  IADD3 R8, R8, R0, RZ ;  /* 0x0000000008087210 */ /* 0x000fca0007ffe0ff */
[----:B------:R-:W2:Y:S01]  /*a2a20*/  LDC.64 R226, c[0x0][0x228] ;  /* 0x00008a00ffe27b82 */ /* 0x000ea20000000a00 */
[----:B---3--:R-:W3:Y:S01]  /*a2a30*/  LDL.LU R206, [R1+0xde8] ;  /* 0x000de80001ce7983 */ /* 0x008ee20000300800 */
[----:B------:R-:W-:-:S04]  /*a2a40*/  ISETP.GE.AND P0, PT, R11, R233, PT ;  /* 0x000000e90b00720c */ /* 0x000fc80003f06270 */
[----:B------:R-:W-:Y:S02]  /*a2a50*/  ISETP.LT.AND P5, PT, R7, R204, !P0 ;  /* 0x000000cc0700720c */ /* 0x000fe400047a1270 */
[----:B------:R-:W2:Y:S01]  /*a2a60*/  LDC.64 R230, c[0x0][0x228] ;  /* 0x00008a00ffe67b82 */ /* 0x000ea20000000a00 */
[----:B------:R-:W3:Y:S01]  /*a2a70*/  LDL.LU R204, [R1+0xe4c] ;  /* 0x000e4c0001cc7983 */ /* 0x000ee20000300800 */
[----:B------:R-:W-:-:S05]  /*a2a80*/  IMAD.WIDE R228, R8, 0x4, R2 ;  /* 0x0000000408e47825 */ /* 0x000fca00078e0202 */
[----:B------:R1:W-:Y:S02]  /*a2a90*/  @P6 STG.E desc[UR60][R228.64], R150 ;  /* 0x00000096e4006986 */ /* 0x0003e4000c10193c */
[----:B-1----:R-:W-:Y:S02]  /*a2aa0*/  IMAD.WIDE R228, R8, 0x4, R4 ;  /* 0x0000000408e47825 */ /* 0x002fe400078e0204 */
[----:B------:R-:W3:Y:S04]  /*a2ab0*/  LDL.LU R150, [R1+0x9ec] ;  /* 0x0009ec0001967983 */ /* 0x000ee80000300800 */
[----:B------:R1:W-:Y:S04]  /*a2ac0*/  @P4 STG.E desc[UR60][R228.64], R148 ;  /* 0x00000094e4004986 */ /* 0x0003e8000c10193c */
[----:B-1----:R-:W3:Y:S01]  /*a2ad0*/  LDL.LU R148, [R1+0x5ec] ;  /* 0x0005ec0001947983 */ /* 0x002ee20000300800 */
[----:B------:R-:W-:Y:S01]  /*a2ae0*/  ISETP.GE.AND P6, PT, R78, R223, PT ;  /* 0x000000df4e00720c */ /* 0x000fe20003fc6270 */
[----:B------:R-:W1:Y:S03]  /*a2af0*/  LDC.64 R228, c[0x0][0x228] ;  /* 0x00008a00ffe47b82 */ /* 0x000e660000000a00 */
[----:B--2---:R-:W-:-:S02]  /*a2b00*/  ISETP.LT.AND P4, PT, R7, R114, !P6 ;  /* 0x000000720700720c */ /* 0x004fc40007781270 */
[----:B------:R-:W2:Y:S01]  /*a2b10*/  LDL.LU R114, [R1+0xdec] ;  /* 0x000dec0001727983 */ /* 0x000ea20000300800 */
[----:B------:R-:W-:Y:S02]  /*a2b20*/  IADD3 R11, R8, R0, RZ ;  /* 0x00000000080b7210 */ /* 0x000fe40007ffe0ff */
[C---:B------:R-:W-:Y:S01]  /*a2b30*/  ISETP.LT.AND P0, PT, R9.reuse, R236, !P0 ;  /* 0x000000ec0900720c */ /* 0x040fe20004701270 */
[----:B------:R-:W-:Y:S01]  /*a2b40*/  VIADD R8, R6, 0xf2 ;  /* 0x000000f206087836 */ /* 0x000fe20000000000 */
[----:B------:R-:W-:Y:S01]  /*a2b50*/  ISETP.LT.AND P6, PT, R9, R100, !P6 ;  /* 0x000000640900720c */ /* 0x000fe200077c1270 */
[----:B------:R-:W-:Y:S01]  /*a2b60*/  IMAD.WIDE R236, R11, 0x4, R2 ;  /* 0x000000040bec7825 */ /* 0x000fe200078e0202 */
[----:B------:R-:W2:Y:S01]  /*a2b70*/  LDL.LU R247, [R1+0xe50] ;  /* 0x000e500001f77983 */ /* 0x000ea20000300800 */
[----:B------:R-:W1:Y:S03]  /*a2b80*/  LDC R100, c[0x0][0x228] ;  /* 0x00008a00ff647b82 */ /* 0x000e660000000800 */
[----:B------:R-:W2:Y:S04]  /*a2b90*/  LDL.LU R249, [R1+0x5f0] ;  /* 0x0005f00001f97983 */ /* 0x000ea80000300800 */
[----:B------:R1:W-:Y:S01]  /*a2ba0*/  @P5 STG.E desc[UR60][R236.64], R251 ;  /* 0x000000fbec005986 */ /* 0x0003e2000c10193c */
[----:B------:R-:W-:-:S02]  /*a2bb0*/  ISETP.GE.AND P5, PT, R8, R219, PT ;  /* 0x000000db0800720c */ /* 0x000fc40003fa6270 */
[----:B------:R-:W-:-:S05]  /*a2bc0*/  IADD3 R8, R11, R0, RZ ;  /* 0x000000000b087210 */ /* 0x000fca0007ffe0ff */
[----:B------:R-:W-:-:S04]  /*a2bd0*/  IMAD.WIDE R240, R8, 0x4, R2 ;  /* 0x0000000408f07825 */ /* 0x000fc800078e0202 */
[----:B-1----:R-:W-:Y:S01]  /*a2be0*/  IMAD.WIDE R236, R11, 0x4, R4 ;  /* 0x000000040bec7825 */ /* 0x002fe200078e0204 */
[----:B------:R-:W2:Y:S04]  /*a2bf0*/  LDL.LU R251, [R1+0x9f0] ;  /* 0x0009f00001fb7983 */ /* 0x000ea80000300800 */
[----:B------:R1:W-:Y:S04]  /*a2c00*/  @P0 STG.E desc[UR60][R236.64], R102 ;  /* 0x00000066ec000986 */ /* 0x0003e8000c10193c */
[----:B------:R1:W-:Y:S01]  /*a2c10*/  @P4 STG.E desc[UR60][R240.64], R110 ;  /* 0x0000006ef0004986 */ /* 0x0003e2000c10193c */
[----:B------:R-:W-:Y:S01]  /*a2c20*/  ISETP.LT.AND P4, PT, R7, R238, !P5 ;  /* 0x000000ee0700720c */ /* 0x000fe20006f81270 */
[----:B------:R-:W-:Y:S01]  /*a2c30*/  VIADD R11, R6, 0xff ;  /* 0x000000ff060b7836 */ /* 0x000fe20000000000 */
[----:B------:R-:W-:Y:S01]  /*a2c40*/  ISETP.LT.AND P5, PT, R9, R104, !P5 ;  /* 0x000000680900720c */ /* 0x000fe20006fa1270 */
[C---:B------:R-:W-:Y:S01]  /*a2c50*/  IMAD.IADD R78, R8.reuse, 0x1, R0 ;  /* 0x00000001084e7824 */ /* 0x040fe200078e0200 */
[----:B------:R-:W4:Y:S01]  /*a2c60*/  LDC.64 R238, c[0x0][0x228] ;  /* 0x00008a00ffee7b82 */ /* 0x000f220000000a00 */
[----:B-1----:R-:W-:Y:S01]  /*a2c70*/  IMAD.WIDE R236, R8, 0x4, R4 ;  /* 0x0000000408ec7825 */ /* 0x002fe200078e0204 */
[----:B------:R-:W2:Y:S06]  /*a2c80*/  LDL.LU R110, [R1+0xdf0] ;  /* 0x000df000016e7983 */ /* 0x000eac0000300800 */
[----:B------:R-:W1:Y:S01]  /*a2c90*/  LDC R102, c[0x0][0x228] ;  /* 0x00008a00ff667b82 */ /* 0x000e620000000800 */
[----:B------:R-:W-:Y:S01]  /*a2ca0*/  ISETP.GE.AND P0, PT, R11, R227, PT ;  /* 0x000000e30b00720c */ /* 0x000fe20003f06270 */
[----:B------:R-:W-:Y:S01]  /*a2cb0*/  IMAD.WIDE R240, R78, 0x4, R2 ;  /* 0x000000044ef07825 */ /* 0x000fe200078e0202 */
[----:B------:R4:W-:Y:S01]  /*a2cc0*/  @P6 STG.E desc[UR60][R236.64], R106 ;  /* 0x0000006aec006986 */ /* 0x0009e2000c10193c */
[----:B------:R-:W-:-:S02]  /*a2cd0*/  IADD3 R11, R6, 0xf4, RZ ;  /* 0x000000f4060b7810 */ /* 0x000fc40007ffe0ff */
[C---:B------:R-:W-:Y:S01]  /*a2ce0*/  IMAD.WIDE R242, R78.reuse, 0x4, R4 ;  /* 0x000000044ef27825 */ /* 0x040fe200078e0204 */
[----:B------:R4:W-:Y:S01]  /*a2cf0*/  @P4 STG.E desc[UR60][R240.64], R112 ;  /* 0x00000070f0004986 */ /* 0x0009e2000c10193c */
[----:B------:R-:W-:Y:S01]  /*a2d00*/  ISETP.GE.AND P6, PT, R11, R231, PT ;  /* 0x000000e70b00720c */ /* 0x000fe20003fc6270 */
[----:B------:R-:W3:Y:S01]  /*a2d10*/  LDC R104, c[0x0][0x228] ;  /* 0x00008a00ff687b82 */ /* 0x000ee20000000800 */
[----:B------:R-:W-:-:S07]  /*a2d20*/  IADD3 R8, R78, R0, RZ ;  /* 0x000000004e087210 */ /* 0x000fce0007ffe0ff */
[----:B----4-:R-:W4:Y:S01]  /*a2d30*/  LDC R106, c[0x0][0x228] ;  /* 0x00008a00ff6a7b82 */ /* 0x010f220000000800 */
[----:B------:R-:W2:Y:S01]  /*a2d40*/  LDL.LU R112, [R1+0xe54] ;  /* 0x000e540001707983 */ /* 0x000ea20000300800 */
[----:B------:R-:W-:-:S03]  /*a2d50*/  IMAD.WIDE R244, R8, 0x4, R2 ;  /* 0x0000000408f47825 */ /* 0x000fc600078e0202 */
[----:B------:R1:W-:Y:S01]  /*a2d60*/  @P5 STG.E desc[UR60][R242.64], R108 ;  /* 0x0000006cf2005986 */ /* 0x0003e2000c10193c */
[----:B------:R-:W-:Y:S02]  /*a2d70*/  ISETP.LT.AND P5, PT, R9, R224, !P6 ;  /* 0x000000e00900720c */ /* 0x000fe400077a1270 */
[----:B------:R-:W3:Y:S01]  /*a2d80*/  LDC.64 R236, c[0x0][0x228] ;  /* 0x00008a00ffec7b82 */ /* 0x000ee20000000a00 */
[----:B------:R-:W-:Y:S01]  /*a2d90*/  ISETP.LT.AND P6, PT, R7, R100, !P6 ;  /* 0x000000640700720c */ /* 0x000fe200077c1270 */
[C---:B------:R-:W-:Y:S01]  /*a2da0*/  IMAD.WIDE R224, R8.reuse, 0x4, R4 ;  /* 0x0000000408e07825 */ /* 0x040fe200078e0204 */
[----:B------:R1:W-:Y:S03]  /*a2db0*/  @P1 STG.E desc[UR60][R244.64], R214 ;  /* 0x000000d6f4001986 */ /* 0x0003e6000c10193c */
[----:B------:R-:W-:Y:S02]  /*a2dc0*/  IMAD.IADD R78, R8, 0x1, R0 ;  /* 0x00000001084e7824 */ /* 0x000fe400078e0200 */
[----:B------:R-:W2:Y:S01]  /*a2dd0*/  LDC.64 R240, c[0x0][0x228] ;  /* 0x00008a00fff07b82 */ /* 0x000ea20000000a00 */
[----:B-1----:R-:W2:Y:S01]  /*a2de0*/  LDL.LU R108, [R1+0x5f4] ;  /* 0x0005f400016c7983 */ /* 0x002ea20000300800 */
[----:B------:R-:W-:-:S03]  /*a2df0*/  VIADD R11, R6, 0xf5 ;  /* 0x000000f5060b7836 */ /* 0x000fc60000000000 */
[----:B------:R1:W-:Y:S02]  /*a2e00*/  @P2 STG.E desc[UR60][R224.64], R216 ;  /* 0x000000d8e0002986 */ /* 0x0003e4000c10193c */
[----:B------:R-:W-:Y:S01]  /*a2e10*/  ISETP.GE.AND P4, PT, R11, R229, PT ;  /* 0x000000e50b00720c */ /* 0x000fe20003f86270 */
[----:B------:R-:W2:Y:S01]  /*a2e20*/  LDC R100, c[0x0][0x228] ;  /* 0x00008a00ff647b82 */ /* 0x000ea20000000800 */
[----:B------:R-:W2:Y:S01]  /*a2e30*/  LDL.LU R214, [R1+0x9f4] ;  /* 0x0009f40001d67983 */ /* 0x000ea20000300800 */
[----:B------:R-:W-:Y:S01]  /*a2e40*/  IADD3 R11, R6, 0xf7, RZ ;  /* 0x000000f7060b7810 */ /* 0x000fe20007ffe0ff */
[----:B-1----:R-:W-:Y:S02]  /*a2e50*/  IMAD.WIDE R224, R78, 0x4, R2 ;  /* 0x000000044ee07825 */ /* 0x002fe400078e0202 */
[----:B------:R-:W2:Y:S01]  /*a2e60*/  LDL.LU R216, [R1+0xdf4] ;  /* 0x000df40001d87983 */ /* 0x000ea20000300800 */
[----:B------:R-:W-:-:S03]  /*a2e70*/  ISETP.LT.AND P1, PT, R7, R102, !P4 ;  /* 0x000000660700720c */ /* 0x000fc60006721270 */
[----:B------:R1:W-:Y:S01]  /*a2e80*/  @P6 STG.E desc[UR60][R224.64], R212 ;  /* 0x000000d4e0006986 */ /* 0x0003e2000c10193c */
[----:B----4-:R-:W-:Y:S01]  /*a2e90*/  ISETP.LT.AND P4, PT, R9, R106, !P4 ;  /* 0x0000006a0900720c */ /* 0x010fe20006781270 */
[C---:B------:R-:W-:Y:S01]  /*a2ea0*/  IMAD.WIDE R242, R78.reuse, 0x4, R4 ;  /* 0x000000044ef27825 */ /* 0x040fe200078e0204 */
[----:B------:R-:W-:Y:S01]  /*a2eb0*/  IADD3 R8, R78, R0, RZ ;  /* 0x000000004e087210 */ /* 0x000fe20007ffe0ff */
[----:B------:R-:W4:Y:S01]  /*a2ec0*/  LDC R102, c[0x0][0x228] ;  /* 0x00008a00ff667b82 */ /* 0x000f220000000800 */
[----:B------:R-:W-:Y:S01]  /*a2ed0*/  ISETP.GE.AND P2, PT, R11, R239, PT ;  /* 0x000000ef0b00720c */ /* 0x000fe20003f46270 */
[----:B-1----:R-:W2:Y:S02]  /*a2ee0*/  LDL.LU R212, [R1+0xe58] ;  /* 0x000e580001d47983 */ /* 0x002ea40000300800 */
[----:B------:R-:W-:-:S04]  /*a2ef0*/  IMAD.WIDE R244, R8, 0x4, R2 ;  /* 0x0000000408f47825 */ /* 0x000fc800078e0202 */
[----:B------:R-:W1:Y:S01]  /*a2f00*/  LDC.64 R224, c[0x0][0x228] ;  /* 0x00008a00ffe07b82 */ /* 0x000e620000000a00 */
[----:B------:R3:W-:Y:S01]  /*a2f10*/  @P5 STG.E desc[UR60][R242.64], R210 ;  /* 0x000000d2f2005986 */ /* 0x0007e2000c10193c */
[----:B------:R-:W-:Y:S01]  /*a2f20*/  ISETP.LT.AND P5, PT, R7, R232, !P2 ;  /* 0x000000e80700720c */ /* 0x000fe200057a1270 */
[----:B------:R-:W-:Y:S02]  /*a2f30*/  IMAD.WIDE R232, R8, 0x4, R4 ;  /* 0x0000000408e87825 */ /* 0x000fe400078e0204 */
[----:B------:R3:W-:Y:S03]  /*a2f40*/  @P1 STG.E desc[UR60][R244.64], R208 ;  /* 0x000000d0f4001986 */ /* 0x0007e6000c10193c */
[----:B------:R-:W1:Y:S01]  /*a2f50*/  LDC R106, c[0x0][0x228] ;  /* 0x00008a00ff6a7b82 */ /* 0x000e620000000800 */
[----:B---3--:R-:W3:Y:S04]  /*a2f60*/  LDL.LU R210, [R1+0x5f8] ;  /* 0x0005f80001d27983 */ /* 0x008ee80000300800 */
[----:B------:R4:W-:Y:S04]  /*a2f70*/  @P4 STG.E desc[UR60][R232.64], R206 ;  /* 0x000000cee8004986 */ /* 0x0009e8000c10193c */
[----:B------:R-:W3:Y:S04]  /*a2f80*/  LDL.LU R208, [R1+0x9f8] ;  /* 0x0009f80001d07983 */ /* 0x000ee80000300800 */
[----:B----4-:R-:W4:Y:S01]  /*a2f90*/  LDL.LU R206, [R1+0xdf8] ;  /* 0x000df80001ce7983 */ /* 0x010f220000300800 */
[----:B------:R-:W-:-:S05]  /*a2fa0*/  VIADD R11, R6, 0xf6 ;  /* 0x000000f6060b7836 */ /* 0x000fca0000000000 */
[----:B------:R-:W-:-:S04]  /*a2fb0*/  ISETP.GE.AND P6, PT, R11, R237, PT ;  /* 0x000000ed0b00720c */ /* 0x000fc80003fc6270 */
[----:B------:R-:W-:Y:S01]  /*a2fc0*/  ISETP.LT.AND P1, PT, R7, R234, !P6 ;  /* 0x000000ea0700720c */ /* 0x000fe20007721270 */
[----:B------:R-:W-:Y:S01]  /*a2fd0*/  IMAD.IADD R11, R8, 0x1, R0 ;  /* 0x00000001080b7824 */ /* 0x000fe200078e0200 */
[----:B------:R-:W-:Y:S01]  /*a2fe0*/  ISETP.LT.AND P2, PT, R9, R104, !P2 ;  /* 0x000000680900720c */ /* 0x000fe20005741270 */
[----:B------:R-:W1:Y:S02]  /*a2ff0*/  LDC.64 R234, c[0x0][0x228] ;  /* 0x00008a00ffea7b82 */ /* 0x000e640000000a00 */
[----:B------:R-:W-:Y:S01]  /*a3000*/  IMAD.WIDE R232, R11, 0x4, R2 ;  /* 0x000000040be87825 */ /* 0x000fe200078e0202 */
[----:B------:R-:W-:Y:S02]  /*a3010*/  ISETP.LT.AND P6, PT, R9, R102, !P6 ;  /* 0x000000660900720c */ /* 0x000fe400077c1270 */
[C---:B------:R-:W-:Y:S01]  /*a3020*/  IADD3 R8, R11.reuse, R0, RZ ;  /* 0x000000000b087210 */ /* 0x040fe20007ffe0ff */
[----:B------:R-:W-:Y:S02]  /*a3030*/  IMAD.WIDE R242, R11, 0x4, R4 ;  /* 0x000000040bf27825 */ /* 0x000fe400078e0204 */
[----:B------:R-:W1:Y:S02]  /*a3040*/  LDC R102, c[0x0][0x228] ;  /* 0x00008a00ff667b82 */ /* 0x000e640000000800 */
[----:B------:R1:W-:Y:S01]  /*a3050*/  @P1 STG.E desc[UR60][R232.64], R204 ;  /* 0x000000cce8001986 */ /* 0x0003e2000c10193c */
[----:B------:R-:W-:-:S05]  /*a3060*/  IADD3 R78, R6, 0xf8, RZ ;  /* 0x000000f8064e7810 */ /* 0x000fca0007ffe0ff */
[----:B------:R-:W2:Y:S01]  /*a3070*/  LDC R104, c[0x0][0x228] ;  /* 0x00008a00ff687b82 */ /* 0x000ea20000000800 */
[----:B-1----:R-:W4:Y:S01]  /*a3080*/  LDL.LU R204, [R1+0xe5c] ;  /* 0x000e5c0001cc7983 */ /* 0x002f220000300800 */
[----:B------:R-:W-:-:S04]  /*a3090*/  IMAD.WIDE R244, R8, 0x4, R2 ;  /* 0x0000000408f47825 */ /* 0x000fc800078e0202 */
[----:B------:R-:W-:Y:S01]  /*a30a0*/  IMAD.WIDE R232, R8, 0x4, R4 ;  /* 0x0000000408e87825 */ /* 0x000fe200078e0204 */
[----:B------:R1:W-:Y:S04]  /*a30b0*/  @P6 STG.E desc[UR60][R242.64], R150 ;  /* 0x00000096f2006986 */ /* 0x0003e8000c10193c */
[----:B-1----:R-:W4:Y:S04]  /*a30c0*/  LDL.LU R150, [R1+0x5fc] ;  /* 0x0005fc0001967983 */ /* 0x002f280000300800 */
[----:B------:R1:W-:Y:S04]  /*a30d0*/  @P5 STG.E desc[UR60][R244.64], R148 ;  /* 0x00000094f4005986 */ /* 0x0003e8000c10193c */
[----:B-1----:R-:W4:Y:S04]  /*a30e0*/  LDL.LU R148, [R1+0x9fc] ;  /* 0x0009fc0001947983 */ /* 0x002f280000300800 */
[----:B--2---:R1:W-:Y:S04]  /*a30f0*/  @P2 STG.E desc[UR60][R232.64], R114 ;  /* 0x00000072e8002986 */ /* 0x0043e8000c10193c */
[----:B-1----:R-:W2:Y:S01]  /*a3100*/  LDL.LU R114, [R1+0xdfc] ;  /* 0x000dfc0001727983 */ /* 0x002ea20000300800 */
[----:B------:R-:W-:Y:S01]  /*a3110*/  ISETP.GE.AND P4, PT, R78, R241, PT ;  /* 0x000000f14e00720c */ /* 0x000fe20003f86270 */
[----:B------:R-:W-:Y:S01]  /*a3120*/  VIADD R11, R6, 0xf9 ;  /* 0x000000f9060b7836 */ /* 0x000fe20000000000 */
[----:B------:R-:W1:Y:S02]  /*a3130*/  LDC R78, c[0x0][0x228] ;  /* 0x00008a00ff4e7b82 */ /* 0x000e640000000800 */
[----:B------:R-:W-:-:S02]  /*a3140*/  ISETP.LT.AND P5, PT, R7, R222, !P4 ;  /* 0x000000de0700720c */ /* 0x000fc400067a1270 */
[----:B------:R-:W-:Y:S02]  /*a3150*/  IADD3 R8, R8, R0, RZ ;  /* 0x0000000008087210 */ /* 0x000fe40007ffe0ff */
[----:B------:R-:W-:Y:S02]  /*a3160*/  ISETP.LT.AND P4, PT, R9, R100, !P4 ;  /* 0x000000640900720c */ /* 0x000fe40006781270 */
[----:B------:R-:W1:Y:S01]  /*a3170*/  LDC.64 R222, c[0x0][0x228] ;  /* 0x00008a00ffde7b82 */ /* 0x000e620000000a00 */
[----:B------:R-:W-:Y:S02]  /*a3180*/  ISETP.LT.AND P1, PT, R7, R240, !P0 ;  /* 0x000000f00700720c */ /* 0x000fe40004721270 */
[----:B------:R-:W-:Y:S02]  /*a3190*/  ISETP.GE.AND P6, PT, R11, R225, PT ;  /* 0x000000e10b00720c */ /* 0x000fe40003fc6270 */
[----:B------:R-:W-:Y:S01]  /*a31a0*/  ISETP.LT.AND P0, PT, R9, R224, !P0 ;  /* 0x000000e00900720c */ /* 0x000fe20004701270 */
[----:B------:R-:W-:Y:S01]  /*a31b0*/  IMAD.WIDE R224, R8, 0x4, R2 ;  /* 0x0000000408e07825 */ /* 0x000fe200078e0202 */
[----:B------:R-:W-:Y:S01]  /*a31c0*/  ISETP.LT.AND P2, PT, R7, R218, !P6 ;  /* 0x000000da0700720c */ /* 0x000fe20007741270 */
[----:B------:R-:W4:Y:S02]  /*a31d0*/  LDC R100, c[0x0][0x228] ;  /* 0x00008a00ff647b82 */ /* 0x000f240000000800 */
[----:B------:R-:W-:Y:S01]  /*a31e0*/  VIADD R11, R6, 0xfa ;  /* 0x000000fa060b7836 */ /* 0x000fe20000000000 */
[----:B------:R-:W-:Y:S01]  /*a31f0*/  ISETP.LT.AND P6, PT, R9, R102, !P6 ;  /* 0x000000660900720c */ /* 0x000fe200077c1270 */
[C-C-:B------:R-:W-:Y:S01]  /*a3200*/  IMAD.WIDE R232, R8.reuse, 0x4, R4.reuse ;  /* 0x0000000408e87825 */ /* 0x140fe200078e0204 */
[----:B------:R-:W-:Y:S01]  /*a3210*/  IADD3 R8, R8, R0, RZ ;  /* 0x0000000008087210 */ /* 0x000fe20007ffe0ff */
[----:B------:R1:W-:Y:S02]  /*a3220*/  @P5 STG.E desc[UR60][R224.64], R247 ;  /* 0x000000f7e0005986 */ /* 0x0003e4000c10193c */
[----:B------:R-:W1:Y:S01]  /*a3230*/  LDC.64 R218, c[0x0][0x228] ;  /* 0x00008a00ffda7b82 */ /* 0x000e620000000a00 */
[----:B------:R-:W-:Y:S01]  /*a3240*/  ISETP.GE.AND P5, PT, R11, R235, PT ;  /* 0x000000eb0b00720c */ /* 0x000fe20003fa6270 */
[----:B------:R1:W-:Y:S03]  /*a3250*/  @P4 STG.E desc[UR60][R232.64], R249 ;  /* 0x000000f9e8004986 */ /* 0x0003e6000c10193c */
[----:B------:R-:W-:Y:S01]  /*a3260*/  ISETP.LT.AND P4, PT, R7, R220, !P5 ;  /* 0x000000dc0700720c */ /* 0x000fe20006f81270 */
[----:B------:R-:W-:-:S02]  /*a3270*/  IMAD.WIDE R220, R8, 0x4, R4 ;  /* 0x0000000408dc7825 */ /* 0x000fc400078e0204 */
[----:B------:R-:W3:Y:S02]  /*a3280*/  LDC R102, c[0x0][0x228] ;  /* 0x00008a00ff667b82 */ /* 0x000ee40000000800 */
[C---:B-1----:R-:W-:Y:S01]  /*a3290*/  IMAD.WIDE R224, R8.reuse, 0x4, R2 ;  /* 0x0000000408e07825 */ /* 0x042fe200078e0202 */
[----:B------:R-:W-:Y:S01]  /*a32a0*/  IADD3 R8, R8, R0, RZ ;  /* 0x0000000008087210 */ /* 0x000fe20007ffe0ff */
[----:B------:R-:W2:Y:S02]  /*a32b0*/  LDL.LU R247, [R1+0xe70] ;  /* 0x000e700001f77983 */ /* 0x000ea40000300800 */
[----:B------:R-:W-:Y:S02]  /*a32c0*/  VIADD R11, R6, 0xfb ;  /* 0x000000fb060b7836 */ /* 0x000fe40000000000 */
[----:B------:R1:W-:Y:S01]  /*a32d0*/  @P2 STG.E desc[UR60][R224.64], R251 ;  /* 0x000000fbe0002986 */ /* 0x0003e2000c10193c */
[----:B------:R-:W-:-:S03]  /*a32e0*/  ISETP.LT.AND P5, PT, R9, R78, !P5 ;  /* 0x0000004e0900720c */ /* 0x000fc60006fa1270 */
[----:B------:R1:W-:Y:S01]  /*a32f0*/  @P6 STG.E desc[UR60][R220.64], R110 ;  /* 0x0000006edc006986 */ /* 0x0003e2000c10193c */
[----:B------:R-:W-:Y:S01]  /*a3300*/  ISETP.GE.AND P2, PT, R11, R223, PT ;  /* 0x000000df0b00720c */ /* 0x000fe20003f46270 */
[----:B------:R-:W-:Y:S02]  /*a3310*/  IMAD.WIDE R232, R8, 0x4, R2 ;  /* 0x0000000408e87825 */ /* 0x000fe400078e0202 */
[----:B------:R-:W2:Y:S02]  /*a3320*/  LDL.LU R249, [R1+0xe60] ;  /* 0x000e600001f97983 */ /* 0x000ea40000300800 */
[----:B------:R-:W-:Y:S01]  /*a3330*/  VIADD R78, R6, 0xfc ;  /* 0x000000fc064e7836 */ /* 0x000fe20000000000 */
[----:B-1----:R-:W1:Y:S01]  /*a3340*/  LDC.64 R224, c[0x0][0x228] ;  /* 0x00008a00ffe07b82 */ /* 0x002e620000000a00 */
[----:B------:R-:W-:-:S07]  /*a3350*/  ISETP.LT.AND P6, PT, R7, R230, !P2 ;  /* 0x000000e60700720c */ /* 0x000fce00057c1270 */
[----:B------:R-:W1:Y:S01]  /*a3360*/  LDC.64 R220, c[0x0][0x228] ;  /* 0x00008a00ffdc7b82 */ /* 0x000e620000000a00 */
[----:B------:R-:W-:Y:S01]  /*a3370*/  IMAD.WIDE R230, R8, 0x4, R4 ;  /* 0x0000000408e67825 */ /* 0x000fe200078e0204 */
[----:B------:R3:W-:Y:S01]  /*a3380*/  @P4 STG.E desc[UR60][R232.64], R112 ;  /* 0x00000070e8004986 */ /* 0x0007e2000c10193c */
[----:B------:R-:W-:Y:S02]  /*a3390*/  ISETP.GE.AND P4, PT, R78, R219, PT ;  /* 0x000000db4e00720c */ /* 0x000fe40003f86270 */
[----:B------:R-:W-:Y:S01]  /*a33a0*/  IADD3 R11, R8, R0, RZ ;  /* 0x00000000080b7210 */ /* 0x000fe20007ffe0ff */
[----:B------:R-:W2:Y:S01]  /*a33b0*/  LDL.LU R251, [R1+0xa00] ;  /* 0x000a000001fb7983 */ /* 0x000ea20000300800 */
[----:B------:R-:W-:-:S03]  /*a33c0*/  ISETP.LT.AND P2, PT, R9, R106, !P2 ;  /* 0x0000006a0900720c */ /* 0x000fc60005741270 */
[----:B------:R1:W-:Y:S01]  /*a33d0*/  @P5 STG.E desc[UR60][R230.64], R108 ;  /* 0x0000006ce6005986 */ /* 0x0003e2000c10193c */
[----:B------:R-:W-:Y:S01]  /*a33e0*/  ISETP.LT.AND P5, PT, R7, R228, !P4 ;  /* 0x000000e40700720c */ /* 0x000fe200067a1270 */
[C---:B------:R-:W-:Y:S02]  /*a33f0*/  IMAD.IADD R8, R11.reuse, 0x1, R0 ;  /* 0x000000010b087824 */ /* 0x040fe400078e0200 */
[C---:B---3--:R-:W-:Y:S01]  /*a3400*/  IMAD.WIDE R232, R11.reuse, 0x4, R2 ;  /* 0x000000040be87825 */ /* 0x048fe200078e0202 */
[----:B------:R-:W3:Y:S01]  /*a3410*/  LDL.LU R110, [R1+0x600] ;  /* 0x00060000016e7983 */ /* 0x000ee20000300800 */
[----:B------:R-:W-:Y:S01]  /*a3420*/  IADD3 R78, R6, 0xfd, RZ ;  /* 0x000000fd064e7810 */ /* 0x000fe20007ffe0ff */
[----:B------:R-:W4:Y:S01]  /*a3430*/  LDC.64 R228, c[0x0][0x228] ;  /* 0x00008a00ffe47b82 */ /* 0x000f220000000a00 */
[----:B------:R-:W-:Y:S01]  /*a3440*/  IMAD.WIDE R240, R11, 0x4, R4 ;  /* 0x000000040bf07825 */ /* 0x000fe200078e0204 */
[----:B------:R-:W-:Y:S01]  /*a3450*/  ISETP.LT.AND P4, PT, R9, R102, !P4 ;  /* 0x000000660900720c */ /* 0x000fe20006781270 */
[----:B------:R1:W-:Y:S04]  /*a3460*/  @P6 STG.E desc[UR60][R232.64], R214 ;  /* 0x000000d6e8006986 */ /* 0x0003e8000c10193c */
[----:B------:R-:W3:Y:S01]  /*a3470*/  LDL.LU R112, [R1+0xe74] ;  /* 0x000e740001707983 */ /* 0x000ee20000300800 */
[----:B-1----:R-:W-:Y:S01]  /*a3480*/  ISETP.GE.AND P6, PT, R78, R221, PT ;  /* 0x000000dd4e00720c */ /* 0x002fe20003fc6270 */
[----:B------:R-:W-:Y:S01]  /*a3490*/  VIADD R11, R6, 0xfe ;  /* 0x000000fe060b7836 */ /* 0x000fe20000000000 */
[----:B------:R-:W1:Y:S01]  /*a34a0*/  LDC.64 R230, c[0x0][0x228] ;  /* 0x00008a00ffe67b82 */ /* 0x000e620000000a00 */
[----:B------:R4:W-:Y:S01]  /*a34b0*/  @P2 STG.E desc[UR60][R240.64], R216 ;  /* 0x000000d8f0002986 */ /* 0x0009e2000c10193c */
[----:B------:R-:W-:-:S03]  /*a34c0*/  IMAD.WIDE R232, R8, 0x4, R2 ;  /* 0x0000000408e87825 */ /* 0x000fc600078e0202 */
[----:B------:R-:W3:Y:S03]  /*a34d0*/  LDL.LU R214, [R1+0xe64] ;  /* 0x000e640001d67983 */ /* 0x000ee60000300800 */
[----:B------:R-:W3:Y:S01]  /*a34e0*/  LDC R102, c[0x0][0x22c] ;  /* 0x00008b00ff667b82 */ /* 0x000ee20000000800 */
[----:B------:R4:W-:Y:S01]  /*a34f0*/  @P5 STG.E desc[UR60][R232.64], R212 ;  /* 0x000000d4e8005986 */ /* 0x0009e2000c10193c */
[----:B------:R-:W-:-:S03]  /*a3500*/  ISETP.LT.AND P5, PT, R7, R236, !P6 ;  /* 0x000000ec0700720c */ /* 0x000fc600077a1270 */
[----:B----4-:R-:W4:Y:S01]  /*a3510*/  LDL.LU R216, [R1+0xa04] ;  /* 0x000a040001d87983 */ /* 0x010f220000300800 */
[C---:B------:R-:W-:Y:S01]  /*a3520*/  IMAD.WIDE R240, R8.reuse, 0x4, R4 ;  /* 0x0000000408f07825 */ /* 0x040fe200078e0204 */
[----:B------:R-:W-:Y:S01]  /*a3530*/  ISETP.LT.AND P6, PT, R9, R104, !P6 ;  /* 0x000000680900720c */ /* 0x000fe200077c1270 */
[----:B------:R-:W2:Y:S01]  /*a3540*/  LDC.64 R236, c[0x0][0x228] ;  /* 0x00008a00ffec7b82 */ /* 0x000ea20000000a00 */
[----:B------:R-:W-:Y:S02]  /*a3550*/  ISETP.GE.AND P2, PT, R11, R225, PT ;  /* 0x000000e10b00720c */ /* 0x000fe40003f46270 */
[----:B------:R-:W-:Y:S01]  /*a3560*/  IADD3 R78, R8, R0, RZ ;  /* 0x00000000084e7210 */ /* 0x000fe20007ffe0ff */
[----:B------:R-:W4:Y:S04]  /*a3570*/  LDL.LU R212, [R1+0x604] ;  /* 0x0006040001d47983 */ /* 0x000f280000300800 */
[----:B------:R-:W2:Y:S01]  /*a3580*/  LDC.64 R232, c[0x0][0x228] ;  /* 0x00008a00ffe87b82 */ /* 0x000ea20000000a00 */
[----:B------:R1:W-:Y:S01]  /*a3590*/  @P4 STG.E desc[UR60][R240.64], R210 ;  /* 0x000000d2f0004986 */ /* 0x0003e2000c10193c */
[----:B------:R-:W-:Y:S01]  /*a35a0*/  ISETP.LT.AND P4, PT, R7, R238, !P2 ;  /* 0x000000ee0700720c */ /* 0x000fe20005781270 */
[----:B------:R-:W-:-:S02]  /*a35b0*/  IMAD.WIDE R238, R78, 0x4, R2 ;  /* 0x000000044eee7825 */ /* 0x000fc400078e0202 */
[----:B------:R-:W4:Y:S03]  /*a35c0*/  LDL.LU R108, [R1+0xe78] ;  /* 0x000e7800016c7983 */ /* 0x000f260000300800 */
[----:B------:R-:W4:Y:S01]  /*a35d0*/  LDC R104, c[0x0][0x22c] ;  /* 0x00008b00ff687b82 */ /* 0x000f220000000800 */
[----:B------:R1:W-:Y:S02]  /*a35e0*/  @P5 STG.E desc[UR60][R238.64], R208 ;  /* 0x000000d0ee005986 */ /* 0x0003e4000c10193c */
[C---:B-1----:R-:W-:Y:S02]  /*a35f0*/  IMAD.WIDE R240, R78.reuse, 0x4, R4 ;  /* 0x000000044ef07825 */ /* 0x042fe400078e0204 */
[----:B------:R-:W4:Y:S03]  /*a3600*/  LDL.LU R210, [R1+0xe68] ;  /* 0x000e680001d27983 */ /* 0x000f260000300800 */
[----:B------:R-:W1:Y:S01]  /*a3610*/  LDC R106, c[0x0][0x22c] ;  /* 0x00008b00ff6a7b82 */ /* 0x000e620000000800 */
[----:B------:R1:W-:Y:S04]  /*a3620*/  @P6 STG.E desc[UR60][R240.64], R206 ;  /* 0x000000cef0006986 */ /* 0x0003e8000c10193c */
[----:B------:R-:W4:Y:S04]  /*a3630*/  LDL.LU R208, [R1+0xa08] ;  /* 0x000a080001d07983 */ /* 0x000f280000300800 */
[----:B-1----:R-:W4:Y:S01]  /*a3640*/  LDL.LU R206, [R1+0x608] ;  /* 0x0006080001ce7983 */ /* 0x002f220000300800 */
[----:B------:R-:W-:-:S04]  /*a3650*/  IMAD.IADD R8, R78, 0x1, R0 ;  /* 0x000000014e087824 */ /* 0x000fc800078e0200 */
[----:B------:R-:W-:Y:S01]  /*a3660*/  IMAD.WIDE R242, R8, 0x4, R2 ;  /* 0x0000000408f27825 */ /* 0x000fe200078e0202 */
[----:B------:R-:W-:Y:S02]  /*a3670*/  ISETP.LT.AND P2, PT, R9, R100, !P2 ;  /* 0x000000640900720c */ /* 0x000fe40005741270 */
[----:B------:R-:W-:Y:S01]  /*a3680*/  IADD3 R11, R6, 0x103, RZ ;  /* 0x00000103060b7810 */ /* 0x000fe20007ffe0ff */
[C---:B------:R-:W-:Y:S01]  /*a3690*/  IMAD.WIDE R238, R8.reuse, 0x4, R4 ;  /* 0x0000000408ee7825 */ /* 0x040fe200078e0204 */
[----:B------:R-:W1:Y:S02]  /*a36a0*/  LDC R100, c[0x0][0x22c] ;  /* 0x00008b00ff647b82 */ /* 0x000e640000000800 */
[----:B------:R-:W-:Y:S01]  /*a36b0*/  ISETP.GE.AND P5, PT, R11, R231, PT ;  /* 0x000000e70b00720c */ /* 0x000fe20003fa6270 */
[----:B------:R1:W-:Y:S01]  /*a36c0*/  @P4 STG.E desc[UR60][R242.64], R204 ;  /* 0x000000ccf2004986 */ /* 0x0003e2000c10193c */
[----:B------:R-:W-:-:S03]  /*a36d0*/  IADD3 R11, R8, R0, RZ ;  /* 0x00000000080b7210 */ /* 0x000fc60007ffe0ff */
[----:B-1----:R-:W4:Y:S01]  /*a36e0*/  LDL.LU R204, [R1+0xe7c] ;  /* 0x000e7c0001cc7983 */ /* 0x002f220000300800 */
[----:B------:R-:W-:-:S05]  /*a36f0*/  VIADD R78, R6, 0x100 ;  /* 0x00000100064e7836 */ /* 0x000fca0000000000 */
[----:B------:R-:W-:-:S04]  /*a3700*/  ISETP.GE.AND P6, PT, R78, R229, PT ;  /* 0x000000e54e00720c */ /* 0x000fc80003fc6270 */
[----:B------:R-:W-:Y:S01]  /*a3710*/  ISETP.LT.AND P4, PT, R7, R234, !P6 ;  /* 0x000000ea0700720c */ /* 0x000fe20007781270 */
[C---:B------:R-:W-:Y:S01]  /*a3720*/  IMAD.WIDE R234, R11.reuse, 0x4, R4 ;  /* 0x000000040bea7825 */ /* 0x040fe200078e0204 */
[----:B------:R1:W-:Y:S03]  /*a3730*/  @P2 STG.E desc[UR60][R238.64], R150 ;  /* 0x00000096ee002986 */ /* 0x0003e6000c10193c */
[----:B-1----:R-:W-:Y:S01]  /*a3740*/  IMAD.WIDE R238, R11, 0x4, R2 ;  /* 0x000000040bee7825 */ /* 0x002fe200078e0202 */
[----:B------:R-:W4:Y:S04]  /*a3750*/  LDL.LU R150, [R1+0xe6c] ;  /* 0x000e6c0001967983 */ /* 0x000f280000300800 */
[----:B------:R1:W-:Y:S04]  /*a3760*/  @P1 STG.E desc[UR60][R238.64], R148 ;  /* 0x00000094ee001986 */ /* 0x0003e8000c10193c */
[----:B-1----:R-:W4:Y:S04]  /*a3770*/  LDL.LU R148, [R1+0xa0c] ;  /* 0x000a0c0001947983 */ /* 0x002f280000300800 */
[----:B--2---:R1:W-:Y:S04]  /*a3780*/  @P0 STG.E desc[UR60][R234.64], R114 ;  /* 0x00000072ea000986 */ /* 0x0043e8000c10193c */
[----:B-1----:R-:W2:Y:S01]  /*a3790*/  LDL.LU R114, [R1+0x60c] ;  /* 0x00060c0001727983 */ /* 0x002ea20000300800 */
[----:B------:R-:W-:Y:S01]  /*a37a0*/  VIADD R8, R6, 0x101 ;  /* 0x0000010106087836 */ /* 0x000fe20000000000 */
[----:B------:R-:W-:-:S02]  /*a37b0*/  ISETP.LT.AND P6, PT, R9, R222, !P6 ;  /* 0x000000de0900720c */ /* 0x000fc400077c1270 */
[----:B------:R-:W1:Y:S01]  /*a37c0*/  LDC.64 R222, c[0x0][0x228] ;  /* 0x00008a00ffde7b82 */ /* 0x000e620000000a00 */
[----:B------:R-:W-:Y:S01]  /*a37d0*/  IADD3 R78, R6, 0x104, RZ ;  /* 0x00000104064e7810 */ /* 0x000fe20007ffe0ff */
[----:B------:R-:W2:Y:S01]  /*a37e0*/  LDL.LU R245, [R1+0xe90] ;  /* 0x000e900001f57983 */ /* 0x000ea20000300800 */
[----:B------:R-:W-:Y:S02]  /*a37f0*/  ISETP.GE.AND P2, PT, R8, R233, PT ;  /* 0x000000e90800720c */ /* 0x000fe40003f46270 */
[----:B------:R-:W-:Y:S01]  /*a3800*/  IADD3 R8, R11, R0, RZ ;  /* 0x000000000b087210 */ /* 0x000fe20007ffe0ff */
[----:B------:R-:W-:Y:S01]  /*a3810*/  VIADD R11, R6, 0x102 ;  /* 0x00000102060b7836 */ /* 0x000fe20000000000 */
[----:B------:R-:W-:Y:S01]  /*a3820*/  ISETP.LT.AND P1, PT, R7, R218, !P2 ;  /* 0x000000da0700720c */ /* 0x000fe20005721270 */
[----:B------:R-:W2:Y:S02]  /*a3830*/  LDL.LU R227, [R1+0xa10] ;  /* 0x000a100001e37983 */ /* 0x000ea40000300800 */
[C---:B------:R-:W-:Y:S01]  /*a3840*/  IMAD.WIDE R218, R8.reuse, 0x4, R2 ;  /* 0x0000000408da7825 */ /* 0x040fe200078e0202 */
[----:B------:R-:W-:Y:S01]  /*a3850*/  ISETP.GE.AND P0, PT, R11, R237, PT ;  /* 0x000000ed0b00720c */ /* 0x000fe20003f06270 */
[----:B------:R-:W2:Y:S01]  /*a3860*/  LDL.LU R246, [R1+0x610] ;  /* 0x0006100001f67983 */ /* 0x000ea20000300800 */
[----:B------:R-:W-:Y:S01]  /*a3870*/  ISETP.LT.AND P2, PT, R9, R220, !P2 ;  /* 0x000000dc0900720c */ /* 0x000fe20005741270 */
[C---:B------:R-:W-:Y:S01]  /*a3880*/  IMAD.WIDE R234, R8.reuse, 0x4, R4 ;  /* 0x0000000408ea7825 */ /* 0x040fe200078e0204 */
[----:B------:R-:W-:Y:S01]  /*a3890*/  IADD3 R8, R8, R0, RZ ;  /* 0x0000000008087210 */ /* 0x000fe20007ffe0ff */
[----:B------:R1:W-:Y:S01]  /*a38a0*/  @P4 STG.E desc[UR60][R218.64], R247 ;  /* 0x000000f7da004986 */ /* 0x0003e2000c10193c */
[----:B------:R-:W-:-:S02]  /*a38b0*/  ISETP.LT.AND P4, PT, R7, R224, !P0 ;  /* 0x000000e00700720c */ /* 0x000fc40004781270 */
[----:B------:R-:W-:Y:S01]  /*a38c0*/  ISETP.LT.AND P0, PT, R9, R226, !P0 ;  /* 0x000000e20900720c */ /* 0x000fe20004701270 */
[C---:B------:R-:W-:Y:S02]  /*a38d0*/  IMAD.IADD R11, R8.reuse, 0x1, R0 ;  /* 0x00000001080b7824 */ /* 0x040fe400078e0200 */
[C---:B------:R-:W-:Y:S01]  /*a38e0*/  IMAD.WIDE R220, R8.reuse, 0x4, R4 ;  /* 0x0000000408dc7825 */ /* 0x040fe200078e0204 */
[----:B------:R-:W-:Y:S03]  /*a38f0*/  @P6 STG.E desc[UR60][R234.64], R249 ;  /* 0x000000f9ea006986 */ /* 0x000fe6000c10193c */
[--C-:B-1----:R-:W-:Y:S01]  /*a3900*/  IMAD.WIDE R218, R8, 0x4, R2.reuse ;  /* 0x0000000408da7825 */ /* 0x102fe200078e0202 */
[----:B------:R-:W-:Y:S02]  /*a3910*/  ISETP.LT.AND P6, PT, R7, R228, !P5 ;  /* 0x000000e40700720c */ /* 0x000fe40006fc1270 */
[----:B------:R-:W-:Y:S01]  /*a3920*/  ISETP.LT.AND P5, PT, R9, R232, !P5 ;  /* 0x000000e80900720c */ /* 0x000fe20006fa1270 */
[----:B------:R-:W-:-:S04]  /*a3930*/  IMAD.WIDE R224, R11, 0x4, R2 ;  /* 0x000000040be07825 */ /* 0x000fc800078e0202 */
[C---:B------:R-:W-:Y:S01]  /*a3940*/  IMAD.IADD R8, R11.reuse, 0x1, R0 ;  /* 0x000000010b087824 */ /* 0x040fe200078e0200 */
[----:B------:R1:W-:Y:S01]  /*a3950*/  @P1 STG.E desc[UR60][R218.64], R251 ;  /* 0x000000fbda001986 */ /* 0x0003e2000c10193c */
[----:B------:R-:W-:Y:S01]  /*a3960*/  ISETP.GE.AND P1, PT, R78, R223, PT ;  /* 0x000000df4e00720c */ /* 0x000fe20003f26270 */
[C---:B------:R-:W-:Y:S02]  /*a3970*/  VIADD R78, R6.reuse, 0x109 ;  /* 0x00000109064e7836 */ /* 0x040fe40000000000 */
[----:B---3--:R3:W-:Y:S01]  /*a3980*/  @P2 STG.E desc[UR60][R220.64], R110 ;  /* 0x0000006edc002986 */ /* 0x0087e2000c10193c */
[----:B-1----:R-:W-:Y:S01]  /*a3990*/  IMAD.WIDE R218, R11, 0x4, R4 ;  /* 0x000000040bda7825 */ /* 0x002fe200078e0204 */
[----:B------:R-:W-:Y:S02]  /*a39a0*/  IADD3 R11, R6, 0x107, RZ ;  /* 0x00000107060b7810 */ /* 0x000fe40007ffe0ff */
[----:B------:R-:W-:Y:S01]  /*a39b0*/  @P4 STG.E desc[UR60][R224.64], R112 ;  /* 0x00000070e0004986 */ /* 0x000fe2000c10193c */
[----:B---3--:R-:W-:Y:S01]  /*a39c0*/  IMAD.WIDE R220, R8, 0x4, R2 ;  /* 0x0000000408dc7825 */ /* 0x008fe200078e0202 */
[----:B------:R-:W-:-:S02]  /*a39d0*/  ISETP.LT.AND P4, PT, R9, R230, !P1 ;  /* 0x000000e60900720c */ /* 0x000fc40004f81270 */
[----:B------:R1:W-:Y:S01]  /*a39e0*/  @P0 STG.E desc[UR60][R218.64], R214 ;  /* 0x000000d6da000986 */ /* 0x0003e2000c10193c */
[----:B------:R-:W-:Y:S02]  /*a39f0*/  ISETP.GE.AND P0, PT, R11, R215, PT ;  /* 0x000000d70b00720c */ /* 0x000fe40003f06270 */
[C---:B------:R-:W-:Y:S01]  /*a3a00*/  ISETP.LT.AND P1, PT, R7.reuse, R236, !P1 ;  /* 0x000000ec0700720c */ /* 0x040fe20004f21270 */
[----:B----4-:R3:W-:Y:S01]  /*a3a10*/  @P6 STG.E desc[UR60][R220.64], R216 ;  /* 0x000000d8dc006986 */ /* 0x0107e2000c10193c */
[----:B------:R-:W-:Y:S01]  /*a3a20*/  ISETP.GE.AND P6, PT, R78, R217, PT ;  /* 0x000000d94e00720c */ /* 0x000fe20003fc6270 */
[----:B-1----:R-:W-:Y:S01]  /*a3a30*/  IMAD.WIDE R214, R8, 0x4, R4 ;  /* 0x0000000408d67825 */ /* 0x002fe200078e0204 */
[----:B------:R-:W-:-:S03]  /*a3a40*/  ISETP.LT.AND P2, PT, R7, R222, !P3 ;  /* 0x000000de0700720c */ /* 0x000fc60005f41270 */
[----:B------:R-:W-:Y:S01]  /*a3a50*/  IMAD.IADD R78, R8, 0x1, R0 ;  /* 0x00000001084e7824 */ /* 0x000fe200078e0200 */
[----:B------:R1:W-:Y:S01]  /*a3a60*/  @P5 STG.E desc[UR60][R214.64], R212 ;  /* 0x000000d4d6005986 */ /* 0x0003e2000c10193c */
[----:B------:R-:W-:Y:S02]  /*a3a70*/  IADD3 R11, R6, 0x10b, RZ ;  /* 0x0000010b060b7810 */ /* 0x000fe40007ffe0ff */
[----:B------:R-:W-:Y:S02]  /*a3a80*/  ISETP.LT.AND P5, PT, R9, R76, !P3 ;  /* 0x0000004c0900720c */ /* 0x000fe40005fa1270 */
[----:B------:R-:W-:Y:S02]  /*a3a90*/  IADD3 R8, R78, R0, RZ ;  /* 0x000000004e087210 */ /* 0x000fe40007ffe0ff */
[----:B------:R-:W-:-:S03]  /*a3aa0*/  ISETP.GE.AND P3, PT, R11, R213, PT ;  /* 0x000000d50b00720c */ /* 0x000fc60003f66270 */
[----:B---3--:R-:W-:-:S04]  /*a3ab0*/  IMAD.WIDE R216, R8, 0x4, R2 ;  /* 0x0000000408d87825 */ /* 0x008fc800078e0202 */
[----:B-1----:R-:W-:-:S04]  /*a3ac0*/  IMAD.WIDE R212, R78, 0x4, R2 ;  /* 0x000000044ed47825 */ /* 0x002fc800078e0202 */
[--C-:B------:R-:W-:Y:S01]  /*a3ad0*/  IMAD.WIDE R214, R78, 0x4, R4.reuse ;  /* 0x000000044ed67825 */ /* 0x100fe200078e0204 */
[----:B------:R-:W-:Y:S03]  /*a3ae0*/  @P1 STG.E desc[UR60][R212.64], R108 ;  /* 0x0000006cd4001986 */ /* 0x000fe6000c10193c */
[----:B------:R-:W-:Y:S01]  /*a3af0*/  IMAD.WIDE R218, R8, 0x4, R4 ;  /* 0x0000000408da7825 */ /* 0x000fe200078e0204 */
[----:B------:R-:W-:Y:S04]  /*a3b00*/  @P4 STG.E desc[UR60][R214.64], R210 ;  /* 0x000000d2d6004986 */ /* 0x000fe8000c10193c */
[----:B------:R-:W-:Y:S04]  /*a3b10*/  @P2 STG.E desc[UR60][R216.64], R208 ;  /* 0x000000d0d8002986 */ /* 0x000fe8000c10193c */
[----:B------:R1:W-:Y:S01]  /*a3b20*/  @P5 STG.E desc[UR60][R218.64], R206 ;  /* 0x000000ceda005986 */ /* 0x0003e2000c10193c */
[----:B------:R-:W-:-:S03]  /*a3b30*/  VIADD R11, R6, 0x106 ;  /* 0x00000106060b7836 */ /* 0x000fc60000000000 */
[----:B-1----:R-:W3:Y:S04]  /*a3b40*/  LDL.LU R206, [R1+0xe80] ;  /* 0x000e800001ce7983 */ /* 0x002ee80000300800 */
[----:B------:R-:W4:Y:S01]  /*a3b50*/  LDL.LU R250, [R1+0xe94] ;  /* 0x000e940001fa7983 */ /* 0x000f220000300800 */
[----:B------:R-:W-:-:S03]  /*a3b60*/  ISETP.GE.AND P1, PT, R11, R102, PT ;  /* 0x000000660b00720c */ /* 0x000fc60003f26270 */
[----:B------:R-:W4:Y:S01]  /*a3b70*/  LDL.LU R248, [R1+0xa14] ;  /* 0x000a140001f87983 */ /* 0x000f220000300800 */
[----:B------:R-:W-:Y:S01]  /*a3b80*/  IADD3 R11, R6, 0x10d, RZ ;  /* 0x0000010d060b7810 */ /* 0x000fe20007ffe0ff */
[----:B------:R-:W-:Y:S01]  /*a3b90*/  IMAD.IADD R78, R8, 0x1, R0 ;  /* 0x00000001084e7824 */ /* 0x000fe200078e0200 */
[-C--:B------:R-:W-:Y:S01]  /*a3ba0*/  ISETP.LT.AND P4, PT, R7, R76.reuse, !P0 ;  /* 0x0000004c0700720c */ /* 0x080fe20004781270 */
[----:B------:R-:W4:Y:S01]  /*a3bb0*/  LDL.LU R247, [R1+0x614] ;  /* 0x0006140001f77983 */ /* 0x000f220000300800 */
[-C--:B------:R-:W-:Y:S01]  /*a3bc0*/  ISETP.LT.AND P5, PT, R9, R76.reuse, !P0 ;  /* 0x0000004c0900720c */ /* 0x080fe200047a1270 */
[----:B------:R-:W1:Y:S02]  /*a3bd0*/  LDC R102, c[0x0][0x22c] ;  /* 0x00008b00ff667b82 */ /* 0x000e640000000800 */
[----:B------:R-:W4:Y:S01]  /*a3be0*/  LDL.LU R249, [R1+0xe84] ;  /* 0x000e840001f97983 */ /* 0x000f220000300800 */
[-C--:B------:R-:W-:Y:S02]  /*a3bf0*/  ISETP.LT.AND P2, PT, R7, R76.reuse, !P1 ;  /* 0x0000004c0700720c */ /* 0x080fe40004f41270 */
[----:B------:R-:W-:Y:S01]  /*a3c00*/  ISETP.GE.AND P0, PT, R11, R211, PT ;  /* 0x000000d30b00720c */ /* 0x000fe20003f06270 */
[----:B------:R-:W-:Y:S01]  /*a3c10*/  IMAD.WIDE R210, R78, 0x4, R2 ;  /* 0x000000044ed27825 */ /* 0x000fe200078e0202 */
[----:B------:R-:W4:Y:S04]  /*a3c20*/  LDL.LU R251, [R1+0xe98] ;  /* 0x000e980001fb7983 */ /* 0x000f280000300800 */
[----:B------:R-:W4:Y:S05]  /*a3c30*/  LDL.LU R110, [R1+0xa18] ;  /* 0x000a1800016e7983 */ /* 0x000f2a0000300800 */
[----:B------:R1:W-:Y:S01]  /*a3c40*/  @P2 STG.E desc[UR60][R210.64], R204 ;  /* 0x000000ccd2002986 */ /* 0x0003e2000c10193c */
[----:B------:R-:W-:-:S02]  /*a3c50*/  ISETP.LT.AND P1, PT, R9, R76, !P1 ;  /* 0x0000004c0900720c */ /* 0x000fc40004f21270 */
[C---:B------:R-:W-:Y:S01]  /*a3c60*/  IADD3 R8, R78.reuse, R0, RZ ;  /* 0x000000004e087210 */ /* 0x040fe20007ffe0ff */
[----:B-1----:R-:W4:Y:S04]  /*a3c70*/  LDL.LU R204, [R1+0x618] ;  /* 0x0006180001cc7983 */ /* 0x002f280000300800 */
[----:B------:R-:W4:Y:S01]  /*a3c80*/  LDL.LU R112, [R1+0xe88] ;  /* 0x000e880001707983 */ /* 0x000f220000300800 */
[----:B------:R-:W-:-:S03]  /*a3c90*/  IMAD.WIDE R212, R78, 0x4, R4 ;  /* 0x000000044ed47825 */ /* 0x000fc600078e0204 */
[----:B------:R-:W4:Y:S01]  /*a3ca0*/  LDL.LU R108, [R1+0xe9c] ;  /* 0x000e9c00016c7983 */ /* 0x000f220000300800 */
        /* <DEDUP_REMOVED lines=8> */
[----:B------:R-:W-:-:S02]  /*a3d30*/  VIADD R11, R6, 0x108 ;  /* 0x00000108060b7836 */ /* 0x000fc40000000000 */
[----:B------:R-:W-:Y:S01]  /*a3d40*/  IMAD.IADD R78, R8, 0x1, R0 ;  /* 0x00000001084e7824 */ /* 0x000fe200078e0200 */
[----:B------:R-:W-:Y:S01]  /*a3d50*/  ISETP.LT.AND P5, PT, R7, R76, !P6 ;  /* 0x0000004c0700720c */ /* 0x000fe200077a1270 */
[----:B------:R-:W2:Y:S01]  /*a3d60*/  LDL.LU R240, [R1+0xeb0] ;  /* 0x000eb00001f07983 */ /* 0x000ea20000300800 */
[----:B------:R-:W-:Y:S02]  /*a3d70*/  ISETP.GE.AND P2, PT, R11, R100, PT ;  /* 0x000000640b00720c */ /* 0x000fe40003f46270 */
[----:B------:R-:W-:Y:S01]  /*a3d80*/  IADD3 R11, R6, 0x10f, RZ ;  /* 0x0000010f060b7810 */ /* 0x000fe20007ffe0ff */
[----:B------:R-:W1:Y:S01]  /*a3d90*/  LDC R100, c[0x0][0x22c] ;  /* 0x00008b00ff647b82 */ /* 0x000e620000000800 */
[-C--:B------:R-:W-:Y:S01]  /*a3da0*/  ISETP.LT.AND P4, PT, R7, R76.reuse, !P2 ;  /* 0x0000004c0700720c */ /* 0x080fe20005781270 */
[----:B------:R-:W-:Y:S01]  /*a3db0*/  IMAD.WIDE R210, R78, 0x4, R4 ;  /* 0x000000044ed27825 */ /* 0x000fe200078e0204 */
[CC--:B------:R-:W-:Y:S01]  /*a3dc0*/  ISETP.LT.AND P2, PT, R9.reuse, R76.reuse, !P2 ;  /* 0x0000004c0900720c */ /* 0x0c0fe20005741270 */
[----:B------:R-:W2:Y:S01]  /*a3dd0*/  LDL.LU R241, [R1+0x620] ;  /* 0x0006200001f17983 */ /* 0x000ea20000300800 */
[----:B------:R-:W-:-:S02]  /*a3de0*/  ISETP.LT.AND P6, PT, R9, R76, !P6 ;  /* 0x0000004c0900720c */ /* 0x000fc400077c1270 */
[----:B------:R-:W-:Y:S01]  /*a3df0*/  ISETP.GE.AND P1, PT, R11, R209, PT ;  /* 0x000000d10b00720c */ /* 0x000fe20003f26270 */
[C-C-:B------:R-:W-:Y:S01]  /*a3e00*/  IMAD.WIDE R208, R78.reuse, 0x4, R2.reuse ;  /* 0x000000044ed07825 */ /* 0x140fe200078e0202 */
[----:B------:R-:W-:Y:S01]  /*a3e10*/  IADD3 R8, R78, R0, RZ ;  /* 0x000000004e087210 */ /* 0x000fe20007ffe0ff */
[----:B------:R-:W2:Y:S02]  /*a3e20*/  LDL.LU R231, [R1+0xea0] ;  /* 0x000ea00001e77983 */ /* 0x000ea40000300800 */
[----:B------:R-:W-:Y:S02]  /*a3e30*/  VIADD R11, R6, 0x10a ;  /* 0x0000010a060b7836 */ /* 0x000fe40000000000 */
[C---:B------:R-:W-:Y:S01]  /*a3e40*/  IMAD.WIDE R212, R8.reuse, 0x4, R2 ;  /* 0x0000000408d47825 */ /* 0x040fe200078e0202 */
[----:B------:R1:W-:Y:S02]  /*a3e50*/  @P4 STG.E desc[UR60][R208.64], R245 ;  /* 0x000000f5d0004986 */ /* 0x0003e4000c10193c */
[----:B------:R-:W-:Y:S01]  /*a3e60*/  ISETP.GE.AND P4, PT, R11, R102, PT ;  /* 0x000000660b00720c */ /* 0x000fe20003f86270 */
[----:B------:R-:W-:Y:S01]  /*a3e70*/  IMAD.WIDE R214, R8, 0x4, R4 ;  /* 0x0000000408d67825 */ /* 0x000fe200078e0204 */
[----:B------:R1:W-:Y:S01]  /*a3e80*/  @P2 STG.E desc[UR60][R210.64], R227 ;  /* 0x000000e3d2002986 */ /* 0x0003e2000c10193c */
[----:B------:R-:W-:Y:S01]  /*a3e90*/  IADD3 R11, R6, 0x111, RZ ;  /* 0x00000111060b7810 */ /* 0x000fe20007ffe0ff */
[----:B------:R-:W2:Y:S02]  /*a3ea0*/  LDC R102, c[0x0][0x22c] ;  /* 0x00008b00ff667b82 */ /* 0x000ea40000000800 */
[----:B------:R1:W-:Y:S01]  /*a3eb0*/  @P5 STG.E desc[UR60][R212.64], R246 ;  /* 0x000000f6d4005986 */ /* 0x0003e2000c10193c */
[-C--:B------:R-:W-:Y:S01]  /*a3ec0*/  ISETP.LT.AND P5, PT, R7, R76.reuse, !P4 ;  /* 0x0000004c0700720c */ /* 0x080fe200067a1270 */
[----:B------:R-:W-:Y:S01]  /*a3ed0*/  IMAD.IADD R78, R8, 0x1, R0 ;  /* 0x00000001084e7824 */ /* 0x000fe200078e0200 */
[----:B------:R-:W-:-:S02]  /*a3ee0*/  ISETP.LT.AND P4, PT, R9, R76, !P4 ;  /* 0x0000004c0900720c */ /* 0x000fc40006781270 */
[----:B------:R-:W-:Y:S02]  /*a3ef0*/  ISETP.GE.AND P2, PT, R11, R207, PT ;  /* 0x000000cf0b00720c */ /* 0x000fe40003f46270 */
[----:B------:R-:W-:Y:S01]  /*a3f00*/  IADD3 R8, R78, R0, RZ ;  /* 0x000000004e087210 */ /* 0x000fe20007ffe0ff */
[----:B------:R-:W-:Y:S02]  /*a3f10*/  VIADD R11, R6, 0x10c ;  /* 0x0000010c060b7836 */ /* 0x000fe40000000000 */
[----:B-1----:R-:W-:-:S04]  /*a3f20*/  IMAD.WIDE R208, R78, 0x4, R4 ;  /* 0x000000044ed07825 */ /* 0x002fc800078e0204 */
[----:B------:R-:W-:-:S04]  /*a3f30*/  IMAD.WIDE R210, R8, 0x4, R2 ;  /* 0x0000000408d27825 */ /* 0x000fc800078e0202 */
[----:B------:R-:W-:Y:S01]  /*a3f40*/  IMAD.WIDE R212, R8, 0x4, R4 ;  /* 0x0000000408d47825 */ /* 0x000fe200078e0204 */
[----:B---3--:R1:W-:Y:S01]  /*a3f50*/  @P6 STG.E desc[UR60][R214.64], R206 ;  /* 0x000000ced6006986 */ /* 0x0083e2000c10193c */
[-C--:B------:R-:W-:Y:S02]  /*a3f60*/  ISETP.LT.AND P6, PT, R7, R76.reuse, !P3 ;  /* 0x0000004c0700720c */ /* 0x080fe40005fc1270 */
[----:B------:R-:W-:Y:S01]  /*a3f70*/  ISETP.LT.AND P3, PT, R9, R76, !P3 ;  /* 0x0000004c0900720c */ /* 0x000fe20005f61270 */
[----:B-1----:R-:W-:-:S05]  /*a3f80*/  IMAD.WIDE R206, R78, 0x4, R2 ;  /* 0x000000044ece7825 */ /* 0x002fca00078e0202 */
[----:B----4-:R1:W-:Y:S01]  /*a3f90*/  @P5 STG.E desc[UR60][R206.64], R250 ;  /* 0x000000face005986 */ /* 0x0103e2000c10193c */
[----:B------:R-:W-:-:S03]  /*a3fa0*/  ISETP.GE.AND P5, PT, R11, R100, PT ;  /* 0x000000640b00720c */ /* 0x000fc60003fa6270 */
[----:B------:R3:W-:Y:S04]  /*a3fb0*/  @P4 STG.E desc[UR60][R208.64], R248 ;  /* 0x000000f8d0004986 */ /* 0x0007e8000c10193c */
[----:B------:R4:W-:Y:S04]  /*a3fc0*/  @P6 STG.E desc[UR60][R210.64], R247 ;  /* 0x000000f7d2006986 */ /* 0x0009e8000c10193c */
[----:B------:R-:W-:Y:S01]  /*a3fd0*/  @P3 STG.E desc[UR60][R212.64], R249 ;  /* 0x000000f9d4003986 */ /* 0x000fe2000c10193c */
[-C--:B------:R-:W-:Y:S02]  /*a3fe0*/  ISETP.LT.AND P3, PT, R7, R76.reuse, !P5 ;  /* 0x0000004c0700720c */ /* 0x080fe40006f61270 */
[----:B------:R-:W-:-:S02]  /*a3ff0*/  ISETP.LT.AND P5, PT, R9, R76, !P5 ;  /* 0x0000004c0900720c */ /* 0x000fc40006fa1270 */
[----:B------:R-:W-:Y:S02]  /*a4000*/  IADD3 R100, R8, R0, RZ ;  /* 0x0000000008647210 */ /* 0x000fe40007ffe0ff */
[----:B------:R-:W-:Y:S02]  /*a4010*/  ISETP.LT.AND P4, PT, R7, R76, !P0 ;  /* 0x0000004c0700720c */ /* 0x000fe40004781270 */
[C---:B------:R-:W-:Y:S01]  /*a4020*/  IADD3 R8, R100.reuse, R0, RZ ;  /* 0x0000000064087210 */ /* 0x040fe20007ffe0ff */
[----:B-1----:R-:W-:Y:S01]  /*a4030*/  IMAD.WIDE R206, R100, 0x4, R2 ;  /* 0x0000000464ce7825 */ /* 0x002fe200078e0202 */
[----:B------:R-:W-:-:S03]  /*a4040*/  ISETP.LT.AND P0, PT, R9, R76, !P0 ;  /* 0x0000004c0900720c */ /* 0x000fc60004701270 */
[C---:B------:R-:W-:Y:S02]  /*a4050*/  VIADD R78, R6.reuse, 0x10e ;  /* 0x0000010e064e7836 */ /* 0x040fe40000000000 */
[----:B------:R-:W-:Y:S02]  /*a4060*/  VIADD R11, R6, 0x113 ;  /* 0x00000113060b7836 */ /* 0x000fe40000000000 */
[----:B---3--:R-:W-:Y:S01]  /*a4070*/  IMAD.WIDE R208, R100, 0x4, R4 ;  /* 0x0000000464d07825 */ /* 0x008fe200078e0204 */
[----:B------:R-:W-:Y:S01]  /*a4080*/  @P3 STG.E desc[UR60][R206.64], R251 ;  /* 0x000000fbce003986 */ /* 0x000fe2000c10193c */
[----:B------:R-:W-:Y:S01]  /*a4090*/  ISETP.GE.AND P3, PT, R78, R104, PT ;  /* 0x000000684e00720c */ /* 0x000fe20003f66270 */
[----:B------:R-:W1:Y:S01]  /*a40a0*/  LDC R100, c[0x0][0x248] ;  /* 0x00009200ff647b82 */ /* 0x000e620000000800 */
[----:B----4-:R-:W-:Y:S01]  /*a40b0*/  IMAD.WIDE R210, R8, 0x4, R2 ;  /* 0x0000000408d27825 */ /* 0x010fe200078e0202 */
[----:B------:R-:W-:Y:S01]  /*a40c0*/  ISETP.GE.AND P6, PT, R11, R205, PT ;  /* 0x000000cd0b00720c */ /* 0x000fe20003fc6270 */
[----:B------:R-:W-:Y:S01]  /*a40d0*/  @P5 STG.E desc[UR60][R208.64], R110 ;  /* 0x0000006ed0005986 */ /* 0x000fe2000c10193c */
[----:B------:R-:W-:-:S02]  /*a40e0*/  IADD3 R11, R6, 0x115, RZ ;  /* 0x00000115060b7810 */ /* 0x000fc40007ffe0ff */
[-C--:B------:R-:W-:Y:S01]  /*a40f0*/  ISETP.LT.AND P5, PT, R7, R76.reuse, !P3 ;  /* 0x0000004c0700720c */ /* 0x080fe20005fa1270 */
[----:B------:R3:W-:Y:S01]  /*a4100*/  @P4 STG.E desc[UR60][R210.64], R204 ;  /* 0x000000ccd2004986 */ /* 0x0007e2000c10193c */
[----:B------:R-:W-:Y:S01]  /*a4110*/  ISETP.GE.AND P4, PT, R11, R111, PT ;  /* 0x0000006f0b00720c */ /* 0x000fe20003f86270 */
[C---:B------:R-:W-:Y:S01]  /*a4120*/  IMAD.IADD R11, R8.reuse, 0x1, R0 ;  /* 0x00000001080b7824 */ /* 0x040fe200078e0200 */
[----:B------:R-:W-:Y:S01]  /*a4130*/  ISETP.LT.AND P3, PT, R9, R76, !P3 ;  /* 0x0000004c0900720c */ /* 0x000fe20005f61270 */
[----:B------:R-:W4:Y:S01]  /*a4140*/  LDC R104, c[0x0][0x22c] ;  /* 0x00008b00ff687b82 */ /* 0x000f220000000800 */
[----:B---3--:R-:W-:Y:S02]  /*a4150*/  IMAD.WIDE R204, R8, 0x4, R4 ;  /* 0x0000000408cc7825 */ /* 0x008fe400078e0204 */
[----:B------:R-:W-:-:S05]  /*a4160*/  IADD3 R0, R11, R0, RZ ;  /* 0x000000000b007210 */ /* 0x000fca0007ffe0ff */
[----:B------:R-:W3:Y:S01]  /*a4170*/  LDC R78, c[0x0][0x248] ;  /* 0x00009200ff4e7b82 */ /* 0x000ee20000000800 */
[----:B------:R1:W-:Y:S01]  /*a4180*/  @P0 STG.E desc[UR60][R204.64], R112 ;  /* 0x00000070cc000986 */ /* 0x0003e2000c10193c */
[----:B------:R-:W-:Y:S01]  /*a4190*/  ISETP.LT.AND P0, PT, R7, R76, !P1 ;  /* 0x0000004c0700720c */ /* 0x000fe20004f01270 */
[----:B------:R-:W-:-:S05]  /*a41a0*/  IMAD.WIDE R110, R11, 0x4, R2 ;  /* 0x000000040b6e7825 */ /* 0x000fca00078e0202 */
[----:B------:R1:W-:Y:S02]  /*a41b0*/  @P5 STG.E desc[UR60][R110.64], R108 ;  /* 0x0000006c6e005986 */ /* 0x0003e4000c10193c */
[----:B-1----:R-:W-:-:S04]  /*a41c0*/  IMAD.WIDE R204, R11, 0x4, R4 ;  /* 0x000000040bcc7825 */ /* 0x002fc800078e0204 */
[C---:B------:R-:W-:Y:S01]  /*a41d0*/  IMAD.WIDE R110, R0.reuse, 0x4, R2 ;  /* 0x00000004006e7825 */ /* 0x040fe200078e0202 */
[----:B------:R-:W-:Y:S01]  /*a41e0*/  ISETP.LT.AND P1, PT, R9, R76, !P1 ;  /* 0x0000004c0900720c */ /* 0x000fe20004f21270 */
[----:B------:R-:W-:Y:S04]  /*a41f0*/  @P3 STG.E desc[UR60][R204.64], R150 ;  /* 0x00000096cc003986 */ /* 0x000fe8000c10193c */
[----:B------:R1:W-:Y:S04]  /*a4200*/  @P0 STG.E desc[UR60][R110.64], R148 ;  /* 0x000000946e000986 */ /* 0x0003e8000c10193c */
[----:B-1----:R-:W3:Y:S04]  /*a4210*/  LDL.LU R148, [R1+0xa20] ;  /* 0x000a200001947983 */ /* 0x002ee80000300800 */
[----:B------:R-:W3:Y:S04]  /*a4220*/  LDL.LU R244, [R1+0xeb4] ;  /* 0x000eb40001f47983 */ /* 0x000ee80000300800 */
[----:B------:R-:W3:Y:S01]  /*a4230*/  LDL.LU R245, [R1+0x624] ;  /* 0x0006240001f57983 */ /* 0x000ee20000300800 */
[----:B------:R-:W-:-:S03]  /*a4240*/  IMAD.WIDE R110, R0, 0x4, R4 ;  /* 0x00000004006e7825 */ /* 0x000fc600078e0204 */
[----:B------:R-:W3:Y:S04]  /*a4250*/  LDL.LU R227, [R1+0xea4] ;  /* 0x000ea40001e37983 */ /* 0x000ee80000300800 */
[----:B--2---:R1:W-:Y:S04]  /*a4260*/  @P1 STG.E desc[UR60][R110.64], R114 ;  /* 0x000000726e001986 */ /* 0x0043e8000c10193c */
        /* <DEDUP_REMOVED lines=9> */
[C---:B------:R-:W-:Y:S01]  /*a4300*/  VIADD R8, R6.reuse, 0x110 ;  /* 0x0000011006087836 */ /* 0x040fe20000000000 */
[----:B------:R-:W-:-:S02]  /*a4310*/  IADD3 R11, R6, 0x112, RZ ;  /* 0x00000112060b7810 */ /* 0x000fc40007ffe0ff */
[C---:B------:R-:W-:Y:S01]  /*a4320*/  ISETP.LT.AND P1, PT, R7.reuse, R76, !P2 ;  /* 0x0000004c0700720c */ /* 0x040fe20005721270 */
[----:B------:R-:W2:Y:S01]  /*a4330*/  LDL.LU R239, [R1+0xec0] ;  /* 0x000ec00001ef7983 */ /* 0x000ea20000300800 */
[----:B------:R-:W-:Y:S02]  /*a4340*/  ISETP.GE.AND P5, PT, R8, R102, PT ;  /* 0x000000660800720c */ /* 0x000fe40003fa6270 */
[----:B------:R-:W1:Y:S01]  /*a4350*/  LDC R102, c[0x0][0x248] ;  /* 0x00009200ff667b82 */ /* 0x000e620000000800 */
[----:B------:R-:W-:Y:S01]  /*a4360*/  IADD3 R8, R6, 0x117, RZ ;  /* 0x0000011706087810 */ /* 0x000fe20007ffe0ff */
[----:B------:R-:W2:Y:S01]  /*a4370*/  LDL.LU R233, [R1+0x630] ;  /* 0x0006300001e97983 */ /* 0x000ea20000300800 */
[-C--:B------:R-:W-:Y:S02]  /*a4380*/  ISETP.LT.AND P3, PT, R7, R76.reuse, !P5 ;  /* 0x0000004c0700720c */ /* 0x080fe40006f61270 */
[----:B------:R-:W-:Y:S01]  /*a4390*/  ISETP.GE.AND P0, PT, R8, R151, PT ;  /* 0x000000970800720c */ /* 0x000fe20003f06270 */
[----:B------:R-:W-:Y:S01]  /*a43a0*/  IMAD.IADD R8, R0, 0x1, R100 ;  /* 0x0000000100087824 */ /* 0x000fe200078e0264 */
[CC--:B------:R-:W-:Y:S01]  /*a43b0*/  ISETP.LT.AND P5, PT, R9.reuse, R76.reuse, !P5 ;  /* 0x0000004c0900720c */ /* 0x0c0fe20006fa1270 */
[----:B------:R-:W1:Y:S01]  /*a43c0*/  LDC R100, c[0x0][0x248] ;  /* 0x00009200ff647b82 */ /* 0x000e620000000800 */
[----:B------:R-:W-:Y:S01]  /*a43d0*/  ISETP.LT.AND P2, PT, R9, R76, !P2 ;  /* 0x0000004c0900720c */ /* 0x000fe20005741270 */
[C---:B------:R-:W-:Y:S01]  /*a43e0*/  IMAD.WIDE R110, R8.reuse, 0x4, R2 ;  /* 0x00000004086e7825 */ /* 0x040fe200078e0202 */
[----:B------:R-:W2:Y:S03]  /*a43f0*/  LDL.LU R242, [R1+0xed0] ;  /* 0x000ed00001f27983 */ /* 0x000ea60000300800 */
[C---:B------:R-:W-:Y:S01]  /*a4400*/  IMAD.WIDE R150, R8.reuse, 0x4, R4 ;  /* 0x0000000408967825 */ /* 0x040fe200078e0204 */
[----:B------:R-:W2:Y:S04]  /*a4410*/  LDL.LU R243, [R1+0xa30] ;  /* 0x000a300001f37983 */ /* 0x000ea80000300800 */
[----:B------:R3:W-:Y:S01]  /*a4420*/  @P3 STG.E desc[UR60][R110.64], R240 ;  /* 0x000000f06e003986 */ /* 0x0007e2000c10193c */
[----:B----4-:R-:W-:Y:S01]  /*a4430*/  ISETP.GE.AND P3, PT, R11, R104, PT ;  /* 0x000000680b00720c */ /* 0x010fe20003f66270 */
[----:B---3--:R-:W-:Y:S01]  /*a4440*/  IMAD.IADD R0, R8, 0x1, R78 ;  /* 0x0000000108007824 */ /* 0x008fe200078e024e */
[----:B------:R-:W3:Y:S01]  /*a4450*/  LDC R104, c[0x0][0x248] ;  /* 0x00009200ff687b82 */ /* 0x000ee20000000800 */
[----:B------:R4:W-:Y:S01]  /*a4460*/  @P5 STG.E desc[UR60][R150.64], R241 ;  /* 0x000000f196005986 */ /* 0x0009e2000c10193c */
[----:B------:R-:W-:-:S03]  /*a4470*/  ISETP.LT.AND P5, PT, R7, R76, !P3 ;  /* 0x0000004c0700720c */ /* 0x000fc60005fa1270 */
[----:B------:R-:W3:Y:S03]  /*a4480*/  LDL.LU R229, [R1+0xec4] ;  /* 0x000ec40001e57983 */ /* 0x000ee60000300800 */
[----:B------:R-:W2:Y:S01]  /*a4490*/  LDC R78, c[0x0][0x248] ;  /* 0x00009200ff4e7b82 */ /* 0x000ea20000000800 */
[C---:B------:R-:W-:Y:S01]  /*a44a0*/  IMAD.WIDE R110, R0.reuse, 0x4, R2 ;  /* 0x00000004006e7825 */ /* 0x040fe200078e0202 */
[----:B------:R-:W-:Y:S01]  /*a44b0*/  ISETP.LT.AND P3, PT, R9, R76, !P3 ;  /* 0x0000004c0900720c */ /* 0x000fe20005f61270 */
[----:B------:R-:W3:Y:S02]  /*a44c0*/  LDL.LU R240, [R1+0x634] ;  /* 0x0006340001f07983 */ /* 0x000ee40000300800 */
[----:B----4-:R-:W-:Y:S01]  /*a44d0*/  IMAD.WIDE R150, R0, 0x4, R4 ;  /* 0x0000000400967825 */ /* 0x010fe200078e0204 */
[----:B------:R-:W-:Y:S01]  /*a44e0*/  IADD3 R8, R6, 0x119, RZ ;  /* 0x0000011906087810 */ /* 0x000fe20007ffe0ff */
[----:B------:R4:W-:Y:S02]  /*a44f0*/  @P1 STG.E desc[UR60][R110.64], R231 ;  /* 0x000000e76e001986 */ /* 0x0009e4000c10193c */
[----:B-1----:R-:W-:-:S02]  /*a4500*/  IMAD.IADD R0, R0, 0x1, R102 ;  /* 0x0000000100007824 */ /* 0x002fc400078e0266 */
[----:B------:R-:W1:Y:S01]  /*a4510*/  LDC R102, c[0x0][0x22c] ;  /* 0x00008b00ff667b82 */ /* 0x000e620000000800 */
[----:B------:R-:W-:Y:S01]  /*a4520*/  IADD3 R11, R6, 0x114, RZ ;  /* 0x00000114060b7810 */ /* 0x000fe20007ffe0ff */
[----:B------:R-:W3:Y:S01]  /*a4530*/  LDL.LU R241, [R1+0xed4] ;  /* 0x000ed40001f17983 */ /* 0x000ee20000300800 */
[----:B------:R-:W-:Y:S01]  /*a4540*/  ISETP.GE.AND P1, PT, R8, R149, PT ;  /* 0x000000950800720c */ /* 0x000fe20003f26270 */
[C---:B----4-:R-:W-:Y:S02]  /*a4550*/  IMAD.WIDE R110, R0.reuse, 0x4, R2 ;  /* 0x00000004006e7825 */ /* 0x050fe400078e0202 */
[----:B------:R-:W4:Y:S02]  /*a4560*/  LDL.LU R231, [R1+0xa34] ;  /* 0x000a340001e77983 */ /* 0x000f240000300800 */
[----:B------:R-:W-:Y:S02]  /*a4570*/  IMAD.IADD R8, R0, 0x1, R100 ;  /* 0x0000000100087824 */ /* 0x000fe400078e0264 */
[----:B------:R-:W3:Y:S01]  /*a4580*/  LDC R100, c[0x0][0x248] ;  /* 0x00009200ff647b82 */ /* 0x000ee20000000800 */
[----:B------:R1:W-:Y:S01]  /*a4590*/  @P2 STG.E desc[UR60][R150.64], R148 ;  /* 0x0000009496002986 */ /* 0x0003e2000c10193c */
[----:B------:R-:W-:-:S03]  /*a45a0*/  ISETP.LT.AND P2, PT, R7, R76, !P6 ;  /* 0x0000004c0700720c */ /* 0x000fc60007741270 */
[----:B------:R1:W-:Y:S01]  /*a45b0*/  @P5 STG.E desc[UR60][R110.64], R244 ;  /* 0x000000f46e005986 */ /* 0x0003e2000c10193c */
[----:B------:R-:W-:Y:S02]  /*a45c0*/  ISETP.GE.AND P5, PT, R11, R106, PT ;  /* 0x0000006a0b00720c */ /* 0x000fe40003fa6270 */
[-C--:B------:R-:W-:Y:S01]  /*a45d0*/  ISETP.LT.AND P6, PT, R9, R76.reuse, !P6 ;  /* 0x0000004c0900720c */ /* 0x080fe200077c1270 */
[----:B------:R-:W3:Y:S01]  /*a45e0*/  LDC R106, c[0x0][0x248] ;  /* 0x00009200ff6a7b82 */ /* 0x000ee20000000800 */
[----:B-1----:R-:W-:Y:S01]  /*a45f0*/  IMAD.WIDE R148, R0, 0x4, R4 ;  /* 0x0000000400947825 */ /* 0x002fe200078e0204 */
[----:B------:R-:W4:Y:S03]  /*a4600*/  LDL.LU R244, [R1+0xec8] ;  /* 0x000ec80001f47983 */ /* 0x000f260000300800 */
[----:B------:R-:W-:Y:S01]  /*a4610*/  IMAD.WIDE R110, R8, 0x4, R2 ;  /* 0x00000004086e7825 */ /* 0x000fe200078e0202 */
[----:B------:R1:W-:Y:S01]  /*a4620*/  @P3 STG.E desc[UR60][R148.64], R245 ;  /* 0x000000f594003986 */ /* 0x0003e2000c10193c */
[----:B------:R-:W-:-:S02]  /*a4630*/  ISETP.LT.AND P3, PT, R7, R76, !P5 ;  /* 0x0000004c0700720c */ /* 0x000fc40006f61270 */
[----:B--2---:R-:W-:Y:S01]  /*a4640*/  IMAD.IADD R0, R8, 0x1, R78 ;  /* 0x0000000108007824 */ /* 0x004fe200078e024e */
[----:B------:R-:W-:Y:S02]  /*a4650*/  ISETP.LT.AND P5, PT, R9, R76, !P5 ;  /* 0x0000004c0900720c */ /* 0x000fe40006fa1270 */
[----:B------:R-:W-:Y:S01]  /*a4660*/  IADD3 R11, R6, 0x11b, RZ ;  /* 0x0000011b060b7810 */ /* 0x000fe20007ffe0ff */
[----:B------:R2:W-:Y:S01]  /*a4670*/  @P2 STG.E desc[UR60][R110.64], R227 ;  /* 0x000000e36e002986 */ /* 0x0005e2000c10193c */
[----:B------:R-:W3:Y:S02]  /*a4680*/  LDC R78, c[0x0][0x22c] ;  /* 0x00008b00ff4e7b82 */ /* 0x000ee40000000800 */
[----:B------:R-:W-:Y:S01]  /*a4690*/  ISETP.GE.AND P2, PT, R11, R115, PT ;  /* 0x000000730b00720c */ /* 0x000fe20003f46270 */
[----:B-1----:R-:W-:Y:S01]  /*a46a0*/  IMAD.WIDE R148, R8, 0x4, R4 ;  /* 0x0000000408947825 */ /* 0x002fe200078e0204 */
[----:B------:R-:W-:Y:S01]  /*a46b0*/  IADD3 R11, R6, 0x116, RZ ;  /* 0x00000116060b7810 */ /* 0x000fe20007ffe0ff */
[----:B------:R-:W4:Y:S02]  /*a46c0*/  LDL.LU R245, [R1+0x638] ;  /* 0x0006380001f57983 */ /* 0x000f240000300800 */
[----:B--2---:R-:W-:-:S02]  /*a46d0*/  IMAD.WIDE R110, R0, 0x4, R2 ;  /* 0x00000004006e7825 */ /* 0x004fc400078e0202 */
[----:B------:R1:W-:Y:S01]  /*a46e0*/  @P6 STG.E desc[UR60][R148.64], R114 ;  /* 0x0000007294006986 */ /* 0x0003e2000c10193c */
[----:B------:R-:W-:-:S03]  /*a46f0*/  ISETP.LT.AND P6, PT, R7, R76, !P4 ;  /* 0x0000004c0700720c */ /* 0x000fc600067c1270 */
[----:B------:R2:W-:Y:S01]  /*a4700*/  @P3 STG.E desc[UR60][R110.64], R246 ;  /* 0x000000f66e003986 */ /* 0x0005e2000c10193c */
[----:B------:R-:W-:Y:S01]  /*a4710*/  ISETP.GE.AND P3, PT, R11, R102, PT ;  /* 0x000000660b00720c */ /* 0x000fe20003f66270 */
[C---:B---3--:R-:W-:Y:S01]  /*a4720*/  IMAD.IADD R8, R0.reuse, 0x1, R104 ;  /* 0x0000000100087824 */ /* 0x048fe200078e0268 */
[-C--:B------:R-:W-:Y:S01]  /*a4730*/  ISETP.LT.AND P4, PT, R9, R76.reuse, !P4 ;  /* 0x0000004c0900720c */ /* 0x080fe20006781270 */
[----:B------:R-:W3:Y:S01]  /*a4740*/  LDL.LU R227, [R1+0xed8] ;  /* 0x000ed80001e37983 */ /* 0x000ee20000300800 */
[----:B-1----:R-:W-:Y:S01]  /*a4750*/  IMAD.WIDE R114, R0, 0x4, R4 ;  /* 0x0000000400727825 */ /* 0x002fe200078e0204 */
[----:B------:R-:W-:Y:S01]  /*a4760*/  IADD3 R11, R6, 0x11d, RZ ;  /* 0x0000011d060b7810 */ /* 0x000fe20007ffe0ff */
[----:B------:R-:W1:Y:S02]  /*a4770*/  LDC R104, c[0x0][0x248] ;  /* 0x00009200ff687b82 */ /* 0x000e640000000800 */
[----:B--2---:R-:W-:Y:S01]  /*a4780*/  IMAD.WIDE R110, R8, 0x4, R2 ;  /* 0x00000004086e7825 */ /* 0x004fe200078e0202 */
[----:B------:R2:W-:Y:S01]  /*a4790*/  @P5 STG.E desc[UR60][R114.64], R250 ;  /* 0x000000fa72005986 */ /* 0x0005e2000c10193c */
[----:B------:R-:W-:-:S02]  /*a47a0*/  ISETP.LT.AND P5, PT, R7, R76, !P3 ;  /* 0x0000004c0700720c */ /* 0x000fc40005fa1270 */
[C---:B------:R-:W-:Y:S01]  /*a47b0*/  IMAD.IADD R0, R8.reuse, 0x1, R100 ;  /* 0x0000000108007824 */ /* 0x040fe200078e0264 */
[----:B------:R2:W-:Y:S01]  /*a47c0*/  @P6 STG.E desc[UR60][R110.64], R248 ;  /* 0x000000f86e006986 */ /* 0x0005e2000c10193c */
[----:B------:R-:W-:Y:S01]  /*a47d0*/  ISETP.LT.AND P3, PT, R9, R76, !P3 ;  /* 0x0000004c0900720c */ /* 0x000fe20005f61270 */
[----:B------:R-:W1:Y:S02]  /*a47e0*/  LDC R102, c[0x0][0x248] ;  /* 0x00009200ff667b82 */ /* 0x000e640000000800 */
[----:B------:R-:W3:Y:S01]  /*a47f0*/  LDL.LU R246, [R1+0xa38] ;  /* 0x000a380001f67983 */ /* 0x000ee20000300800 */
[----:B--2---:R-:W-:-:S05]  /*a4800*/  IMAD.WIDE R114, R8, 0x4, R4 ;  /* 0x0000000408727825 */ /* 0x004fca00078e0204 */
[----:B------:R-:W2:Y:S01]  /*a4810*/  LDC R100, c[0x0][0x248] ;  /* 0x00009200ff647b82 */ /* 0x000ea20000000800 */
[----:B------:R-:W-:Y:S01]  /*a4820*/  IMAD.WIDE R110, R0, 0x4, R2 ;  /* 0x00000004006e7825 */ /* 0x000fe200078e0202 */
[----:B------:R1:W-:Y:S01]  /*a4830*/  @P4 STG.E desc[UR60][R114.64], R112 ;  /* 0x0000007072004986 */ /* 0x0003e2000c10193c */
[----:B------:R-:W-:-:S03]  /*a4840*/  IADD3 R8, R6, 0x118, RZ ;  /* 0x0000011806087810 */ /* 0x000fc60007ffe0ff */
[----:B------:R1:W-:Y:S01]  /*a4850*/  @P5 STG.E desc[UR60][R110.64], R247 ;  /* 0x000000f76e005986 */ /* 0x0003e2000c10193c */
[----:B------:R-:W-:Y:S02]  /*a4860*/  ISETP.LT.AND P5, PT, R7, R76, !P0 ;  /* 0x0000004c0700720c */ /* 0x000fe400047a1270 */
[----:B------:R-:W-:Y:S02]  /*a4870*/  ISETP.GE.AND P6, PT, R11, R113, PT ;  /* 0x000000710b00720c */ /* 0x000fe40003fc6270 */
[----:B------:R-:W-:Y:S01]  /*a4880*/  ISETP.GE.AND P4, PT, R8, R78, PT ;  /* 0x0000004e0800720c */ /* 0x000fe20003f86270 */
[C---:B------:R-:W-:Y:S01]  /*a4890*/  IMAD.IADD R8, R0.reuse, 0x1, R106 ;  /* 0x0000000100087824 */ /* 0x040fe200078e026a */
[----:B------:R-:W-:Y:S01]  /*a48a0*/  ISETP.LT.AND P0, PT, R9, R76, !P0 ;  /* 0x0000004c0900720c */ /* 0x000fe20004701270 */
[--C-:B-1----:R-:W-:Y:S01]  /*a48b0*/  IMAD.WIDE R112, R0, 0x4, R4.reuse ;  /* 0x0000000400707825 */ /* 0x102fe200078e0204 */
[----:B------:R-:W1:Y:S04]  /*a48c0*/  LDC R78, c[0x0][0x22c] ;  /* 0x00008b00ff4e7b82 */ /* 0x000e680000000800 */
[----:B------:R2:W-:Y:S01]  /*a48d0*/  @P3 STG.E desc[UR60][R112.64], R108 ;  /* 0x0000006c70003986 */ /* 0x0005e2000c10193c */
[----:B------:R-:W-:-:S03]  /*a48e0*/  IMAD.WIDE R110, R8, 0x4, R4 ;  /* 0x00000004086e7825 */ /* 0x000fc600078e0204 */
[----:B------:R-:W1:Y:S01]  /*a48f0*/  LDC R114, c[0x0][0x248] ;  /* 0x00009200ff727b82 */ /* 0x000e620000000800 */
[----:B--2---:R-:W-:Y:S01]  /*a4900*/  IMAD.WIDE R112, R8, 0x4, R2 ;  /* 0x0000000408707825 */ /* 0x004fe200078e0202 */
[----:B------:R-:W-:-:S06]  /*a4910*/  IADD3 R11, R6, 0x11f, RZ ;  /* 0x0000011f060b7810 */ /* 0x000fcc0007ffe0ff */
[----:B------:R-:W2:Y:S01]  /*a4920*/  LDC R108, c[0x0][0x22c] ;  /* 0x00008b00ff6c7b82 */ /* 0x000ea20000000800 */
[----:B------:R1:W-:Y:S04]  /*a4930*/  @P5 STG.E desc[UR60][R112.64], R249 ;  /* 0x000000f970005986 */ /* 0x0003e8000c10193c */
[----:B------:R1:W-:Y:S04]  /*a4940*/  @P0 STG.E desc[UR60][R110.64], R251 ;  /* 0x000000fb6e000986 */ /* 0x0003e8000c10193c */
[----:B-1----:R-:W3:Y:S04]  /*a4950*/  LDL.LU R249, [R1+0xecc] ;  /* 0x000ecc0001f97983 */ /* 0x002ee80000300800 */
[----:B------:R-:W3:Y:S01]  /*a4960*/  LDL.LU R251, [R1+0x63c] ;  /* 0x00063c0001fb7983 */ /* 0x000ee20000300800 */
[-C--:B------:R-:W-:Y:S01]  /*a4970*/  ISETP.LT.AND P3, PT, R7, R76.reuse, !P4 ;  /* 0x0000004c0700720c */ /* 0x080fe20006761270 */
[----:B------:R-:W-:Y:S01]  /*a4980*/  IMAD.IADD R0, R8, 0x1, R104 ;  /* 0x0000000108007824 */ /* 0x000fe200078e0268 */
[-C--:B------:R-:W-:Y:S01]  /*a4990*/  ISETP.LT.AND P4, PT, R9, R76.reuse, !P4 ;  /* 0x0000004c0900720c */ /* 0x080fe20006781270 */
[----:B------:R-:W1:Y:S01]  /*a49a0*/  LDC R104, c[0x0][0x22c] ;  /* 0x00008b00ff687b82 */ /* 0x000e620000000800 */
[----:B------:R-:W-:Y:S01]  /*a49b0*/  ISETP.GE.AND P5, PT, R11, R107, PT ;  /* 0x0000006b0b00720c */ /* 0x000fe20003fa6270 */
[----:B------:R-:W-:Y:S01]  /*a49c0*/  IMAD.WIDE R106, R0, 0x4, R2 ;  /* 0x00000004006a7825 */ /* 0x000fe200078e0202 */
[----:B------:R-:W-:Y:S01]  /*a49d0*/  IADD3 R8, R6, 0x11a, RZ ;  /* 0x0000011a06087810 */ /* 0x000fe20007ffe0ff */
[----:B------:R-:W3:Y:S01]  /*a49e0*/  LDL.LU R250, [R1+0xedc] ;  /* 0x000edc0001fa7983 */ /* 0x000ee20000300800 */
[----:B------:R-:W-:Y:S01]  /*a49f0*/  ISETP.LT.AND P0, PT, R7, R76, !P1 ;  /* 0x0000004c0700720c */ /* 0x000fe20004f01270 */
[----:B------:R-:W-:-:S04]  /*a4a00*/  IMAD.WIDE R110, R0, 0x4, R4 ;  /* 0x00000004006e7825 */ /* 0x000fc800078e0204 */
[----:B------:R2:W-:Y:S01]  /*a4a10*/  @P3 STG.E desc[UR60][R106.64], R239 ;  /* 0x000000ef6a003986 */ /* 0x0005e2000c10193c */
[----:B------:R-:W-:Y:S01]  /*a4a20*/  ISETP.GE.AND P3, PT, R8, R78, PT ;  /* 0x0000004e0800720c */ /* 0x000fe20003f66270 */
[----:B------:R-:W-:Y:S01]  /*a4a30*/  IMAD.IADD R0, R0, 0x1, R102 ;  /* 0x0000000100007824 */ /* 0x000fe200078e0266 */
[----:B------:R-:W1:Y:S01]  /*a4a40*/  LDC R78, c[0x0][0x248] ;  /* 0x00009200ff4e7b82 */ /* 0x000e620000000800 */
[----:B------:R2:W-:Y:S01]  /*a4a50*/  @P4 STG.E desc[UR60][R110.64], R233 ;  /* 0x000000e96e004986 */ /* 0x0005e2000c10193c */
[-C--:B------:R-:W-:Y:S02]  /*a4a60*/  ISETP.LT.AND P1, PT, R9, R76.reuse, !P1 ;  /* 0x0000004c0900720c */ /* 0x080fe40004f21270 */
[-C--:B------:R-:W-:Y:S01]  /*a4a70*/  ISETP.LT.AND P4, PT, R7, R76.reuse, !P3 ;  /* 0x0000004c0700720c */ /* 0x080fe20005f81270 */
[C---:B------:R-:W-:Y:S01]  /*a4a80*/  IMAD.IADD R8, R0.reuse, 0x1, R100 ;  /* 0x0000000100087824 */ /* 0x040fe200078e0264 */
[----:B------:R-:W-:Y:S01]  /*a4a90*/  ISETP.LT.AND P3, PT, R9, R76, !P3 ;  /* 0x0000004c0900720c */ /* 0x000fe20005f61270 */
[----:B------:R-:W3:Y:S01]  /*a4aa0*/  LDL.LU R248, [R1+0xa3c] ;  /* 0x000a3c0001f87983 */ /* 0x000ee20000300800 */
[----:B------:R-:W4:Y:S01]  /*a4ab0*/  LDC R102, c[0x0][0x248] ;  /* 0x00009200ff667b82 */ /* 0x000f220000000800 */
[--C-:B--2---:R-:W-:Y:S01]  /*a4ac0*/  IMAD.WIDE R106, R0, 0x4, R2.reuse ;  /* 0x00000004006a7825 */ /* 0x104fe200078e0202 */
[----:B------:R-:W-:Y:S01]  /*a4ad0*/  IADD3 R11, R6, 0x11c, RZ ;  /* 0x0000011c060b7810 */ /* 0x000fe20007ffe0ff */
[----:B------:R-:W2:Y:S02]  /*a4ae0*/  LDL.LU R247, [R1+0xee0] ;  /* 0x000ee00001f77983 */ /* 0x000ea40000300800 */
[----:B------:R-:W-:-:S02]  /*a4af0*/  IMAD.WIDE R110, R8, 0x4, R2 ;  /* 0x00000004086e7825 */ /* 0x000fc400078e0202 */
[----:B------:R1:W-:Y:S01]  /*a4b00*/  @P0 STG.E desc[UR60][R106.64], R242 ;  /* 0x000000f26a000986 */ /* 0x0003e2000c10193c */
[----:B------:R-:W4:Y:S01]  /*a4b10*/  LDC R100, c[0x0][0x248] ;  /* 0x00009200ff647b82 */ /* 0x000f220000000800 */
[----:B------:R-:W-:Y:S01]  /*a4b20*/  IMAD.WIDE R112, R8, 0x4, R4 ;  /* 0x0000000408707825 */ /* 0x000fe200078e0204 */
[----:B------:R-:W-:-:S03]  /*a4b30*/  ISETP.GE.AND P0, PT, R11, R108, PT ;  /* 0x0000006c0b00720c */ /* 0x000fc60003f06270 */
[----:B-1----:R-:W-:-:S05]  /*a4b40*/  IMAD.WIDE R106, R0, 0x4, R4 ;  /* 0x00000004006a7825 */ /* 0x002fca00078e0204 */
[----:B------:R1:W-:Y:S04]  /*a4b50*/  @P1 STG.E desc[UR60][R106.64], R243 ;  /* 0x000000f36a001986 */ /* 0x0003e8000c10193c */
[----:B------:R1:W-:Y:S01]  /*a4b60*/  @P4 STG.E desc[UR60][R110.64], R229 ;  /* 0x000000e56e004986 */ /* 0x0003e2000c10193c */
[-C--:B------:R-:W-:Y:S01]  /*a4b70*/  ISETP.LT.AND P4, PT, R7, R76.reuse, !P2 ;  /* 0x0000004c0700720c */ /* 0x080fe20005781270 */
[----:B------:R-:W-:Y:S01]  /*a4b80*/  VIADD R11, R6, 0x121 ;  /* 0x00000121060b7836 */ /* 0x000fe20000000000 */
[----:B------:R-:W-:Y:S01]  /*a4b90*/  ISETP.LT.AND P2, PT, R9, R76, !P2 ;  /* 0x0000004c0900720c */ /* 0x000fe20005741270 */
[----:B------:R4:W-:Y:S01]  /*a4ba0*/  @P3 STG.E desc[UR60][R112.64], R240 ;  /* 0x000000f070003986 */ /* 0x0009e2000c10193c */
[----:B------:R-:W-:Y:S02]  /*a4bb0*/  IADD3 R0, R8, R114, RZ ;  /* 0x0000007208007210 */ /* 0x000fe40007ffe0ff */
[----:B------:R-:W-:-:S02]  /*a4bc0*/  ISETP.LT.AND P3, PT, R7, R76, !P0 ;  /* 0x0000004c0700720c */ /* 0x000fc40004761270 */
[C---:B------:R-:W-:Y:S01]  /*a4bd0*/  IADD3 R8, R0.reuse, R78, RZ ;  /* 0x0000004e00087210 */ /* 0x040fe20007ffe0ff */
[----:B-1----:R-:W-:Y:S01]  /*a4be0*/  IMAD.WIDE R106, R0, 0x4, R2 ;  /* 0x00000004006a7825 */ /* 0x002fe200078e0202 */
[----:B------:R-:W-:Y:S01]  /*a4bf0*/  ISETP.GE.AND P1, PT, R11, R109, PT ;  /* 0x0000006d0b00720c */ /* 0x000fe20003f26270 */
[----:B------:R-:W1:Y:S01]  /*a4c00*/  LDC R78, c[0x0][0x248] ;  /* 0x00009200ff4e7b82 */ /* 0x000e620000000800 */
[----:B------:R-:W-:Y:S01]  /*a4c10*/  ISETP.LT.AND P0, PT, R9, R76, !P0 ;  /* 0x0000004c0900720c */ /* 0x000fe20004701270 */
[----:B------:R-:W-:Y:S02]  /*a4c20*/  VIADD R11, R6, 0x11e ;  /* 0x0000011e060b7836 */ /* 0x000fe40000000000 */
[----:B------:R-:W-:Y:S01]  /*a4c30*/  IMAD.WIDE R108, R0, 0x4, R4 ;  /* 0x00000004006c7825 */ /* 0x000fe200078e0204 */
[----:B------:R4:W-:Y:S03]  /*a4c40*/  @P4 STG.E desc[UR60][R106.64], R241 ;  /* 0x000000f16a004986 */ /* 0x0009e6000c10193c */
[----:B------:R-:W-:Y:S01]  /*a4c50*/  IMAD.WIDE R110, R8, 0x4, R2 ;  /* 0x00000004086e7825 */ /* 0x000fe200078e0202 */
[----:B------:R-:W-:Y:S01]  /*a4c60*/  ISETP.GE.AND P4, PT, R11, R104, PT ;  /* 0x000000680b00720c */ /* 0x000fe20003f86270 */
[----:B----4-:R4:W-:Y:S01]  /*a4c70*/  @P2 STG.E desc[UR60][R108.64], R231 ;  /* 0x000000e76c002986 */ /* 0x0109e2000c10193c */
[-C--:B------:R-:W-:Y:S01]  /*a4c80*/  ISETP.LT.AND P2, PT, R7, R76.reuse, !P6 ;  /* 0x0000004c0700720c */ /* 0x080fe20007741270 */
[----:B------:R-:W1:Y:S01]  /*a4c90*/  LDC R112, c[0x0][0x22c] ;  /* 0x00008b00ff707b82 */ /* 0x000e620000000800 */
[----:B------:R-:W-:-:S02]  /*a4ca0*/  ISETP.LT.AND P6, PT, R9, R76, !P6 ;  /* 0x0000004c0900720c */ /* 0x000fc400077c1270 */
[C---:B------:R-:W-:Y:S01]  /*a4cb0*/  IADD3 R11, R8.reuse, R102, RZ ;  /* 0x00000066080b7210 */ /* 0x040fe20007ffe0ff */
[----:B------:R-:W-:-:S03]  /*a4cc0*/  IMAD.WIDE R106, R8, 0x4, R4 ;  /* 0x00000004086a7825 */ /* 0x000fc600078e0204 */
[C---:B------:R-:W-:Y:S01]  /*a4cd0*/  IADD3 R0, R11.reuse, R100, RZ ;  /* 0x000000640b007210 */ /* 0x040fe20007ffe0ff */
[----:B------:R-:W1:Y:S01]  /*a4ce0*/  LDC R104, c[0x0][0x22c] ;  /* 0x00008b00ff687b82 */ /* 0x000e620000000800 */
[----:B----4-:R-:W-:Y:S01]  /*a4cf0*/  IMAD.WIDE R108, R11, 0x4, R4 ;  /* 0x000000040b6c7825 */ /* 0x010fe200078e0204 */
[----:B------:R4:W-:Y:S01]  /*a4d00*/  @P3 STG.E desc[UR60][R110.64], R244 ;  /* 0x000000f46e003986 */ /* 0x0009e2000c10193c */
[----:B------:R-:W-:-:S05]  /*a4d10*/  ISETP.LT.AND P3, PT, R7, R76, !P4 ;  /* 0x0000004c0700720c */ /* 0x000fca0006761270 */
[----:B------:R-:W1:Y:S01]  /*a4d20*/  LDC R102, c[0x0][0x248] ;  /* 0x00009200ff667b82 */ /* 0x000e620000000800 */
[----:B------:R-:W-:Y:S01]  /*a4d30*/  ISETP.LT.AND P4, PT, R9, R76, !P4 ;  /* 0x0000004c0900720c */ /* 0x000fe20006781270 */
[----:B------:R-:W-:-:S06]  /*a4d40*/  VIADD R8, R6, 0x120 ;  /* 0x0000012006087836 */ /* 0x000fcc0000000000 */
[----:B------:R-:W1:Y:S01]  /*a4d50*/  LDC R100, c[0x0][0x248] ;  /* 0x00009200ff647b82 */ /* 0x000e620000000800 */
[--C-:B----4-:R-:W-:Y:S01]  /*a4d60*/  IMAD.WIDE R110, R0, 0x4, R2.reuse ;  /* 0x00000004006e7825 */ /* 0x110fe200078e0202 */
[----:B------:R4:W-:Y:S03]  /*a4d70*/  @P0 STG.E desc[UR60][R106.64], R245 ;  /* 0x000000f56a000986 */ /* 0x0009e6000c10193c */
[----:B----4-:R-:W-:-:S05]  /*a4d80*/  IMAD.WIDE R106, R11, 0x4, R2 ;  /* 0x000000040b6a7825 */ /* 0x010fca00078e0202 */
[----:B---3--:R3:W-:Y:S04]  /*a4d90*/  @P2 STG.E desc[UR60][R106.64], R227 ;  /* 0x000000e36a002986 */ /* 0x0087e8000c10193c */
[----:B------:R-:W-:Y:S01]  /*a4da0*/  @P6 STG.E desc[UR60][R108.64], R246 ;  /* 0x000000f66c006986 */ /* 0x000fe2000c10193c */
[----:B---3--:R-:W-:-:S03]  /*a4db0*/  IMAD.WIDE R106, R0, 0x4, R4 ;  /* 0x00000004006a7825 */ /* 0x008fc600078e0204 */
[----:B------:R3:W-:Y:S04]  /*a4dc0*/  @P3 STG.E desc[UR60][R110.64], R249 ;  /* 0x000000f96e003986 */ /* 0x0007e8000c10193c */
[----:B------:R4:W-:Y:S04]  /*a4dd0*/  @P4 STG.E desc[UR60][R106.64], R251 ;  /* 0x000000fb6a004986 */ /* 0x0009e8000c10193c */
[----:B---3--:R-:W3:Y:S01]  /*a4de0*/  LDL.LU R249, [R1+0xef0] ;  /* 0x000ef00001f97983 */ /* 0x008ee20000300800 */
[----:B-1----:R-:W-:Y:S01]  /*a4df0*/  ISETP.GE.AND P0, PT, R8, R112, PT ;  /* 0x000000700800720c */ /* 0x002fe20003f06270 */
[----:B------:R-:W-:Y:S01]  /*a4e00*/  VIADD R11, R6, 0x122 ;  /* 0x00000122060b7836 */ /* 0x000fe20000000000 */
[----:B------:R-:W1:Y:S01]  /*a4e10*/  LDC R112, c[0x0][0x22c] ;  /* 0x00008b00ff707b82 */ /* 0x000e620000000800 */
[----:B----4-:R-:W4:Y:S01]  /*a4e20*/  LDL.LU R251, [R1+0xa40] ;  /* 0x000a400001fb7983 */ /* 0x010f220000300800 */
[----:B------:R-:W-:-:S02]  /*a4e30*/  ISETP.LT.AND P3, PT, R7, R76, !P5 ;  /* 0x0000004c0700720c */ /* 0x000fc40006f61270 */
[----:B------:R-:W-:Y:S01]  /*a4e40*/  IADD3 R8, R0, R78, RZ ;  /* 0x0000004e00087210 */ /* 0x000fe20007ffe0ff */
[----:B------:R-:W-:Y:S01]  /*a4e50*/  VIADD R78, R6, 0x123 ;  /* 0x00000123064e7836 */ /* 0x000fe20000000000 */
[----:B------:R-:W-:Y:S01]  /*a4e60*/  ISETP.LT.AND P5, PT, R9, R76, !P5 ;  /* 0x0000004c0900720c */ /* 0x000fe20006fa1270 */
[----:B------:R-:W4:Y:S01]  /*a4e70*/  LDL.LU R243, [R1+0x640] ;  /* 0x0006400001f37983 */ /* 0x000f220000300800 */
[----:B------:R-:W-:Y:S01]  /*a4e80*/  ISETP.GE.AND P2, PT, R11, R104, PT ;  /* 0x000000680b00720c */ /* 0x000fe20003f46270 */
[----:B------:R-:W4:Y:S01]  /*a4e90*/  LDC R110, c[0x0][0x248] ;  /* 0x00009200ff6e7b82 */ /* 0x000f220000000800 */
[----:B------:R-:W-:Y:S01]  /*a4ea0*/  ISETP.GE.AND P4, PT, R78, R105, PT ;  /* 0x000000694e00720c */ /* 0x000fe20003f86270 */
[C---:B------:R-:W-:Y:S01]  /*a4eb0*/  IMAD.WIDE R104, R8.reuse, 0x4, R2 ;  /* 0x0000000408687825 */ /* 0x040fe200078e0202 */
[-C--:B------:R-:W-:Y:S01]  /*a4ec0*/  ISETP.LT.AND P6, PT, R7, R76.reuse, !P0 ;  /* 0x0000004c0700720c */ /* 0x080fe200047c1270 */
[----:B------:R-:W4:Y:S01]  /*a4ed0*/  LDL.LU R241, [R1+0xa44] ;  /* 0x000a440001f17983 */ /* 0x000f220000300800 */
[----:B------:R-:W-:Y:S01]  /*a4ee0*/  ISETP.LT.AND P0, PT, R9, R76, !P0 ;  /* 0x0000004c0900720c */ /* 0x000fe20004701270 */
[C---:B------:R-:W-:Y:S01]  /*a4ef0*/  IMAD.WIDE R106, R8.reuse, 0x4, R4 ;  /* 0x00000004086a7825 */ /* 0x040fe200078e0204 */
[----:B------:R-:W-:Y:S01]  /*a4f00*/  IADD3 R0, R8, R102, RZ ;  /* 0x0000006608007210 */ /* 0x000fe20007ffe0ff */
[----:B------:R2:W-:Y:S01]  /*a4f10*/  @P3 STG.E desc[UR60][R104.64], R250 ;  /* 0x000000fa68003986 */ /* 0x0005e2000c10193c */
[----:B------:R-:W4:Y:S01]  /*a4f20*/  LDC R78, c[0x0][0x248] ;  /* 0x00009200ff4e7b82 */ /* 0x000f220000000800 */
[----:B------:R-:W-:-:S02]  /*a4f30*/  VIADD R11, R6, 0x124 ;  /* 0x00000124060b7836 */ /* 0x000fc40000000000 */
[----:B------:R2:W-:Y:S01]  /*a4f40*/  @P5 STG.E desc[UR60][R106.64], R248 ;  /* 0x000000f86a005986 */ /* 0x0005e2000c10193c */
[----:B------:R-:W-:Y:S01]  /*a4f50*/  ISETP.LT.AND P5, PT, R7, R76, !P1 ;  /* 0x0000004c0700720c */ /* 0x000fe20004fa1270 */
[C---:B------:R-:W-:Y:S01]  /*a4f60*/  IMAD.WIDE R108, R0.reuse, 0x4, R2 ;  /* 0x00000004006c7825 */ /* 0x040fe200078e0202 */
[----:B-1----:R-:W-:Y:S01]  /*a4f70*/  ISETP.GE.AND P3, PT, R11, R112, PT ;  /* 0x000000700b00720c */ /* 0x002fe20003f66270 */
[----:B------:R-:W4:Y:S01]  /*a4f80*/  LDL.LU R231, [R1+0x644] ;  /* 0x0006440001e77983 */ /* 0x000f220000300800 */
[----:B------:R-:W-:Y:S01]  /*a4f90*/  IADD3 R8, R0, R100, RZ ;  /* 0x0000006400087210 */ /* 0x000fe20007ffe0ff */
[----:B------:R-:W-:Y:S01]  /*a4fa0*/  VIADD R11, R6, 0x1f1 ;  /* 0x000001f1060b7836 */ /* 0x000fe20000000000 */
[----:B------:R-:W1:Y:S01]  /*a4fb0*/  LDC R102, c[0x0][0x248] ;  /* 0x00009200ff667b82 */ /* 0x000e620000000800 */
[----:B------:R-:W4:Y:S01]  /*a4fc0*/  LDL.LU R229, [R1+0xee4] ;  /* 0x000ee40001e57983 */ /* 0x000f220000300800 */
[----:B--2---:R-:W-:-:S03]  /*a4fd0*/  IMAD.WIDE R104, R0, 0x4, R4 ;  /* 0x0000000400687825 */ /* 0x004fc600078e0204 */
[----:B------:R-:W2:Y:S01]  /*a4fe0*/  LDL.LU R240, [R1+0xef4] ;  /* 0x000ef40001f07983 */ /* 0x000ea20000300800 */
[----:B------:R-:W-:-:S03]  /*a4ff0*/  IMAD.WIDE R106, R8, 0x4, R2 ;  /* 0x00000004086a7825 */ /* 0x000fc600078e0202 */
[----:B------:R1:W-:Y:S01]  /*a5000*/  @P6 STG.E desc[UR60][R108.64], R247 ;  /* 0x000000f76c006986 */ /* 0x0003e2000c10193c */
[-C--:B------:R-:W-:Y:S01]  /*a5010*/  ISETP.LT.AND P1, PT, R9, R76.reuse, !P1 ;  /* 0x0000004c0900720c */ /* 0x080fe20004f21270 */
[----:B------:R-:W2:Y:S02]  /*a5020*/  LDC R100, c[0x0][0x22c] ;  /* 0x00008b00ff647b82 */ /* 0x000ea40000000800 */
[----:B---3--:R3:W-:Y:S01]  /*a5030*/  @P0 STG.E desc[UR60][R104.64], R249 ;  /* 0x000000f968000986 */ /* 0x0087e2000c10193c */
[----:B------:R-:W-:Y:S01]  /*a5040*/  ISETP.GE.AND P0, PT, R11, R77, PT ;  /* 0x0000004d0b00720c */ /* 0x000fe20003f06270 */
[----:B------:R-:W-:Y:S01]  /*a5050*/  VIADD R11, R6, 0x1e7 ;  /* 0x000001e7060b7836 */ /* 0x000fe20000000000 */
[----:B------:R-:W-:Y:S01]  /*a5060*/  ISETP.LT.AND P6, PT, R7, R76, !P2 ;  /* 0x0000004c0700720c */ /* 0x000fe200057c1270 */
[----:B----4-:R4:W-:Y:S02]  /*a5070*/  @P5 STG.E desc[UR60][R106.64], R251 ;  /* 0x000000fb6a005986 */ /* 0x0109e4000c10193c */
[----:B------:R-:W2:Y:S01]  /*a5080*/  LDC R77, c[0x0][0x248] ;  /* 0x00009200ff4d7b82 */ /* 0x000ea20000000800 */
[----:B------:R-:W-:-:S02]  /*a5090*/  ISETP.GE.AND P5, PT, R11, R124, PT ;  /* 0x0000007c0b00720c */ /* 0x000fc40003fa6270 */
[----:B------:R-:W2:Y:S04]  /*a50a0*/  LDL.LU R124, [R1+0x2f18] ;  /* 0x002f1800017c7983 */ /* 0x000ea80000300800 */
[----:B------:R-:W2:Y:S04]  /*a50b0*/  LDL.LU R244, [R1+0xee8] ;  /* 0x000ee80001f47983 */ /* 0x000ea80000300800 */
[----:B------:R-:W2:Y:S04]  /*a50c0*/  LDL.LU R245, [R1+0xef8] ;  /* 0x000ef80001f57983 */ /* 0x000ea80000300800 */
[----:B------:R-:W2:Y:S04]  /*a50d0*/  LDL.LU R227, [R1+0xa48] ;  /* 0x000a480001e37983 */ /* 0x000ea80000300800 */
[----:B------:R-:W2:Y:S04]  /*a50e0*/  LDL.LU R250, [R1+0x648] ;  /* 0x0006480001fa7983 */ /* 0x000ea80000300800 */
[----:B------:R-:W2:Y:S04]  /*a50f0*/  LDL.LU R248, [R1+0xeec] ;  /* 0x000eec0001f87983 */ /* 0x000ea80000300800 */
[----:B-1----:R-:W2:Y:S04]  /*a5100*/  LDL.LU R247, [R1+0xefc] ;  /* 0x000efc0001f77983 */ /* 0x002ea80000300800 */
[----:B---3--:R-:W3:Y:S04]  /*a5110*/  LDL.LU R249, [R1+0xa4c] ;  /* 0x000a4c0001f97983 */ /* 0x008ee80000300800 */
[----:B----4-:R-:W4:Y:S01]  /*a5120*/  LDL.LU R251, [R1+0x64c] ;  /* 0x00064c0001fb7983 */ /* 0x010f220000300800 */
[C---:B------:R-:W-:Y:S01]  /*a5130*/  IMAD.WIDE R104, R8.reuse, 0x4, R4 ;  /* 0x0000000408687825 */ /* 0x040fe200078e0204 */
[----:B------:R-:W-:-:S02]  /*a5140*/  IADD3 R0, R8, R110, RZ ;  /* 0x0000006e08007210 */ /* 0x000fc40007ffe0ff */
[-C--:B------:R-:W-:Y:S01]  /*a5150*/  ISETP.LT.AND P2, PT, R9, R76.reuse, !P2 ;  /* 0x0000004c0900720c */ /* 0x080fe20005741270 */
[----:B------:R-:W1:Y:S01]  /*a5160*/  LDC R110, c[0x0][0x248] ;  /* 0x00009200ff6e7b82 */ /* 0x000e620000000800 */
[----:B------:R2:W-:Y:S01]  /*a5170*/  @P1 STG.E desc[UR60][R104.64], R243 ;  /* 0x000000f368001986 */ /* 0x0005e2000c10193c */
[-C--:B------:R-:W-:Y:S01]  /*a5180*/  ISETP.LT.AND P1, PT, R7, R76.reuse, !P4 ;  /* 0x0000004c0700720c */ /* 0x080fe20006721270 */
[C---:B------:R-:W-:Y:S01]  /*a5190*/  IMAD.WIDE R106, R0.reuse, 0x4, R2 ;  /* 0x00000004006a7825 */ /* 0x040fe200078e0202 */
[----:B------:R-:W-:Y:S01]  /*a51a0*/  ISETP.LT.AND P4, PT, R9, R76, !P4 ;  /* 0x0000004c0900720c */ /* 0x000fe20006781270 */
[----:B------:R-:W4:Y:S01]  /*a51b0*/  LDL.LU R246, [R1+0xf10] ;  /* 0x000f100001f67983 */ /* 0x000f220000300800 */
[C---:B------:R-:W-:Y:S01]  /*a51c0*/  IADD3 R11, R0.reuse, R78, RZ ;  /* 0x0000004e000b7210 */ /* 0x040fe20007ffe0ff */
[--C-:B------:R-:W-:Y:S01]  /*a51d0*/  IMAD.WIDE R108, R0, 0x4, R4.reuse ;  /* 0x00000004006c7825 */ /* 0x100fe200078e0204 */
[----:B------:R-:W1:Y:S01]  /*a51e0*/  LDC R78, c[0x0][0x248] ;  /* 0x00009200ff4e7b82 */ /* 0x000e620000000800 */
[----:B------:R2:W-:Y:S02]  /*a51f0*/  @P6 STG.E desc[UR60][R106.64], R229 ;  /* 0x000000e56a006986 */ /* 0x0005e4000c10193c */
[----:B------:R-:W-:Y:S01]  /*a5200*/  VIADD R8, R6, 0x125 ;  /* 0x0000012506087836 */ /* 0x000fe20000000000 */
[----:B------:R-:W-:Y:S01]  /*a5210*/  ISETP.LT.AND P6, PT, R7, R76, !P3 ;  /* 0x0000004c0700720c */ /* 0x000fe20005fc1270 */
[C---:B--2---:R-:W-:Y:S01]  /*a5220*/  IMAD.WIDE R104, R11.reuse, 0x4, R4 ;  /* 0x000000040b687825 */ /* 0x044fe200078e0204 */
[----:B------:R2:W-:Y:S01]  /*a5230*/  @P2 STG.E desc[UR60][R108.64], R240 ;  /* 0x000000f06c002986 */ /* 0x0005e2000c10193c */
[----:B------:R-:W-:-:S02]  /*a5240*/  IADD3 R0, R11, R102, RZ ;  /* 0x000000660b007210 */ /* 0x000fc40007ffe0ff */
[----:B------:R-:W-:Y:S01]  /*a5250*/  ISETP.GE.AND P2, PT, R8, R103, PT ;  /* 0x000000670800720c */ /* 0x000fe20003f46270 */
[----:B------:R-:W-:Y:S01]  /*a5260*/  IMAD.WIDE R106, R11, 0x4, R2 ;  /* 0x000000040b6a7825 */ /* 0x000fe200078e0202 */
[----:B------:R-:W-:-:S04]  /*a5270*/  ISETP.LT.AND P3, PT, R9, R76, !P3 ;  /* 0x0000004c0900720c */ /* 0x000fc80005f61270 */
[----:B------:R2:W-:Y:S01]  /*a5280*/  @P1 STG.E desc[UR60][R106.64], R241 ;  /* 0x000000f16a001986 */ /* 0x0005e2000c10193c */
[----:B------:R-:W-:Y:S01]  /*a5290*/  IMAD.WIDE R102, R0, 0x4, R2 ;  /* 0x0000000400667825 */ /* 0x000fe200078e0202 */
[----:B--2---:R-:W2:Y:S02]  /*a52a0*/  LDC R108, c[0x0][0x22c] ;  /* 0x00008b00ff6c7b82 */ /* 0x004ea40000000800 */
[----:B------:R1:W-:Y:S01]  /*a52b0*/  @P4 STG.E desc[UR60][R104.64], R231 ;  /* 0x000000e768004986 */ /* 0x0003e2000c10193c */
[-C--:B------:R-:W-:Y:S01]  /*a52c0*/  ISETP.LT.AND P4, PT, R7, R76.reuse, !P2 ;  /* 0x0000004c0700720c */ /* 0x080fe20005781270 */
[----:B------:R-:W-:Y:S01]  /*a52d0*/  VIADD R8, R6, 0x126 ;  /* 0x0000012606087836 */ /* 0x000fe20000000000 */
[----:B------:R-:W-:Y:S02]  /*a52e0*/  ISETP.LT.AND P2, PT, R9, R76, !P2 ;  /* 0x0000004c0900720c */ /* 0x000fe40005741270 */
[----:B------:R-:W-:Y:S01]  /*a52f0*/  IADD3 R11, R0, R77, RZ ;  /* 0x0000004d000b7210 */ /* 0x000fe20007ffe0ff */
[----:B------:R-:W4:Y:S01]  /*a5300*/  LDC R109, c[0x0][0x248] ;  /* 0x00009200ff6d7b82 */ /* 0x000f220000000800 */
[----:B------:R-:W-:-:S03]  /*a5310*/  ISETP.GE.AND P1, PT, R8, R100, PT ;  /* 0x000000640800720c */ /* 0x000fc60003f26270 */
[----:B------:R-:W-:-:S04]  /*a5320*/  IMAD.WIDE R106, R11, 0x4, R4 ;  /* 0x000000040b6a7825 */ /* 0x000fc800078e0204 */
[----:B-1----:R-:W-:Y:S01]  /*a5330*/  IMAD.WIDE R104, R11, 0x4, R2 ;  /* 0x000000040b687825 */ /* 0x002fe200078e0202 */
[----:B------:R-:W1:Y:S03]  /*a5340*/  LDC R77, c[0x0][0x22c] ;  /* 0x00008b00ff4d7b82 */ /* 0x000e660000000800 */
[----:B------:R-:W-:Y:S01]  /*a5350*/  VIADD R8, R6, 0x127 ;  /* 0x0000012706087836 */ /* 0x000fe20000000000 */
[----:B------:R1:W-:Y:S01]  /*a5360*/  @P6 STG.E desc[UR60][R102.64], R244 ;  /* 0x000000f466006986 */ /* 0x0003e2000c10193c */
[----:B------:R-:W-:Y:S01]  /*a5370*/  ISETP.LT.AND P6, PT, R7, R76, !P1 ;  /* 0x0000004c0700720c */ /* 0x000fe20004fc1270 */
[----:B-1----:R-:W-:Y:S01]  /*a5380*/  IMAD.WIDE R102, R0, 0x4, R4 ;  /* 0x0000000400667825 */ /* 0x002fe200078e0204 */
[----:B------:R-:W-:-:S04]  /*a5390*/  IADD3 R0, R11, R110, RZ ;  /* 0x0000006e0b007210 */ /* 0x000fc80007ffe0ff */
[----:B------:R-:W-:Y:S04]  /*a53a0*/  @P3 STG.E desc[UR60][R102.64], R245 ;  /* 0x000000f566003986 */ /* 0x000fe8000c10193c */
[----:B------:R-:W-:Y:S04]  /*a53b0*/  @P4 STG.E desc[UR60][R104.64], R227 ;  /* 0x000000e368004986 */ /* 0x000fe8000c10193c */
[----:B------:R1:W-:Y:S01]  /*a53c0*/  @P2 STG.E desc[UR60][R106.64], R250 ;  /* 0x000000fa6a002986 */ /* 0x0003e2000c10193c */
[-C--:B------:R-:W-:Y:S02]  /*a53d0*/  ISETP.LT.AND P2, PT, R9, R76.reuse, !P1 ;  /* 0x0000004c0900720c */ /* 0x080fe40004f41270 */
[----:B------:R-:W-:Y:S01]  /*a53e0*/  ISETP.GE.AND P3, PT, R8, R101, PT ;  /* 0x000000650800720c */ /* 0x000fe20003f66270 */
[C---:B------:R-:W-:Y:S01]  /*a53f0*/  IMAD.WIDE R100, R0.reuse, 0x4, R2 ;  /* 0x0000000400647825 */ /* 0x040fe200078e0202 */
[----:B-1----:R-:W2:Y:S02]  /*a5400*/  LDL.LU R250, [R1+0xf20] ;  /* 0x000f200001fa7983 */ /* 0x002ea40000300800 */
[----:B------:R-:W-:Y:S01]  /*a5410*/  ISETP.LT.AND P4, PT, R7, R76, !P3 ;  /* 0x0000004c0700720c */ /* 0x000fe20005f81270 */
[----:B------:R-:W1:Y:S01]  /*a5420*/  LDC R106, c[0x0][0x248] ;  /* 0x00009200ff6a7b82 */ /* 0x000e620000000800 */
[----:B------:R3:W-:Y:S01]  /*a5430*/  @P6 STG.E desc[UR60][R100.64], R248 ;  /* 0x000000f864006986 */ /* 0x0007e2000c10193c */
[----:B------:R-:W-:-:S02]  /*a5440*/  IADD3 R11, R0, R78, RZ ;  /* 0x0000004e000b7210 */ /* 0x000fc40007ffe0ff */
[----:B------:R-:W-:-:S04]  /*a5450*/  ISETP.LT.AND P3, PT, R9, R76, !P3 ;  /* 0x0000004c0900720c */ /* 0x000fc80005f61270 */
[----:B------:R-:W1:Y:S01]  /*a5460*/  LDC R107, c[0x0][0x248] ;  /* 0x00009200ff6b7b82 */ /* 0x000e620000000800 */
[----:B---3--:R-:W-:Y:S01]  /*a5470*/  IMAD.WIDE R100, R0, 0x4, R4 ;  /* 0x0000000400647825 */ /* 0x008fe200078e0204 */
[----:B------:R-:W3:Y:S04]  /*a5480*/  LDL.LU R248, [R1+0xf00] ;  /* 0x000f000001f87983 */ /* 0x000ee80000300800 */
[----:B------:R4:W-:Y:S01]  /*a5490*/  @P2 STG.E desc[UR60][R100.64], R247 ;  /* 0x000000f764002986 */ /* 0x0009e2000c10193c */
[----:B------:R-:W-:-:S03]  /*a54a0*/  IMAD.WIDE R102, R11, 0x4, R2 ;  /* 0x000000040b667825 */ /* 0x000fc600078e0202 */
[----:B----4-:R-:W4:Y:S01]  /*a54b0*/  LDL.LU R247, [R1+0xa50] ;  /* 0x000a500001f77983 */ /* 0x010f220000300800 */
[----:B------:R-:W-:-:S03]  /*a54c0*/  IMAD.WIDE R104, R11, 0x4, R4 ;  /* 0x000000040b687825 */ /* 0x000fc600078e0204 */
[----:B------:R1:W-:Y:S04]  /*a54d0*/  @P4 STG.E desc[UR60][R102.64], R249 ;  /* 0x000000f966004986 */ /* 0x0003e8000c10193c */
[----:B------:R1:W-:Y:S04]  /*a54e0*/  @P3 STG.E desc[UR60][R104.64], R251 ;  /* 0x000000fb68003986 */ /* 0x0003e8000c10193c */
[----:B-1----:R-:W4:Y:S04]  /*a54f0*/  LDL.LU R249, [R1+0xf14] ;  /* 0x000f140001f97983 */ /* 0x002f280000300800 */
[----:B------:R-:W4:Y:S01]  /*a5500*/  LDL.LU R251, [R1+0xf24] ;  /* 0x000f240001fb7983 */ /* 0x000f220000300800 */
[----:B------:R-:W-:Y:S01]  /*a5510*/  VIADD R8, R6, 0x128 ;  /* 0x0000012806087836 */ /* 0x000fe20000000000 */
[----:B------:R-:W-:Y:S01]  /*a5520*/  IADD3 R0, R11, R109, RZ ;  /* 0x0000006d0b007210 */ /* 0x000fe20007ffe0ff */
[----:B------:R-:W1:Y:S03]  /*a5530*/  LDC R105, c[0x0][0x22c] ;  /* 0x00008b00ff697b82 */ /* 0x000e660000000800 */
[----:B--2---:R-:W-:Y:S01]  /*a5540*/  ISETP.GE.AND P1, PT, R8, R108, PT ;  /* 0x0000006c0800720c */ /* 0x004fe20003f26270 */
[----:B------:R-:W-:-:S03]  /*a5550*/  VIADD R8, R6, 0x129 ;  /* 0x0000012906087836 */ /* 0x000fc60000000000 */
[-C--:B------:R-:W-:Y:S01]  /*a5560*/  ISETP.LT.AND P6, PT, R7, R76.reuse, !P1 ;  /* 0x0000004c0700720c */ /* 0x080fe20004fc1270 */
[----:B------:R-:W2:Y:S01]  /*a5570*/  LDC R108, c[0x0][0x248] ;  /* 0x00009200ff6c7b82 */ /* 0x000ea20000000800 */
[----:B------:R-:W-:Y:S02]  /*a5580*/  ISETP.LT.AND P3, PT, R9, R76, !P1 ;  /* 0x0000004c0900720c */ /* 0x000fe40004f61270 */
[----:B------:R-:W-:Y:S01]  /*a5590*/  ISETP.GE.AND P2, PT, R8, R79, PT ;  /* 0x0000004f0800720c */ /* 0x000fe20003f46270 */
[----:B------:R-:W-:-:S04]  /*a55a0*/  IMAD.WIDE R78, R0, 0x4, R2 ;  /* 0x00000004004e7825 */ /* 0x000fc800078e0202 */
[----:B------:R-:W-:Y:S01]  /*a55b0*/  VIADD R8, R6, 0x12a ;  /* 0x0000012a06087836 */ /* 0x000fe20000000000 */
[----:B------:R-:W1:Y:S03]  /*a55c0*/  LDC R104, c[0x0][0x22c] ;  /* 0x00008b00ff687b82 */ /* 0x000e660000000800 */
[----:B------:R2:W-:Y:S01]  /*a55d0*/  @P6 STG.E desc[UR60][R78.64], R246 ;  /* 0x000000f64e006986 */ /* 0x0005e2000c10193c */
[----:B------:R-:W-:Y:S01]  /*a55e0*/  ISETP.GE.AND P1, PT, R8, R77, PT ;  /* 0x0000004d0800720c */ /* 0x000fe20003f26270 */
[----:B------:R-:W-:Y:S01]  /*a55f0*/  VIADD R8, R6, 0x12b ;  /* 0x0000012b06087836 */ /* 0x000fe20000000000 */
[-C--:B------:R-:W-:Y:S01]  /*a5600*/  ISETP.LT.AND P4, PT, R7, R76.reuse, !P2 ;  /* 0x0000004c0700720c */ /* 0x080fe20005781270 */
[C---:B--2---:R-:W-:Y:S01]  /*a5610*/  IMAD.WIDE R78, R0.reuse, 0x4, R4 ;  /* 0x00000004004e7825 */ /* 0x044fe200078e0204 */
[----:B------:R-:W-:Y:S01]  /*a5620*/  ISETP.LT.AND P2, PT, R9, R76, !P2 ;  /* 0x0000004c0900720c */ /* 0x000fe20005741270 */
[----:B------:R-:W2:Y:S01]  /*a5630*/  LDC R77, c[0x0][0x248] ;  /* 0x00009200ff4d7b82 */ /* 0x000ea20000000800 */
[----:B------:R-:W-:-:S02]  /*a5640*/  IADD3 R11, R0, R106, RZ ;  /* 0x0000006a000b7210 */ /* 0x000fc40007ffe0ff */
[----:B------:R-:W-:-:S03]  /*a5650*/  ISETP.LT.AND P6, PT, R7, R76, !P1 ;  /* 0x0000004c0700720c */ /* 0x000fc60004fc1270 */
[C---:B------:R-:W-:Y:S01]  /*a5660*/  IMAD.WIDE R100, R11.reuse, 0x4, R2 ;  /* 0x000000040b647825 */ /* 0x040fe200078e0202 */
[C---:B------:R-:W-:Y:S01]  /*a5670*/  IADD3 R0, R11.reuse, R108, RZ ;  /* 0x0000006c0b007210 */ /* 0x040fe20007ffe0ff */
[----:B------:R-:W2:Y:S02]  /*a5680*/  LDC R106, c[0x0][0x248] ;  /* 0x00009200ff6a7b82 */ /* 0x000ea40000000800 */
[----:B------:R-:W-:Y:S01]  /*a5690*/  IMAD.WIDE R102, R11, 0x4, R4 ;  /* 0x000000040b667825 */ /* 0x000fe200078e0204 */
[----:B------:R1:W-:Y:S01]  /*a56a0*/  @P3 STG.E desc[UR60][R78.64], R250 ;  /* 0x000000fa4e003986 */ /* 0x0003e2000c10193c */
[----:B------:R-:W-:-:S03]  /*a56b0*/  ISETP.GE.AND P3, PT, R8, R125, PT ;  /* 0x0000007d0800720c */ /* 0x000fc60003f66270 */
[----:B------:R-:W2:Y:S04]  /*a56c0*/  LDL.LU R125, [R1+0x2f14] ;  /* 0x002f1400017d7983 */ /* 0x000ea80000300800 */
[----:B------:R-:W2:Y:S04]  /*a56d0*/  LDL.LU R231, [R1+0xf04] ;  /* 0x000f040001e77983 */ /* 0x000ea80000300800 */
[----:B------:R-:W2:Y:S04]  /*a56e0*/  LDL.LU R244, [R1+0xa54] ;  /* 0x000a540001f47983 */ /* 0x000ea80000300800 */
[----:B------:R-:W2:Y:S04]  /*a56f0*/  LDL.LU R245, [R1+0xf18] ;  /* 0x000f180001f57983 */ /* 0x000ea80000300800 */
[----:B---3--:R-:W-:Y:S01]  /*a5700*/  @P4 STG.E desc[UR60][R100.64], R248 ;  /* 0x000000f864004986 */ /* 0x008fe2000c10193c */
[----:B-1----:R-:W-:-:S03]  /*a5710*/  IMAD.WIDE R78, R0, 0x4, R2 ;  /* 0x00000004004e7825 */ /* 0x002fc600078e0202 */
[----:B------:R-:W3:Y:S01]  /*a5720*/  LDL.LU R246, [R1+0xf28] ;  /* 0x000f280001f67983 */ /* 0x000ee20000300800 */
[----:B------:R-:W-:-:S03]  /*a5730*/  VIADD R8, R6, 0x12c ;  /* 0x0000012c06087836 */ /* 0x000fc60000000000 */
[----:B------:R-:W3:Y:S04]  /*a5740*/  LDL.LU R227, [R1+0xf08] ;  /* 0x000f080001e37983 */ /* 0x000ee80000300800 */
[----:B------:R-:W3:Y:S04]  /*a5750*/  LDL.LU R250, [R1+0xa58] ;  /* 0x000a580001fa7983 */ /* 0x000ee80000300800 */
[----:B----4-:R-:W-:Y:S01]  /*a5760*/  @P2 STG.E desc[UR60][R102.64], R247 ;  /* 0x000000f766002986 */ /* 0x010fe2000c10193c */
[----:B------:R-:W-:Y:S02]  /*a5770*/  ISETP.LT.AND P2, PT, R9, R76, !P1 ;  /* 0x0000004c0900720c */ /* 0x000fe40004f41270 */
[----:B------:R-:W-:Y:S01]  /*a5780*/  ISETP.GE.AND P1, PT, R8, R105, PT ;  /* 0x000000690800720c */ /* 0x000fe20003f26270 */
[----:B------:R-:W-:Y:S01]  /*a5790*/  VIADD R8, R6, 0x12d ;  /* 0x0000012d06087836 */ /* 0x000fe20000000000 */
[----:B------:R-:W1:Y:S01]  /*a57a0*/  LDC R105, c[0x0][0x248] ;  /* 0x00009200ff697b82 */ /* 0x000e620000000800 */
[----:B------:R4:W-:Y:S02]  /*a57b0*/  @P6 STG.E desc[UR60][R78.64], R249 ;  /* 0x000000f94e006986 */ /* 0x0009e4000c10193c */
[----:B----4-:R-:W-:-:S06]  /*a57c0*/  IMAD.WIDE R78, R0, 0x4, R4 ;  /* 0x00000004004e7825 */ /* 0x010fcc00078e0204 */
[----:B------:R4:W-:Y:S01]  /*a57d0*/  @P2 STG.E desc[UR60][R78.64], R251 ;  /* 0x000000fb4e002986 */ /* 0x0009e2000c10193c */
[----:B------:R-:W-:-:S03]  /*a57e0*/  ISETP.GE.AND P2, PT, R8, R126, PT ;  /* 0x0000007e0800720c */ /* 0x000fc60003f46270 */
[----:B------:R-:W3:Y:S04]  /*a57f0*/  LDL.LU R126, [R1+0x2f10] ;  /* 0x002f1000017e7983 */ /* 0x000ee80000300800 */
[----:B------:R-:W3:Y:S04]  /*a5800*/  LDL.LU R248, [R1+0xf1c] ;  /* 0x000f1c0001f87983 */ /* 0x000ee80000300800 */
[----:B------:R-:W3:Y:S04]  /*a5810*/  LDL.LU R247, [R1+0xf2c] ;  /* 0x000f2c0001f77983 */ /* 0x000ee80000300800 */
[----:B------:R-:W3:Y:S04]  /*a5820*/  LDL.LU R249, [R1+0xf0c] ;  /* 0x000f0c0001f97983 */ /* 0x000ee80000300800 */
[----:B----4-:R-:W4:Y:S01]  /*a5830*/  LDL.LU R251, [R1+0xa5c] ;  /* 0x000a5c0001fb7983 */ /* 0x010f220000300800 */
[----:B------:R-:W-:-:S02]  /*a5840*/  ISETP.LT.AND P4, PT, R7, R76, !P3 ;  /* 0x0000004c0700720c */ /* 0x000fc40005f81270 */
[-C--:B------:R-:W-:Y:S02]  /*a5850*/  ISETP.LT.AND P3, PT, R9, R76.reuse, !P3 ;  /* 0x0000004c0900720c */ /* 0x080fe40005f61270 */
[----:B--2---:R-:W-:Y:S02]  /*a5860*/  IADD3 R11, R0, R77, RZ ;  /* 0x0000004d000b7210 */ /* 0x004fe40007ffe0ff */
[----:B------:R-:W-:Y:S01]  /*a5870*/  ISETP.LT.AND P6, PT, R7, R76, !P1 ;  /* 0x0000004c0700720c */ /* 0x000fe20004fc1270 */
[----:B------:R-:W-:Y:S01]  /*a5880*/  VIADD R8, R6, 0x12e ;  /* 0x0000012e06087836 */ /* 0x000fe20000000000 */
[----:B------:R-:W2:Y:S01]  /*a5890*/  LDC R77, c[0x0][0x22c] ;  /* 0x00008b00ff4d7b82 */ /* 0x000ea20000000800 */
[C---:B------:R-:W-:Y:S01]  /*a58a0*/  IMAD.WIDE R100, R11.reuse, 0x4, R2 ;  /* 0x000000040b647825 */ /* 0x040fe200078e0202 */
[----:B------:R-:W-:-:S03]  /*a58b0*/  IADD3 R0, R11, R107, RZ ;  /* 0x0000006b0b007210 */ /* 0x000fc60007ffe0ff */
[----:B------:R-:W-:Y:S01]  /*a58c0*/  IMAD.WIDE R102, R11, 0x4, R4 ;  /* 0x000000040b667825 */ /* 0x000fe200078e0204 */
[C---:B-1----:R-:W-:Y:S02]  /*a58d0*/  IADD3 R11, R0.reuse, R105, RZ ;  /* 0x00000069000b7210 */ /* 0x042fe40007ffe0ff */
[----:B------:R-:W1:Y:S01]  /*a58e0*/  LDC R107, c[0x0][0x248] ;  /* 0x00009200ff6b7b82 */ /* 0x000e620000000800 */
[----:B------:R-:W-:-:S07]  /*a58f0*/  IMAD.WIDE R78, R0, 0x4, R2 ;  /* 0x00000004004e7825 */ /* 0x000fce00078e0202 */
[----:B------:R-:W1:Y:S01]  /*a5900*/  LDC R105, c[0x0][0x22c] ;  /* 0x00008b00ff697b82 */ /* 0x000e620000000800 */
[----:B------:R1:W-:Y:S01]  /*a5910*/  @P4 STG.E desc[UR60][R100.64], R231 ;  /* 0x000000e764004986 */ /* 0x0003e2000c10193c */
[----:B------:R-:W-:-:S03]  /*a5920*/  ISETP.LT.AND P4, PT, R7, R76, !P2 ;  /* 0x0000004c0700720c */ /* 0x000fc60005781270 */
[----:B------:R2:W-:Y:S01]  /*a5930*/  @P3 STG.E desc[UR60][R102.64], R244 ;  /* 0x000000f466003986 */ /* 0x0005e2000c10193c */
[CC--:B------:R-:W-:Y:S02]  /*a5940*/  ISETP.LT.AND P3, PT, R9.reuse, R76.reuse, !P1 ;  /* 0x0000004c0900720c */ /* 0x0c0fe40004f61270 */
[----:B------:R-:W-:Y:S02]  /*a5950*/  ISETP.LT.AND P2, PT, R9, R76, !P2 ;  /* 0x0000004c0900720c */ /* 0x000fe40005741270 */
[----:B------:R-:W-:Y:S01]  /*a5960*/  ISETP.GE.AND P1, PT, R8, R104, PT ;  /* 0x000000680800720c */ /* 0x000fe20003f26270 */
[----:B------:R2:W-:Y:S01]  /*a5970*/  @P6 STG.E desc[UR60][R78.64], R245 ;  /* 0x000000f54e006986 */ /* 0x0005e2000c10193c */
[----:B------:R-:W4:Y:S01]  /*a5980*/  LDC R104, c[0x0][0x248] ;  /* 0x00009200ff687b82 */ /* 0x000f220000000800 */
[----:B------:R-:W-:Y:S02]  /*a5990*/  VIADD R8, R6, 0x12f ;  /* 0x0000012f06087836 */ /* 0x000fe40000000000 */
[----:B-1----:R-:W-:-:S04]  /*a59a0*/  IMAD.WIDE R100, R11, 0x4, R2 ;  /* 0x000000040b647825 */ /* 0x002fc800078e0202 */
[----:B--2---:R-:W-:-:S04]  /*a59b0*/  IMAD.WIDE R102, R11, 0x4, R4 ;  /* 0x000000040b667825 */ /* 0x004fc800078e0204 */
[----:B------:R-:W-:Y:S01]  /*a59c0*/  IMAD.WIDE R78, R0, 0x4, R4 ;  /* 0x00000004004e7825 */ /* 0x000fe200078e0204 */
[----:B------:R-:W-:-:S04]  /*a59d0*/  ISETP.LT.AND P6, PT, R7, R76, !P1 ;  /* 0x0000004c0700720c */ /* 0x000fc80004fc1270 */
[----:B---3--:R1:W-:Y:S01]  /*a59e0*/  @P3 STG.E desc[UR60][R78.64], R246 ;  /* 0x000000f64e003986 */ /* 0x0083e2000c10193c */
[----:B------:R-:W-:-:S03]  /*a59f0*/  ISETP.GE.AND P3, PT, R8, R127, PT ;  /* 0x0000007f0800720c */ /* 0x000fc60003f66270 */
[----:B------:R-:W-:Y:S01]  /*a5a00*/  @P4 STG.E desc[UR60][R100.64], R227 ;  /* 0x000000e364004986 */ /* 0x000fe2000c10193c */
[----:B------:R-:W-:-:S03]  /*a5a10*/  IADD3 R0, R11, R106, RZ ;  /* 0x0000006a0b007210 */ /* 0x000fc60007ffe0ff */
[----:B------:R-:W2:Y:S01]  /*a5a20*/  LDL.LU R127, [R1+0x2f0c] ;  /* 0x002f0c00017f7983 */ /* 0x000ea20000300800 */
[----:B------:R-:W-:Y:S01]  /*a5a30*/  VIADD R8, R6, 0x130 ;  /* 0x0000013006087836 */ /* 0x000fe20000000000 */
[-C--:B------:R-:W-:Y:S01]  /*a5a40*/  ISETP.LT.AND P4, PT, R7, R76.reuse, !P3 ;  /* 0x0000004c0700720c */ /* 0x080fe20005f81270 */
[----:B------:R-:W3:Y:S01]  /*a5a50*/  LDC R106, c[0x0][0x248] ;  /* 0x00009200ff6a7b82 */ /* 0x000ee20000000800 */
[----:B------:R4:W-:Y:S01]  /*a5a60*/  @P2 STG.E desc[UR60][R102.64], R250 ;  /* 0x000000fa66002986 */ /* 0x0009e2000c10193c */
[----:B------:R-:W-:-:S03]  /*a5a70*/  ISETP.LT.AND P2, PT, R9, R76, !P1 ;  /* 0x0000004c0900720c */ /* 0x000fc60004f41270 */
[----:B-1----:R-:W3:Y:S01]  /*a5a80*/  LDL.LU R246, [R1+0xf30] ;  /* 0x000f300001f67983 */ /* 0x002ee20000300800 */
[----:B------:R-:W-:Y:S01]  /*a5a90*/  IMAD.WIDE R78, R0, 0x4, R2 ;  /* 0x00000004004e7825 */ /* 0x000fe200078e0202 */
[----:B------:R-:W-:Y:S02]  /*a5aa0*/  ISETP.GE.AND P1, PT, R8, R77, PT ;  /* 0x0000004d0800720c */ /* 0x000fe40003f26270 */
[----:B----4-:R-:W-:Y:S01]  /*a5ab0*/  IADD3 R11, R0, R104, RZ ;  /* 0x00000068000b7210 */ /* 0x010fe20007ffe0ff */
[----:B------:R-:W-:Y:S01]  /*a5ac0*/  VIADD R8, R6, 0x131 ;  /* 0x0000013106087836 */ /* 0x000fe20000000000 */
[----:B------:R-:W-:Y:S01]  /*a5ad0*/  ISETP.LT.AND P3, PT, R9, R76, !P3 ;  /* 0x0000004c0900720c */ /* 0x000fe20005f61270 */
[----:B------:R-:W1:Y:S01]  /*a5ae0*/  LDC R77, c[0x0][0x248] ;  /* 0x00009200ff4d7b82 */ /* 0x000e620000000800 */
[----:B------:R-:W4:Y:S01]  /*a5af0*/  LDL.LU R250, [R1+0xa60] ;  /* 0x000a600001fa7983 */ /* 0x000f220000300800 */
[----:B------:R-:W-:-:S04]  /*a5b00*/  IMAD.WIDE R102, R0, 0x4, R4 ;  /* 0x0000000400667825 */ /* 0x000fc800078e0204 */
[----:B------:R-:W-:Y:S01]  /*a5b10*/  IMAD.WIDE R100, R11, 0x4, R2 ;  /* 0x000000040b647825 */ /* 0x000fe200078e0202 */
[----:B------:R1:W-:Y:S01]  /*a5b20*/  @P6 STG.E desc[UR60][R78.64], R248 ;  /* 0x000000f84e006986 */ /* 0x0003e2000c10193c */
[----:B------:R-:W4:Y:S03]  /*a5b30*/  LDC R104, c[0x0][0x22c] ;  /* 0x00008b00ff687b82 */ /* 0x000f260000000800 */
[----:B------:R1:W-:Y:S01]  /*a5b40*/  @P2 STG.E desc[UR60][R102.64], R247 ;  /* 0x000000f766002986 */ /* 0x0003e2000c10193c */
[----:B------:R-:W-:-:S03]  /*a5b50*/  ISETP.GE.AND P2, PT, R8, R116, PT ;  /* 0x000000740800720c */ /* 0x000fc60003f46270 */
[----:B------:R-:W2:Y:S04]  /*a5b60*/  LDL.LU R116, [R1+0x2f08] ;  /* 0x002f080001747983 */ /* 0x000ea80000300800 */
[----:B-1----:R-:W2:Y:S04]  /*a5b70*/  LDL.LU R248, [R1+0x660] ;  /* 0x0006600001f87983 */ /* 0x002ea80000300800 */
[----:B------:R-:W2:Y:S01]  /*a5b80*/  LDL.LU R247, [R1+0x650] ;  /* 0x0006500001f77983 */ /* 0x000ea20000300800 */
[----:B------:R-:W-:-:S03]  /*a5b90*/  IMAD.WIDE R78, R11, 0x4, R4 ;  /* 0x000000040b4e7825 */ /* 0x000fc600078e0204 */
[----:B------:R1:W-:Y:S04]  /*a5ba0*/  @P4 STG.E desc[UR60][R100.64], R249 ;  /* 0x000000f964004986 */ /* 0x0003e8000c10193c */
[----:B------:R1:W-:Y:S04]  /*a5bb0*/  @P3 STG.E desc[UR60][R78.64], R251 ;  /* 0x000000fb4e003986 */ /* 0x0003e8000c10193c */
[----:B-1----:R-:W2:Y:S04]  /*a5bc0*/  LDL.LU R249, [R1+0xf34] ;  /* 0x000f340001f97983 */ /* 0x002ea80000300800 */
[----:B------:R-:W2:Y:S01]  /*a5bd0*/  LDL.LU R251, [R1+0xa64] ;  /* 0x000a640001fb7983 */ /* 0x000ea20000300800 */
[----:B------:R-:W-:-:S02]  /*a5be0*/  ISETP.LT.AND P6, PT, R7, R76, !P1 ;  /* 0x0000004c0700720c */ /* 0x000fc40004fc1270 */
[----:B------:R-:W-:Y:S02]  /*a5bf0*/  IADD3 R0, R11, R107, RZ ;  /* 0x0000006b0b007210 */ /* 0x000fe40007ffe0ff */
[-C--:B------:R-:W-:Y:S01]  /*a5c00*/  ISETP.LT.AND P3, PT, R9, R76.reuse, !P1 ;  /* 0x0000004c0900720c */ /* 0x080fe20004f61270 */
[----:B------:R-:W-:Y:S01]  /*a5c10*/  VIADD R8, R6, 0x132 ;  /* 0x0000013206087836 */ /* 0x000fe20000000000 */
[-C--:B------:R-:W-:Y:S01]  /*a5c20*/  ISETP.LT.AND P4, PT, R7, R76.reuse, !P2 ;  /* 0x0000004c0700720c */ /* 0x080fe20005781270 */
[----:B------:R-:W-:Y:S01]  /*a5c30*/  IMAD.WIDE R102, R0, 0x4, R2 ;  /* 0x0000000400667825 */ /* 0x000fe200078e0202 */
[----:B------:R-:W1:Y:S02]  /*a5c40*/  LDC R107, c[0x0][0x248] ;  /* 0x00009200ff6b7b82 */ /* 0x000e640000000800 */
[----:B------:R-:W-:Y:S01]  /*a5c50*/  ISETP.GE.AND P1, PT, R8, R105, PT ;  /* 0x000000690800720c */ /* 0x000fe20003f26270 */
[----:B------:R-:W-:Y:S01]  /*a5c60*/  VIADD R8, R6, 0x133 ;  /* 0x0000013306087836 */ /* 0x000fe20000000000 */
[----:B------:R-:W-:-:S02]  /*a5c70*/  ISETP.LT.AND P2, PT, R9, R76, !P2 ;  /* 0x0000004c0900720c */ /* 0x000fc40005741270 */
[----:B------:R-:W-:Y:S02]  /*a5c80*/  IADD3 R11, R0, R77, RZ ;  /* 0x0000004d000b7210 */ /* 0x000fe40007ffe0ff */
[----:B------:R-:W1:Y:S03]  /*a5c90*/  LDC R105, c[0x0][0x248] ;  /* 0x00009200ff697b82 */ /* 0x000e660000000800 */
[----:B------:R-:W-:-:S04]  /*a5ca0*/  IMAD.WIDE R78, R11, 0x4, R2 ;  /* 0x000000040b4e7825 */ /* 0x000fc800078e0202 */
[--C-:B------:R-:W-:Y:S01]  /*a5cb0*/  IMAD.WIDE R100, R11, 0x4, R4.reuse ;  /* 0x000000040b647825 */ /* 0x100fe200078e0204 */
[----:B------:R-:W1:Y:S01]  /*a5cc0*/  LDC R77, c[0x0][0x22c] ;  /* 0x00008b00ff4d7b82 */ /* 0x000e620000000800 */
[----:B---3--:R3:W-:Y:S01]  /*a5cd0*/  @P6 STG.E desc[UR60][R102.64], R246 ;  /* 0x000000f666006986 */ /* 0x0087e2000c10193c */
[----:B------:R-:W-:Y:S01]  /*a5ce0*/  ISETP.LT.AND P6, PT, R7, R76, !P1 ;  /* 0x0000004c0700720c */ /* 0x000fe20004fc1270 */
[----:B---3--:R-:W-:-:S05]  /*a5cf0*/  IMAD.WIDE R102, R0, 0x4, R4 ;  /* 0x0000000400667825 */ /* 0x008fca00078e0204 */
[----:B----4-:R3:W-:Y:S01]  /*a5d00*/  @P3 STG.E desc[UR60][R102.64], R250 ;  /* 0x000000fa66003986 */ /* 0x0107e2000c10193c */
[----:B------:R-:W-:-:S03]  /*a5d10*/  ISETP.GE.AND P3, PT, R8, R117, PT ;  /* 0x000000750800720c */ /* 0x000fc60003f66270 */
[----:B------:R-:W4:Y:S04]  /*a5d20*/  LDL.LU R117, [R1+0x2f04] ;  /* 0x002f040001757983 */ /* 0x000f280000300800 */
[----:B------:R-:W4:Y:S04]  /*a5d30*/  LDL.LU R231, [R1+0x664] ;  /* 0x0006640001e77983 */ /* 0x000f280000300800 */
[----:B------:R-:W4:Y:S01]  /*a5d40*/  LDL.LU R244, [R1+0x654] ;  /* 0x0006540001f47983 */ /* 0x000f220000300800 */
[----:B------:R-:W-:-:S03]  /*a5d50*/  IADD3 R0, R11, R106, RZ ;  /* 0x0000006a0b007210 */ /* 0x000fc60007ffe0ff */
[----:B--2---:R-:W-:Y:S02]  /*a5d60*/  @P4 STG.E desc[UR60][R78.64], R248 ;  /* 0x000000f84e004986 */ /* 0x004fe4000c10193c */
[----:B---3--:R-:W-:Y:S01]  /*a5d70*/  IMAD.WIDE R102, R0, 0x4, R2 ;  /* 0x0000000400667825 */ /* 0x008fe200078e0202 */
[----:B------:R-:W2:Y:S01]  /*a5d80*/  LDC R106, c[0x0][0x248] ;  /* 0x00009200ff6a7b82 */ /* 0x000ea20000000800 */
[----:B------:R-:W-:Y:S01]  /*a5d90*/  @P2 STG.E desc[UR60][R100.64], R247 ;  /* 0x000000f764002986 */ /* 0x000fe2000c10193c */
[----:B------:R-:W-:-:S03]  /*a5da0*/  ISETP.LT.AND P2, PT, R9, R76, !P1 ;  /* 0x0000004c0900720c */ /* 0x000fc60004f41270 */
[----:B------:R-:W3:Y:S01]  /*a5db0*/  LDL.LU R245, [R1+0xf38] ;  /* 0x000f380001f57983 */ /* 0x000ee20000300800 */
[----:B------:R-:W-:-:S03]  /*a5dc0*/  VIADD R8, R6, 0x134 ;  /* 0x0000013406087836 */ /* 0x000fc60000000000 */
[----:B------:R-:W2:Y:S02]  /*a5dd0*/  LDL.LU R246, [R1+0xa68] ;  /* 0x000a680001f67983 */ /* 0x000ea40000300800 */
[----:B------:R-:W-:Y:S02]  /*a5de0*/  ISETP.GE.AND P1, PT, R8, R104, PT ;  /* 0x000000680800720c */ /* 0x000fe40003f26270 */
[----:B------:R-:W2:Y:S01]  /*a5df0*/  LDL.LU R227, [R1+0x668] ;  /* 0x0006680001e37983 */ /* 0x000ea20000300800 */
[----:B------:R-:W-:Y:S01]  /*a5e00*/  VIADD R8, R6, 0x135 ;  /* 0x0000013506087836 */ /* 0x000fe20000000000 */
[----:B------:R-:W1:Y:S02]  /*a5e10*/  LDC R104, c[0x0][0x248] ;  /* 0x00009200ff687b82 */ /* 0x000e640000000800 */
[----:B------:R1:W-:Y:S04]  /*a5e20*/  @P6 STG.E desc[UR60][R102.64], R249 ;  /* 0x000000f966006986 */ /* 0x0003e8000c10193c */
[----:B------:R-:W2:Y:S01]  /*a5e30*/  LDL.LU R250, [R1+0x658] ;  /* 0x0006580001fa7983 */ /* 0x000ea20000300800 */
[----:B-1----:R-:W-:-:S05]  /*a5e40*/  IMAD.WIDE R102, R0, 0x4, R4 ;  /* 0x0000000400667825 */ /* 0x002fca00078e0204 */
[----:B------:R1:W-:Y:S01]  /*a5e50*/  @P2 STG.E desc[UR60][R102.64], R251 ;  /* 0x000000fb66002986 */ /* 0x0003e2000c10193c */
[----:B------:R-:W-:-:S03]  /*a5e60*/  ISETP.GE.AND P2, PT, R8, R118, PT ;  /* 0x000000760800720c */ /* 0x000fc60003f46270 */
[----:B------:R-:W2:Y:S04]  /*a5e70*/  LDL.LU R118, [R1+0x2f00] ;  /* 0x002f000001767983 */ /* 0x000ea80000300800 */
[----:B------:R-:W2:Y:S04]  /*a5e80*/  LDL.LU R248, [R1+0xf3c] ;  /* 0x000f3c0001f87983 */ /* 0x000ea80000300800 */
[----:B------:R-:W2:Y:S04]  /*a5e90*/  LDL.LU R247, [R1+0xa6c] ;  /* 0x000a6c0001f77983 */ /* 0x000ea80000300800 */
[----:B------:R-:W2:Y:S04]  /*a5ea0*/  LDL.LU R249, [R1+0x66c] ;  /* 0x00066c0001f97983 */ /* 0x000ea80000300800 */
[----:B-1----:R-:W2:Y:S01]  /*a5eb0*/  LDL.LU R251, [R1+0x65c] ;  /* 0x00065c0001fb7983 */ /* 0x002ea20000300800 */
[----:B------:R-:W-:-:S02]  /*a5ec0*/  ISETP.LT.AND P4, PT, R7, R76, !P3 ;  /* 0x0000004c0700720c */ /* 0x000fc40005f81270 */
[-C--:B------:R-:W-:Y:S02]  /*a5ed0*/  ISETP.LT.AND P3, PT, R9, R76.reuse, !P3 ;  /* 0x0000004c0900720c */ /* 0x080fe40005f61270 */
[----:B------:R-:W-:Y:S02]  /*a5ee0*/  IADD3 R11, R0, R105, RZ ;  /* 0x00000069000b7210 */ /* 0x000fe40007ffe0ff */
[----:B------:R-:W-:Y:S01]  /*a5ef0*/  ISETP.LT.AND P6, PT, R7, R76, !P1 ;  /* 0x0000004c0700720c */ /* 0x000fe20004fc1270 */
[----:B------:R-:W-:Y:S01]  /*a5f00*/  VIADD R8, R6, 0x136 ;  /* 0x0000013606087836 */ /* 0x000fe20000000000 */
[----:B------:R-:W1:Y:S01]  /*a5f10*/  LDC R105, c[0x0][0x22c] ;  /* 0x00008b00ff697b82 */ /* 0x000e620000000800 */
[C---:B------:R-:W-:Y:S01]  /*a5f20*/  IMAD.WIDE R78, R11.reuse, 0x4, R2 ;  /* 0x000000040b4e7825 */ /* 0x040fe200078e0202 */
[----:B------:R-:W-:-:S03]  /*a5f30*/  IADD3 R0, R11, R107, RZ ;  /* 0x0000006b0b007210 */ /* 0x000fc60007ffe0ff */
[----:B------:R-:W-:Y:S01]  /*a5f40*/  IMAD.WIDE R100, R11, 0x4, R4 ;  /* 0x000000040b647825 */ /* 0x000fe200078e0204 */
[C---:B------:R-:W-:Y:S02]  /*a5f50*/  IADD3 R11, R0.reuse, R104, RZ ;  /* 0x00000068000b7210 */ /* 0x040fe40007ffe0ff */
[----:B------:R-:W1:Y:S01]  /*a5f60*/  LDC R107, c[0x0][0x248] ;  /* 0x00009200ff6b7b82 */ /* 0x000e620000000800 */
[----:B------:R-:W-:-:S07]  /*a5f70*/  IMAD.WIDE R102, R0, 0x4, R2 ;  /* 0x0000000400667825 */ /* 0x000fce00078e0202 */
[----:B------:R-:W1:Y:S01]  /*a5f80*/  LDC R104, c[0x0][0x22c] ;  /* 0x00008b00ff687b82 */ /* 0x000e620000000800 */
[----:B----4-:R4:W-:Y:S01]  /*a5f90*/  @P4 STG.E desc[UR60][R78.64], R231 ;  /* 0x000000e74e004986 */ /* 0x0109e2000c10193c */
[----:B------:R-:W-:-:S03]  /*a5fa0*/  ISETP.LT.AND P4, PT, R7, R76, !P2 ;  /* 0x0000004c0700720c */ /* 0x000fc60005781270 */
[----:B------:R1:W-:Y:S01]  /*a5fb0*/  @P3 STG.E desc[UR60][R100.64], R244 ;  /* 0x000000f464003986 */ /* 0x0003e2000c10193c */
[CC--:B------:R-:W-:Y:S02]  /*a5fc0*/  ISETP.LT.AND P3, PT, R9.reuse, R76.reuse, !P1 ;  /* 0x0000004c0900720c */ /* 0x0c0fe40004f61270 */
[-C--:B------:R-:W-:Y:S02]  /*a5fd0*/  ISETP.LT.AND P2, PT, R9, R76.reuse, !P2 ;  /* 0x0000004c0900720c */ /* 0x080fe40005741270 */
[----:B------:R-:W-:Y:S02]  /*a5fe0*/  ISETP.GE.AND P1, PT, R8, R77, PT ;  /* 0x0000004d0800720c */ /* 0x000fe40003f26270 */
[----:B------:R-:W2:Y:S01]  /*a5ff0*/  LDC R77, c[0x0][0x248] ;  /* 0x00009200ff4d7b82 */ /* 0x000ea20000000800 */
[----:B------:R-:W-:Y:S02]  /*a6000*/  VIADD R8, R6, 0x137 ;  /* 0x0000013706087836 */ /* 0x000fe40000000000 */
[C---:B----4-:R-:W-:Y:S01]  /*a6010*/  IMAD.WIDE R78, R11.reuse, 0x4, R4 ;  /* 0x000000040b4e7825 */ /* 0x050fe200078e0204 */
[----:B---3--:R3:W-:Y:S03]  /*a6020*/  @P6 STG.E desc[UR60][R102.64], R245 ;  /* 0x000000f566006986 */ /* 0x0087e6000c10193c */
[----:B-1----:R-:W-:Y:S01]  /*a6030*/  IMAD.WIDE R100, R11, 0x4, R2 ;  /* 0x000000040b647825 */ /* 0x002fe200078e0202 */
[----:B------:R-:W-:-:S03]  /*a6040*/  ISETP.LT.AND P6, PT, R7, R76, !P1 ;  /* 0x0000004c0700720c */ /* 0x000fc60004fc1270 */
[----:B---3--:R-:W-:Y:S01]  /*a6050*/  IMAD.WIDE R102, R0, 0x4, R4 ;  /* 0x0000000400667825 */ /* 0x008fe200078e0204 */
[----:B--2---:R-:W-:Y:S02]  /*a6060*/  IADD3 R0, R11, R106, RZ ;  /* 0x0000006a0b007210 */ /* 0x004fe40007ffe0ff */
[----:B------:R-:W1:Y:S02]  /*a6070*/  LDC R106, c[0x0][0x248] ;  /* 0x00009200ff6a7b82 */ /* 0x000e640000000800 */
[----:B------:R2:W-:Y:S01]  /*a6080*/  @P3 STG.E desc[UR60][R102.64], R246 ;  /* 0x000000f666003986 */ /* 0x0005e2000c10193c */
[----:B------:R-:W-:-:S03]  /*a6090*/  ISETP.GE.AND P3, PT, R8, R80, PT ;  /* 0x000000500800720c */ /* 0x000fc60003f66270 */
[----:B------:R-:W-:Y:S04]  /*a60a0*/  @P4 STG.E desc[UR60][R100.64], R227 ;  /* 0x000000e364004986 */ /* 0x000fe8000c10193c */
[----:B------:R-:W3:Y:S04]  /*a60b0*/  LDL.LU R80, [R1+0x2efc] ;  /* 0x002efc0001507983 */ /* 0x000ee80000300800 */
[----:B------:R4:W-:Y:S01]  /*a60c0*/  @P2 STG.E desc[UR60][R78.64], R250 ;  /* 0x000000fa4e002986 */ /* 0x0009e2000c10193c */
[----:B------:R-:W-:Y:S01]  /*a60d0*/  ISETP.LT.AND P2, PT, R9, R76, !P1 ;  /* 0x0000004c0900720c */ /* 0x000fe20004f41270 */
[----:B--2---:R-:W-:-:S02]  /*a60e0*/  IMAD.WIDE R102, R0, 0x4, R2 ;  /* 0x0000000400667825 */ /* 0x004fc400078e0202 */
[----:B------:R-:W2:Y:S02]  /*a60f0*/  LDL.LU R246, [R1+0xf60] ;  /* 0x000f600001f67983 */ /* 0x000ea40000300800 */
[----:B------:R-:W-:Y:S02]  /*a6100*/  VIADD R8, R6, 0x138 ;  /* 0x0000013806087836 */ /* 0x000fe40000000000 */
[----:B------:R4:W-:Y:S04]  /*a6110*/  @P6 STG.E desc[UR60][R102.64], R248 ;  /* 0x000000f866006986 */ /* 0x0009e8000c10193c */
[----:B----4-:R-:W4:Y:S01]  /*a6120*/  LDL.LU R250, [R1+0xf50] ;  /* 0x000f500001fa7983 */ /* 0x010f220000300800 */
[----:B------:R-:W-:Y:S01]  /*a6130*/  ISETP.GE.AND P1, PT, R8, R105, PT ;  /* 0x000000690800720c */ /* 0x000fe20003f26270 */
[----:B------:R-:W-:Y:S01]  /*a6140*/  VIADD R8, R6, 0x139 ;  /* 0x0000013906087836 */ /* 0x000fe20000000000 */
[----:B------:R-:W-:Y:S01]  /*a6150*/  ISETP.LT.AND P4, PT, R7, R76, !P3 ;  /* 0x0000004c0700720c */ /* 0x000fe20005f81270 */
[----:B------:R-:W1:Y:S01]  /*a6160*/  LDC R105, c[0x0][0x248] ;  /* 0x00009200ff697b82 */ /* 0x000e620000000800 */
[C---:B------:R-:W-:Y:S01]  /*a6170*/  IMAD.WIDE R102, R0.reuse, 0x4, R4 ;  /* 0x0000000400667825 */ /* 0x040fe200078e0204 */
[----:B------:R-:W-:-:S02]  /*a6180*/  IADD3 R11, R0, R77, RZ ;  /* 0x0000004d000b7210 */ /* 0x000fc40007ffe0ff */
[----:B------:R-:W-:-:S04]  /*a6190*/  ISETP.LT.AND P3, PT, R9, R76, !P3 ;  /* 0x0000004c0900720c */ /* 0x000fc80005f61270 */
[----:B------:R-:W4:Y:S01]  /*a61a0*/  LDC R77, c[0x0][0x22c] ;  /* 0x00008b00ff4d7b82 */ /* 0x000f220000000800 */
[----:B------:R1:W-:Y:S01]  /*a61b0*/  @P2 STG.E desc[UR60][R102.64], R247 ;  /* 0x000000f766002986 */ /* 0x0003e2000c10193c */
[----:B------:R-:W-:-:S03]  /*a61c0*/  ISETP.GE.AND P2, PT, R8, R88, PT ;  /* 0x000000580800720c */ /* 0x000fc60003f46270 */
[----:B------:R-:W3:Y:S01]  /*a61d0*/  LDL.LU R88, [R1+0x2ef8] ;  /* 0x002ef80001587983 */ /* 0x000ee20000300800 */
[----:B------:R-:W-:-:S03]  /*a61e0*/  IMAD.WIDE R100, R11, 0x4, R2 ;  /* 0x000000040b647825 */ /* 0x000fc600078e0202 */
[----:B------:R-:W3:Y:S04]  /*a61f0*/  LDL.LU R248, [R1+0xf40] ;  /* 0x000f400001f87983 */ /* 0x000ee80000300800 */
[----:B-1----:R-:W3:Y:S01]  /*a6200*/  LDL.LU R247, [R1+0xa70] ;  /* 0x000a700001f77983 */ /* 0x002ee20000300800 */
[----:B------:R-:W-:-:S03]  /*a6210*/  IMAD.WIDE R78, R11, 0x4, R4 ;  /* 0x000000040b4e7825 */ /* 0x000fc600078e0204 */
[----:B------:R1:W-:Y:S04]  /*a6220*/  @P4 STG.E desc[UR60][R100.64], R249 ;  /* 0x000000f964004986 */ /* 0x0003e8000c10193c */
[----:B------:R1:W-:Y:S04]  /*a6230*/  @P3 STG.E desc[UR60][R78.64], R251 ;  /* 0x000000fb4e003986 */ /* 0x0003e8000c10193c */
[----:B-1----:R-:W3:Y:S04]  /*a6240*/  LDL.LU R249, [R1+0xf64] ;  /* 0x000f640001f97983 */ /* 0x002ee80000300800 */
[----:B------:R-:W3:Y:S01]  /*a6250*/  LDL.LU R251, [R1+0xf54] ;  /* 0x000f540001fb7983 */ /* 0x000ee20000300800 */
[----:B------:R-:W-:-:S02]  /*a6260*/  ISETP.LT.AND P6, PT, R7, R76, !P1 ;  /* 0x0000004c0700720c */ /* 0x000fc40004fc1270 */
[----:B------:R-:W-:Y:S02]  /*a6270*/  IADD3 R0, R11, R107, RZ ;  /* 0x0000006b0b007210 */ /* 0x000fe40007ffe0ff */
[-C--:B------:R-:W-:Y:S01]  /*a6280*/  ISETP.LT.AND P3, PT, R9, R76.reuse, !P1 ;  /* 0x0000004c0900720c */ /* 0x080fe20004f61270 */
[----:B------:R-:W-:Y:S01]  /*a6290*/  VIADD R8, R6, 0x13a ;  /* 0x0000013a06087836 */ /* 0x000fe20000000000 */
[----:B------:R-:W-:Y:S01]  /*a62a0*/  ISETP.LT.AND P4, PT, R7, R76, !P2 ;  /* 0x0000004c0700720c */ /* 0x000fe20005781270 */
        /* <DEDUP_REMOVED lines=10> */
[----:B--2---:R2:W-:Y:S01]  /*a6350*/  @P6 STG.E desc[UR60][R102.64], R246 ;  /* 0x000000f666006986 */ /* 0x0045e2000c10193c */
[----:B------:R-:W-:Y:S01]  /*a6360*/  ISETP.LT.AND P6, PT, R7, R76, !P1 ;  /* 0x0000004c0700720c */ /* 0x000fe20004fc1270 */
[----:B--2---:R-:W-:-:S05]  /*a6370*/  IMAD.WIDE R102, R0, 0x4, R4 ;  /* 0x0000000400667825 */ /* 0x004fca00078e0204 */
[----:B----4-:R2:W-:Y:S01]  /*a6380*/  @P3 STG.E desc[UR60][R102.64], R250 ;  /* 0x000000fa66003986 */ /* 0x0105e2000c10193c */
[----:B------:R-:W-:-:S03]  /*a6390*/  ISETP.GE.AND P3, PT, R8, R89, PT ;  /* 0x000000590800720c */ /* 0x000fc60003f66270 */
[----:B------:R-:W4:Y:S04]  /*a63a0*/  LDL.LU R89, [R1+0x2ef4] ;  /* 0x002ef40001597983 */ /* 0x000f280000300800 */
[----:B------:R-:W4:Y:S04]  /*a63b0*/  LDL.LU R231, [R1+0xf44] ;  /* 0x000f440001e77983 */ /* 0x000f280000300800 */
[----:B------:R-:W4:Y:S01]  /*a63c0*/  LDL.LU R244, [R1+0xa74] ;  /* 0x000a740001f47983 */ /* 0x000f220000300800 */
[----:B------:R-:W-:-:S03]  /*a63d0*/  IADD3 R0, R11, R106, RZ ;  /* 0x0000006a0b007210 */ /* 0x000fc60007ffe0ff */
[----:B---3--:R-:W-:Y:S01]  /*a63e0*/  @P4 STG.E desc[UR60][R78.64], R248 ;  /* 0x000000f84e004986 */ /* 0x008fe2000c10193c */
[----:B------:R-:W-:Y:S01]  /*a63f0*/  VIADD R8, R6, 0x13c ;  /* 0x0000013c06087836 */ /* 0x000fe20000000000 */
[----:B------:R-:W3:Y:S02]  /*a6400*/  LDC R106, c[0x0][0x248] ;  /* 0x00009200ff6a7b82 */ /* 0x000ee40000000800 */
[----:B------:R-:W-:Y:S01]  /*a6410*/  @P2 STG.E desc[UR60][R100.64], R247 ;  /* 0x000000f764002986 */ /* 0x000fe2000c10193c */
[----:B------:R-:W-:Y:S01]  /*a6420*/  ISETP.LT.AND P2, PT, R9, R76, !P1 ;  /* 0x0000004c0900720c */ /* 0x000fe20004f41270 */
[----:B--2---:R-:W-:Y:S02]  /*a6430*/  IMAD.WIDE R102, R0, 0x4, R2 ;  /* 0x0000000400667825 */ /* 0x004fe400078e0202 */
[----:B------:R-:W2:Y:S01]  /*a6440*/  LDL.LU R245, [R1+0xf68] ;  /* 0x000f680001f57983 */ /* 0x000ea20000300800 */
[----:B------:R-:W-:-:S03]  /*a6450*/  ISETP.GE.AND P1, PT, R8, R77, PT ;  /* 0x0000004d0800720c */ /* 0x000fc60003f26270 */
[----:B------:R-:W3:Y:S01]  /*a6460*/  LDL.LU R246, [R1+0xf58] ;  /* 0x000f580001f67983 */ /* 0x000ee20000300800 */
[----:B------:R-:W-:Y:S01]  /*a6470*/  VIADD R8, R6, 0x13d ;  /* 0x0000013d06087836 */ /* 0x000fe20000000000 */
[----:B------:R-:W1:Y:S02]  /*a6480*/  LDC R77, c[0x0][0x248] ;  /* 0x00009200ff4d7b82 */ /* 0x000e640000000800 */
[----:B------:R-:W3:Y:S04]  /*a6490*/  LDL.LU R227, [R1+0xf48] ;  /* 0x000f480001e37983 */ /* 0x000ee80000300800 */
[----:B------:R1:W-:Y:S04]  /*a64a0*/  @P6 STG.E desc[UR60][R102.64], R249 ;  /* 0x000000f966006986 */ /* 0x0003e8000c10193c */
[----:B------:R-:W3:Y:S01]  /*a64b0*/  LDL.LU R250, [R1+0xa78] ;  /* 0x000a780001fa7983 */ /* 0x000ee20000300800 */
[----:B-1----:R-:W-:-:S05]  /*a64c0*/  IMAD.WIDE R102, R0, 0x4, R4 ;  /* 0x0000000400667825 */ /* 0x002fca00078e0204 */
[----:B------:R1:W-:Y:S01]  /*a64d0*/  @P2 STG.E desc[UR60][R102.64], R251 ;  /* 0x000000fb66002986 */ /* 0x0003e2000c10193c */
[----:B------:R-:W-:-:S03]  /*a64e0*/  ISETP.GE.AND P2, PT, R8, R90, PT ;  /* 0x0000005a0800720c */ /* 0x000fc60003f46270 */
[----:B------:R-:W3:Y:S04]  /*a64f0*/  LDL.LU R90, [R1+0x2ef0] ;  /* 0x002ef000015a7983 */ /* 0x000ee80000300800 */
[----:B------:R-:W3:Y:S04]  /*a6500*/  LDL.LU R248, [R1+0xf6c] ;  /* 0x000f6c0001f87983 */ /* 0x000ee80000300800 */
[----:B------:R-:W3:Y:S04]  /*a6510*/  LDL.LU R247, [R1+0xf5c] ;  /* 0x000f5c0001f77983 */ /* 0x000ee80000300800 */
[----:B------:R-:W3:Y:S04]  /*a6520*/  LDL.LU R249, [R1+0xf4c] ;  /* 0x000f4c0001f97983 */ /* 0x000ee80000300800 */
[----:B-1----:R-:W3:Y:S01]  /*a6530*/  LDL.LU R251, [R1+0xa7c] ;  /* 0x000a7c0001fb7983 */ /* 0x002ee20000300800 */
[----:B------:R-:W-:-:S02]  /*a6540*/  ISETP.LT.AND P4, PT, R7, R76, !P3 ;  /* 0x0000004c0700720c */ /* 0x000fc40005f81270 */
[----:B------:R-:W-:Y:S02]  /*a6550*/  ISETP.LT.AND P3, PT, R9, R76, !P3 ;  /* 0x0000004c0900720c */ /* 0x000fe40005f61270 */
        /* <DEDUP_REMOVED lines=17> */
[----:B------:R-:W3:Y:S01]  /*a6670*/  LDC R105, c[0x0][0x248] ;  /* 0x00009200ff697b82 */ /* 0x000ee20000000800 */
[----:B------:R-:W-:Y:S02]  /*a6680*/  VIADD R8, R6, 0x13f ;  /* 0x0000013f06087836 */ /* 0x000fe40000000000 */
[----:B----4-:R-:W-:Y:S01]  /*a6690*/  IMAD.WIDE R78, R11, 0x4, R2 ;  /* 0x000000040b4e7825 */ /* 0x010fe200078e0202 */
[----:B--2---:R2:W-:Y:S01]  /*a66a0*/  @P6 STG.E desc[UR60][R102.64], R245 ;  /* 0x000000f566006986 */ /* 0x0045e2000c10193c */
[----:B------:R-:W-:-:S02]  /*a66b0*/  ISETP.LT.AND P6, PT, R7, R76, !P1 ;  /* 0x0000004c0700720c */ /* 0x000fc40004fc1270 */
[----:B-1----:R-:W-:-:S04]  /*a66c0*/  IMAD.WIDE R100, R11, 0x4, R4 ;  /* 0x000000040b647825 */ /* 0x002fc800078e0204 */
[----:B--2---:R-:W-:Y:S01]  /*a66d0*/  IMAD.WIDE R102, R0, 0x4, R4 ;  /* 0x0000000400667825 */ /* 0x004fe200078e0204 */
[----:B---3--:R-:W-:Y:S02]  /*a66e0*/  IADD3 R0, R11, R106, RZ ;  /* 0x0000006a0b007210 */ /* 0x008fe40007ffe0ff */
        /* <DEDUP_REMOVED lines=90> */
[----:B----4-:R-:W-:Y:S01]  /*a6c90*/  @P4 STG.E desc[UR60][R78.64], R231 ;  /* 0x000000e74e004986 */ /* 0x010fe2000c10193c */
[----:B------:R-:W-:-:S03]  /*a6ca0*/  ISETP.LT.AND P4, PT, R7, R76, !P2 ;  /* 0x0000004c0700720c */ /* 0x000fc60005781270 */
[----:B------:R4:W-:Y:S01]  /*a6cb0*/  @P3 STG.E desc[UR60][R100.64], R244 ;  /* 0x000000f464003986 */ /* 0x0009e2000c10193c */
[CC--:B------:R-:W-:Y:S02]  /*a6cc0*/  ISETP.LT.AND P3, PT, R9.reuse, R76.reuse, !P1 ;  /* 0x0000004c0900720c */ /* 0x0c0fe40004f61270 */
[----:B------:R-:W-:Y:S02]  /*a6cd0*/  ISETP.LT.AND P2, PT, R9, R76, !P2 ;  /* 0x0000004c0900720c */ /* 0x000fe40005741270 */
[----:B------:R-:W-:Y:S02]  /*a6ce0*/  ISETP.GE.AND P1, PT, R8, R104, PT ;  /* 0x000000680800720c */ /* 0x000fe40003f26270 */
[----:B------:R-:W1:Y:S01]  /*a6cf0*/  LDC R104, c[0x0][0x248] ;  /* 0x00009200ff687b82 */ /* 0x000e620000000800 */
[----:B------:R-:W-:Y:S01]  /*a6d00*/  VIADD R8, R6, 0x147 ;  /* 0x0000014706087836 */ /* 0x000fe20000000000 */
[----:B--2---:R2:W-:Y:S01]  /*a6d10*/  @P6 STG.E desc[UR60][R102.64], R245 ;  /* 0x000000f566006986 */ /* 0x0045e2000c10193c */
[----:B----4-:R-:W-:Y:S01]  /*a6d20*/  IMAD.WIDE R100, R11, 0x4, R2 ;  /* 0x000000040b647825 */ /* 0x010fe200078e0202 */
[----:B------:R-:W-:-:S03]  /*a6d30*/  ISETP.LT.AND P6, PT, R7, R76, !P1 ;  /* 0x0000004c0700720c */ /* 0x000fc60004fc1270 */
[----:B------:R-:W-:-:S04]  /*a6d40*/  IMAD.WIDE R78, R11, 0x4, R4 ;  /* 0x000000040b4e7825 */ /* 0x000fc800078e0204 */
[----:B--2---:R-:W-:Y:S01]  /*a6d50*/  IMAD.WIDE R102, R0, 0x4, R4 ;  /* 0x0000000400667825 */ /* 0x004fe200078e0204 */
[----:B---3--:R-:W-:Y:S02]  /*a6d60*/  IADD3 R0, R11, R106, RZ ;  /* 0x0000006a0b007210 */ /* 0x008fe40007ffe0ff */
[----:B------:R-:W2:Y:S02]  /*a6d70*/  LDC R106, c[0x0][0x248] ;  /* 0x00009200ff6a7b82 */ /* 0x000ea40000000800 */
[----:B------:R3:W-:Y:S01]  /*a6d80*/  @P3 STG.E desc[UR60][R102.64], R246 ;  /* 0x000000f666003986 */ /* 0x0007e2000c10193c */
[----:B------:R-:W-:-:S03]  /*a6d90*/  ISETP.GE.AND P3, PT, R8, R95, PT ;  /* 0x0000005f0800720c */ /* 0x000fc60003f66270 */
[----:B------:R-:W-:Y:S04]  /*a6da0*/  @P4 STG.E desc[UR60][R100.64], R227 ;  /* 0x000000e364004986 */ /* 0x000fe8000c10193c */
[----:B------:R-:W4:Y:S04]  /*a6db0*/  LDL.LU R95, [R1+0x2edc] ;  /* 0x002edc00015f7983 */ /* 0x000f280000300800 */
[----:B------:R1:W-:Y:S01]  /*a6dc0*/  @P2 STG.E desc[UR60][R78.64], R250 ;  /* 0x000000fa4e002986 */ /* 0x0003e2000c10193c */
[----:B------:R-:W-:Y:S01]  /*a6dd0*/  ISETP.LT.AND P2, PT, R9, R76, !P1 ;  /* 0x0000004c0900720c */ /* 0x000fe20004f41270 */
[----:B---3--:R-:W-:-:S02]  /*a6de0*/  IMAD.WIDE R102, R0, 0x4, R2 ;  /* 0x0000000400667825 */ /* 0x008fc400078e0202 */
[----:B------:R-:W3:Y:S02]  /*a6df0*/  LDL.LU R246, [R1+0xfa0] ;  /* 0x000fa00001f67983 */ /* 0x000ee40000300800 */
[----:B------:R-:W-:Y:S02]  /*a6e00*/  VIADD R8, R6, 0x148 ;  /* 0x0000014806087836 */ /* 0x000fe40000000000 */
[----:B------:R1:W-:Y:S04]  /*a6e10*/  @P6 STG.E desc[UR60][R102.64], R248 ;  /* 0x000000f866006986 */ /* 0x0003e8000c10193c */
[----:B-1----:R-:W2:Y:S01]  /*a6e20*/  LDL.LU R250, [R1+0xf90] ;  /* 0x000f900001fa7983 */ /* 0x002ea20000300800 */
[----:B------:R-:W-:Y:S01]  /*a6e30*/  ISETP.GE.AND P1, PT, R8, R77, PT ;  /* 0x0000004d0800720c */ /* 0x000fe20003f26270 */
[----:B------:R-:W-:Y:S01]  /*a6e40*/  VIADD R8, R6, 0x149 ;  /* 0x0000014906087836 */ /* 0x000fe20000000000 */
[----:B------:R-:W-:Y:S01]  /*a6e50*/  ISETP.LT.AND P4, PT, R7, R76, !P3 ;  /* 0x0000004c0700720c */ /* 0x000fe20005f81270 */
[----:B------:R-:W1:Y:S01]  /*a6e60*/  LDC R77, c[0x0][0x248] ;  /* 0x00009200ff4d7b82 */ /* 0x000e620000000800 */
[C---:B------:R-:W-:Y:S01]  /*a6e70*/  IMAD.WIDE R102, R0.reuse, 0x4, R4 ;  /* 0x0000000400667825 */ /* 0x040fe200078e0204 */
[----:B------:R-:W-:-:S02]  /*a6e80*/  IADD3 R11, R0, R104, RZ ;  /* 0x00000068000b7210 */ /* 0x000fc40007ffe0ff */
[----:B------:R-:W-:-:S04]  /*a6e90*/  ISETP.LT.AND P3, PT, R9, R76, !P3 ;  /* 0x0000004c0900720c */ /* 0x000fc80005f61270 */
[----:B------:R-:W2:Y:S01]  /*a6ea0*/  LDC R104, c[0x0][0x22c] ;  /* 0x00008b00ff687b82 */ /* 0x000ea20000000800 */
[----:B------:R1:W-:Y:S01]  /*a6eb0*/  @P2 STG.E desc[UR60][R102.64], R247 ;  /* 0x000000f766002986 */ /* 0x0003e2000c10193c */
[----:B------:R-:W-:-:S03]  /*a6ec0*/  ISETP.GE.AND P2, PT, R8, R84, PT ;  /* 0x000000540800720c */ /* 0x000fc60003f46270 */
[----:B------:R-:W4:Y:S01]  /*a6ed0*/  LDL.LU R84, [R1+0x2ed8] ;  /* 0x002ed80001547983 */ /* 0x000f220000300800 */
[----:B------:R-:W-:-:S03]  /*a6ee0*/  IMAD.WIDE R100, R11, 0x4, R2 ;  /* 0x000000040b647825 */ /* 0x000fc600078e0202 */
[----:B------:R-:W4:Y:S04]  /*a6ef0*/  LDL.LU R248, [R1+0xf80] ;  /* 0x000f800001f87983 */ /* 0x000f280000300800 */
[----:B-1----:R-:W4:Y:S01]  /*a6f00*/  LDL.LU R247, [R1+0xa90] ;  /* 0x000a900001f77983 */ /* 0x002f220000300800 */
[----:B------:R-:W-:-:S03]  /*a6f10*/  IMAD.WIDE R78, R11, 0x4, R4 ;  /* 0x000000040b4e7825 */ /* 0x000fc600078e0204 */
[----:B------:R1:W-:Y:S04]  /*a6f20*/  @P4 STG.E desc[UR60][R100.64], R249 ;  /* 0x000000f964004986 */ /* 0x0003e8000c10193c */
[----:B------:R1:W-:Y:S04]  /*a6f30*/  @P3 STG.E desc[UR60][R78.64], R251 ;  /* 0x000000fb4e003986 */ /* 0x0003e8000c10193c */
[----:B-1----:R-:W4:Y:S04]  /*a6f40*/  LDL.LU R249, [R1+0xfa4] ;  /* 0x000fa40001f97983 */ /* 0x002f280000300800 */
[----:B------:R-:W4:Y:S01]  /*a6f50*/  LDL.LU R251, [R1+0xf94] ;  /* 0x000f940001fb7983 */ /* 0x000f220000300800 */
        /* <DEDUP_REMOVED lines=18> */
[----:B--2---:R2:W-:Y:S01]  /*a7080*/  @P3 STG.E desc[UR60][R102.64], R250 ;  /* 0x000000fa66003986 */ /* 0x0045e2000c10193c */
[----:B------:R-:W-:-:S03]  /*a7090*/  ISETP.GE.AND P3, PT, R8, R85, PT ;  /* 0x000000550800720c */ /* 0x000fc60003f66270 */
[----:B------:R-:W3:Y:S04]  /*a70a0*/  LDL.LU R85, [R1+0x2ed4] ;  /* 0x002ed40001557983 */ /* 0x000ee80000300800 */
[----:B------:R-:W3:Y:S04]  /*a70b0*/  LDL.LU R231, [R1+0xf84] ;  /* 0x000f840001e77983 */ /* 0x000ee80000300800 */
[----:B------:R-:W3:Y:S01]  /*a70c0*/  LDL.LU R244, [R1+0xa94] ;  /* 0x000a940001f47983 */ /* 0x000ee20000300800 */
[----:B------:R-:W-:-:S03]  /*a70d0*/  IADD3 R0, R11, R106, RZ ;  /* 0x0000006a0b007210 */ /* 0x000fc60007ffe0ff */
[----:B----4-:R-:W-:Y:S01]  /*a70e0*/  @P4 STG.E desc[UR60][R78.64], R248 ;  /* 0x000000f84e004986 */ /* 0x010fe2000c10193c */
[----:B------:R-:W-:Y:S01]  /*a70f0*/  VIADD R8, R6, 0x14c ;  /* 0x0000014c06087836 */ /* 0x000fe20000000000 */
[----:B------:R-:W4:Y:S02]  /*a7100*/  LDC R106, c[0x0][0x248] ;  /* 0x00009200ff6a7b82 */ /* 0x000f240000000800 */
[----:B------:R-:W-:Y:S01]  /*a7110*/  @P2 STG.E desc[UR60][R100.64], R247 ;  /* 0x000000f764002986 */ /* 0x000fe2000c10193c */
[----:B------:R-:W-:Y:S01]  /*a7120*/  ISETP.LT.AND P2, PT, R9, R76, !P1 ;  /* 0x0000004c0900720c */ /* 0x000fe20004f41270 */
[----:B--2---:R-:W-:Y:S02]  /*a7130*/  IMAD.WIDE R102, R0, 0x4, R2 ;  /* 0x0000000400667825 */ /* 0x004fe400078e0202 */
[----:B------:R-:W2:Y:S01]  /*a7140*/  LDL.LU R245, [R1+0xfa8] ;  /* 0x000fa80001f57983 */ /* 0x000ea20000300800 */
[----:B------:R-:W-:-:S03]  /*a7150*/  ISETP.GE.AND P1, PT, R8, R104, PT ;  /* 0x000000680800720c */ /* 0x000fc60003f26270 */
[----:B------:R-:W4:Y:S01]  /*a7160*/  LDL.LU R246, [R1+0xf98] ;  /* 0x000f980001f67983 */ /* 0x000f220000300800 */
[----:B------:R-:W-:Y:S01]  /*a7170*/  VIADD R8, R6, 0x14d ;  /* 0x0000014d06087836 */ /* 0x000fe20000000000 */
[----:B------:R-:W1:Y:S02]  /*a7180*/  LDC R104, c[0x0][0x248] ;  /* 0x00009200ff687b82 */ /* 0x000e640000000800 */
[----:B------:R-:W4:Y:S04]  /*a7190*/  LDL.LU R227, [R1+0xf88] ;  /* 0x000f880001e37983 */ /* 0x000f280000300800 */
[----:B------:R1:W-:Y:S04]  /*a71a0*/  @P6 STG.E desc[UR60][R102.64], R249 ;  /* 0x000000f966006986 */ /* 0x0003e8000c10193c */
[----:B------:R-:W4:Y:S01]  /*a71b0*/  LDL.LU R250, [R1+0xa98] ;  /* 0x000a980001fa7983 */ /* 0x000f220000300800 */
[----:B-1----:R-:W-:-:S05]  /*a71c0*/  IMAD.WIDE R102, R0, 0x4, R4 ;  /* 0x0000000400667825 */ /* 0x002fca00078e0204 */
[----:B------:R1:W-:Y:S01]  /*a71d0*/  @P2 STG.E desc[UR60][R102.64], R251 ;  /* 0x000000fb66002986 */ /* 0x0003e2000c10193c */
[----:B------:R-:W-:-:S03]  /*a71e0*/  ISETP.GE.AND P2, PT, R8, R86, PT ;  /* 0x000000560800720c */ /* 0x000fc60003f46270 */
[----:B------:R-:W4:Y:S04]  /*a71f0*/  LDL.LU R86, [R1+0x2ed0] ;  /* 0x002ed00001567983 */ /* 0x000f280000300800 */
[----:B------:R-:W4:Y:S04]  /*a7200*/  LDL.LU R248, [R1+0xfac] ;  /* 0x000fac0001f87983 */ /* 0x000f280000300800 */
[----:B------:R-:W4:Y:S04]  /*a7210*/  LDL.LU R247, [R1+0xf9c] ;  /* 0x000f9c0001f77983 */ /* 0x000f280000300800 */
[----:B------:R-:W4:Y:S04]  /*a7220*/  LDL.LU R249, [R1+0xf8c] ;  /* 0x000f8c0001f97983 */ /* 0x000f280000300800 */
[----:B-1----:R-:W4:Y:S01]  /*a7230*/  LDL.LU R251, [R1+0xa9c] ;  /* 0x000a9c0001fb7983 */ /* 0x002f220000300800 */
        /* <DEDUP_REMOVED lines=13> */
[----:B---3--:R3:W-:Y:S01]  /*a7310*/  @P4 STG.E desc[UR60][R78.64], R231 ;  /* 0x000000e74e004986 */ /* 0x0087e2000c10193c */
[----:B------:R-:W-:-:S03]  /*a7320*/  ISETP.LT.AND P4, PT, R7, R76, !P2 ;  /* 0x0000004c0700720c */ /* 0x000fc60005781270 */
[----:B------:R1:W-:Y:S01]  /*a7330*/  @P3 STG.E desc[UR60][R100.64], R244 ;  /* 0x000000f464003986 */ /* 0x0003e2000c10193c */
[CC--:B------:R-:W-:Y:S02]  /*a7340*/  ISETP.LT.AND P3, PT, R9.reuse, R76.reuse, !P1 ;  /* 0x0000004c0900720c */ /* 0x0c0fe40004f61270 */
[-C--:B------:R-:W-:Y:S02]  /*a7350*/  ISETP.LT.AND P2, PT, R9, R76.reuse, !P2 ;  /* 0x0000004c0900720c */ /* 0x080fe40005741270 */
[----:B------:R-:W-:Y:S02]  /*a7360*/  ISETP.GE.AND P1, PT, R8, R77, PT ;  /* 0x0000004d0800720c */ /* 0x000fe40003f26270 */
[----:B------:R-:W4:Y:S01]  /*a7370*/  LDC R77, c[0x0][0x248] ;  /* 0x00009200ff4d7b82 */ /* 0x000f220000000800 */
[----:B------:R-:W-:Y:S02]  /*a7380*/  VIADD R8, R6, 0x14f ;  /* 0x0000014f06087836 */ /* 0x000fe40000000000 */
[----:B---3--:R-:W-:Y:S01]  /*a7390*/  IMAD.WIDE R78, R11, 0x4, R2 ;  /* 0x000000040b4e7825 */ /* 0x008fe200078e0202 */
[----:B--2---:R2:W-:Y:S01]  /*a73a0*/  @P6 STG.E desc[UR60][R102.64], R245 ;  /* 0x000000f566006986 */ /* 0x0045e2000c10193c */
[----:B------:R-:W-:-:S02]  /*a73b0*/  ISETP.LT.AND P6, PT, R7, R76, !P1 ;  /* 0x0000004c0700720c */ /* 0x000fc40004fc1270 */
[----:B-1----:R-:W-:-:S04]  /*a73c0*/  IMAD.WIDE R100, R11, 0x4, R4 ;  /* 0x000000040b647825 */ /* 0x002fc800078e0204 */
[----:B--2---:R-:W-:Y:S01]  /*a73d0*/  IMAD.WIDE R102, R0, 0x4, R4 ;  /* 0x0000000400667825 */ /* 0x004fe200078e0204 */
[----:B----4-:R-:W-:Y:S02]  /*a73e0*/  IADD3 R0, R11, R106, RZ ;  /* 0x0000006a0b007210 */ /* 0x010fe40007ffe0ff */
        /* <DEDUP_REMOVED lines=94> */
[-C--:B------:R-:W-:Y:S02]  /*a79d0*/  ISETP.LT.AND P2, PT, R9, R76.reuse, !P2 ;  /* 0x0000004c0900720c */ /* 0x080fe40005741270 */
        /* <DEDUP_REMOVED lines=103> */
[----:B------:R-:W-:Y:S02]  /*a8050*/  ISETP.LT.AND P2, PT, R9, R76, !P2 ;  /* 0x0000004c0900720c */ /* 0x000fe40005741270 */
        /* <DEDUP_REMOVED lines=506> */
[----:B------:R-:W1:Y:S02]  /*aa000*/  LDC R104, c[0x0][0x22c] ;  /* 0x00008b00ff687b82 */ /* 0x000e640000000800 */
[C---:B------:R-:W-:Y:S01]  /*aa010*/  IMAD.WIDE R78, R11.reuse, 0x4, R2 ;  /* 0x000000040b4e7825 */ /* 0x040fe200078e0202 */
[----:B------:R-:W-:-:S03]  /*aa020*/  IADD3 R0, R11, R107, RZ ;  /* 0x0000006b0b007210 */ /* 0x000fc60007ffe0ff */
[----:B------:R-:W-:Y:S01]  /*aa030*/  IMAD.WIDE R100, R11, 0x4, R4 ;  /* 0x000000040b647825 */ /* 0x000fe200078e0204 */
[----:B------:R-:W-:Y:S01]  /*aa040*/  IADD3 R11, R0, R77, RZ ;  /* 0x0000004d000b7210 */ /* 0x000fe20007ffe0ff */
[----:B------:R-:W1:Y:S02]  /*aa050*/  LDC R107, c[0x0][0x248] ;  /* 0x00009200ff6b7b82 */ /* 0x000e640000000800 */
[----:B------:R-:W-:Y:S02]  /*aa060*/  VIADD R8, R6, 0x186 ;  /* 0x0000018606087836 */ /* 0x000fe40000000000 */
[----:B------:R-:W-:-:S04]  /*aa070*/  IMAD.WIDE R102, R0, 0x4, R2 ;  /* 0x0000000400667825 */ /* 0x000fc800078e0202 */
[----:B------:R-:W1:Y:S01]  /*aa080*/  LDC R77, c[0x0][0x22c] ;  /* 0x00008b00ff4d7b82 */ /* 0x000e620000000800 */
[----:B----4-:R4:W-:Y:S01]  /*aa090*/  @P4 STG.E desc[UR60][R78.64], R231 ;  /* 0x000000e74e004986 */ /* 0x0109e2000c10193c */
[----:B------:R-:W-:-:S03]  /*aa0a0*/  ISETP.LT.AND P4, PT, R7, R76, !P2 ;  /* 0x0000004c0700720c */ /* 0x000fc60005781270 */
[----:B------:R1:W-:Y:S01]  /*aa0b0*/  @P3 STG.E desc[UR60][R100.64], R244 ;  /* 0x000000f464003986 */ /* 0x0003e2000c10193c */
[CC--:B------:R-:W-:Y:S02]  /*aa0c0*/  ISETP.LT.AND P3, PT, R9.reuse, R76.reuse, !P1 ;  /* 0x0000004c0900720c */ /* 0x0c0fe40004f61270 */
[-C--:B------:R-:W-:Y:S02]  /*aa0d0*/  ISETP.LT.AND P2, PT, R9, R76.reuse, !P2 ;  /* 0x0000004c0900720c */ /* 0x080fe40005741270 */
[----:B------:R-:W-:Y:S01]  /*aa0e0*/  ISETP.GE.AND P1, PT, R8, R105, PT ;  /* 0x000000690800720c */ /* 0x000fe20003f26270 */
[----:B------:R-:W-:Y:S01]  /*aa0f0*/  VIADD R8, R6, 0x187 ;  /* 0x0000018706087836 */ /* 0x000fe20000000000 */
[----:B------:R-:W3:Y:S01]  /*aa100*/  LDC R105, c[0x0][0x248] ;  /* 0x00009200ff697b82 */ /* 0x000ee20000000800 */
[C---:B----4-:R-:W-:Y:S01]  /*aa110*/  IMAD.WIDE R78, R11.reuse, 0x4, R4 ;  /* 0x000000040b4e7825 */ /* 0x050fe200078e0204 */
[----:B--2---:R2:W-:Y:S03]  /*aa120*/  @P6 STG.E desc[UR60][R102.64], R245 ;  /* 0x000000f566006986 */ /* 0x0045e6000c10193c */
[----:B-1----:R-:W-:Y:S01]  /*aa130*/  IMAD.WIDE R100, R11, 0x4, R2 ;  /* 0x000000040b647825 */ /* 0x002fe200078e0202 */
[----:B------:R-:W-:-:S03]  /*aa140*/  ISETP.LT.AND P6, PT, R7, R76, !P1 ;  /* 0x0000004c0700720c */ /* 0x000fc60004fc1270 */
        /* <DEDUP_REMOVED lines=16> */
[-C--:B------:R-:W-:Y:S01]  /*aa250*/  ISETP.LT.AND P4, PT, R7, R76.reuse, !P3 ;  /* 0x0000004c0700720c */ /* 0x080fe20005f81270 */
[----:B------:R-:W1:Y:S01]  /*aa260*/  LDC R104, c[0x0][0x248] ;  /* 0x00009200ff687b82 */ /* 0x000e620000000800 */
[----:B------:R-:W-:Y:S01]  /*aa270*/  IMAD.WIDE R102, R0, 0x4, R4 ;  /* 0x0000000400667825 */ /* 0x000fe200078e0204 */
[----:B------:R-:W-:-:S04]  /*aa280*/  ISETP.LT.AND P3, PT, R9, R76, !P3 ;  /* 0x0000004c0900720c */ /* 0x000fc80005f61270 */
[----:B------:R1:W-:Y:S01]  /*aa290*/  @P2 STG.E desc[UR60][R102.64], R247 ;  /* 0x000000f766002986 */ /* 0x0003e2000c10193c */
[----:B------:R-:W-:-:S03]  /*aa2a0*/  ISETP.GE.AND P2, PT, R8, R40, PT ;  /* 0x000000280800720c */ /* 0x000fc60003f46270 */
[----:B------:R-:W3:Y:S01]  /*aa2b0*/  LDL.LU R40, [R1+0x2e58] ;  /* 0x002e580001287983 */ /* 0x000ee20000300800 */
[----:B------:R-:W-:Y:S02]  /*aa2c0*/  IADD3 R11, R0, R105, RZ ;  /* 0x00000069000b7210 */ /* 0x000fe40007ffe0ff */
[----:B------:R-:W-:Y:S01]  /*aa2d0*/  ISETP.LT.AND P6, PT, R7, R76, !P1 ;  /* 0x0000004c0700720c */ /* 0x000fe20004fc1270 */
[----:B------:R-:W3:Y:S01]  /*aa2e0*/  LDL.LU R248, [R1+0x270] ;  /* 0x0002700001f87983 */ /* 0x000ee20000300800 */
[----:B------:R-:W-:Y:S01]  /*aa2f0*/  VIADD R8, R6, 0x18a ;  /* 0x0000018a06087836 */ /* 0x000fe20000000000 */
[----:B------:R-:W3:Y:S02]  /*aa300*/  LDC R105, c[0x0][0x248] ;  /* 0x00009200ff697b82 */ /* 0x000ee40000000800 */
[----:B-1----:R-:W3:Y:S01]  /*aa310*/  LDL.LU R247, [R1+0x250] ;  /* 0x0002500001f77983 */ /* 0x002ee20000300800 */
[----:B------:R-:W-:-:S04]  /*aa320*/  IMAD.WIDE R100, R11, 0x4, R2 ;  /* 0x000000040b647825 */ /* 0x000fc800078e0202 */
[C---:B------:R-:W-:Y:S01]  /*aa330*/  IMAD.WIDE R78, R11.reuse, 0x4, R4 ;  /* 0x000000040b4e7825 */ /* 0x040fe200078e0204 */
[----:B------:R1:W-:Y:S04]  /*aa340*/  @P4 STG.E desc[UR60][R100.64], R249 ;  /* 0x000000f964004986 */ /* 0x0003e8000c10193c */
[----:B------:R1:W-:Y:S04]  /*aa350*/  @P3 STG.E desc[UR60][R78.64], R251 ;  /* 0x000000fb4e003986 */ /* 0x0003e8000c10193c */
[----:B-1----:R-:W3:Y:S04]  /*aa360*/  LDL.LU R249, [R1+0x1094] ;  /* 0x0010940001f97983 */ /* 0x002ee80000300800 */
[----:B------:R-:W3:Y:S01]  /*aa370*/  LDL.LU R251, [R1+0x704] ;  /* 0x0007040001fb7983 */ /* 0x000ee20000300800 */
[----:B------:R-:W-:-:S02]  /*aa380*/  IADD3 R0, R11, R107, RZ ;  /* 0x0000006b0b007210 */ /* 0x000fc40007ffe0ff */
[-C--:B------:R-:W-:Y:S01]  /*aa390*/  ISETP.LT.AND P3, PT, R9, R76.reuse, !P1 ;  /* 0x0000004c0900720c */ /* 0x080fe20004f61270 */
[----:B------:R-:W1:Y:S02]  /*aa3a0*/  LDC R11, c[0x0][0x22c] ;  /* 0x00008b00ff0b7b82 */ /* 0x000e640000000800 */
[----:B------:R-:W-:Y:S01]  /*aa3b0*/  IMAD.WIDE R102, R0, 0x4, R2 ;  /* 0x0000000400667825 */ /* 0x000fe200078e0202 */
[----:B------:R-:W-:Y:S02]  /*aa3c0*/  ISETP.GE.AND P1, PT, R8, R77, PT ;  /* 0x0000004d0800720c */ /* 0x000fe40003f26270 */
[-C--:B------:R-:W-:Y:S01]  /*aa3d0*/  ISETP.LT.AND P4, PT, R7, R76.reuse, !P2 ;  /* 0x0000004c0700720c */ /* 0x080fe20005781270 */
[----:B------:R-:W-:Y:S01]  /*aa3e0*/  VIADD R8, R6, 0x18b ;  /* 0x0000018b06087836 */ /* 0x000fe20000000000 */
[----:B------:R-:W-:Y:S01]  /*aa3f0*/  ISETP.LT.AND P2, PT, R9, R76, !P2 ;  /* 0x0000004c0900720c */ /* 0x000fe20005741270 */
[----:B------:R-:W1:Y:S01]  /*aa400*/  LDC R77, c[0x0][0x248] ;  /* 0x00009200ff4d7b82 */ /* 0x000e620000000800 */
[----:B------:R-:W-:-:S05]  /*aa410*/  IADD3 R100, R0, R104, RZ ;  /* 0x0000006800647210 */ /* 0x000fca0007ffe0ff */
[----:B------:R-:W-:Y:S02]  /*aa420*/  IMAD.WIDE R78, R100, 0x4, R2 ;  /* 0x00000004644e7825 */ /* 0x000fe400078e0202 */
[----:B------:R-:W1:Y:S01]  /*aa430*/  LDC R104, c[0x0][0x22c] ;  /* 0x00008b00ff687b82 */ /* 0x000e620000000800 */
[----:B--2---:R2:W-:Y:S02]  /*aa440*/  @P6 STG.E desc[UR60][R102.64], R246 ;  /* 0x000000f666006986 */ /* 0x0045e4000c10193c */
[----:B--2---:R-:W-:-:S05]  /*aa450*/  IMAD.WIDE R102, R0, 0x4, R4 ;  /* 0x0000000400667825 */ /* 0x004fca00078e0204 */
[----:B----4-:R2:W-:Y:S01]  /*aa460*/  @P3 STG.E desc[UR60][R102.64], R250 ;  /* 0x000000fa66003986 */ /* 0x0105e2000c10193c */
[----:B------:R-:W-:-:S03]  /*aa470*/  ISETP.GE.AND P3, PT, R8, R41, PT ;  /* 0x000000290800720c */ /* 0x000fc60003f66270 */
[----:B------:R-:W4:Y:S01]  /*aa480*/  LDL.LU R41, [R1+0x2e54] ;  /* 0x002e540001297983 */ /* 0x000f220000300800 */
[----:B------:R-:W-:-:S03]  /*aa490*/  IADD3 R0, R100, R106, RZ ;  /* 0x0000006a64007210 */ /* 0x000fc60007ffe0ff */
[----:B------:R-:W4:Y:S01]  /*aa4a0*/  LDL.LU R231, [R1+0x274] ;  /* 0x0002740001e77983 */ /* 0x000f220000300800 */
[----:B------:R-:W-:Y:S01]  /*aa4b0*/  IMAD.WIDE R100, R100, 0x4, R4 ;  /* 0x0000000464647825 */ /* 0x000fe200078e0204 */
[-C--:B------:R-:W-:Y:S01]  /*aa4c0*/  ISETP.LT.AND P6, PT, R7, R76.reuse, !P1 ;  /* 0x0000004c0700720c */ /* 0x080fe20004fc1270 */
[----:B------:R-:W4:Y:S01]  /*aa4d0*/  LDC R106, c[0x0][0x248] ;  /* 0x00009200ff6a7b82 */ /* 0x000f220000000800 */
[----:B------:R-:W4:Y:S04]  /*aa4e0*/  LDL.LU R244, [R1+0x254] ;  /* 0x0002540001f47983 */ /* 0x000f280000300800 */
[----:B---3--:R3:W-:Y:S04]  /*aa4f0*/  @P4 STG.E desc[UR60][R78.64], R248 ;  /* 0x000000f84e004986 */ /* 0x0087e8000c10193c */
[----:B------:R3:W-:Y:S01]  /*aa500*/  @P2 STG.E desc[UR60][R100.64], R247 ;  /* 0x000000f764002986 */ /* 0x0007e2000c10193c */
[----:B------:R-:W-:-:S03]  /*aa510*/  ISETP.LT.AND P2, PT, R9, R76, !P1 ;  /* 0x0000004c0900720c */ /* 0x000fc60004f41270 */
[----:B------:R-:W4:Y:S01]  /*aa520*/  LDL.LU R245, [R1+0x1098] ;  /* 0x0010980001f57983 */ /* 0x000f220000300800 */
[----:B------:R-:W-:Y:S02]  /*aa530*/  VIADD R8, R6, 0x18c ;  /* 0x0000018c06087836 */ /* 0x000fe40000000000 */
[----:B--2---:R-:W-:Y:S01]  /*aa540*/  IMAD.WIDE R102, R0, 0x4, R2 ;  /* 0x0000000400667825 */ /* 0x004fe200078e0202 */
[----:B------:R-:W2:Y:S02]  /*aa550*/  LDL.LU R246, [R1+0x708] ;  /* 0x0007080001f67983 */ /* 0x000ea40000300800 */
[----:B-1----:R-:W-:Y:S01]  /*aa560*/  ISETP.GE.AND P1, PT, R8, R11, PT ;  /* 0x0000000b0800720c */ /* 0x002fe20003f26270 */
[----:B---3--:R-:W-:Y:S01]  /*aa570*/  IMAD.WIDE R78, R0, 0x4, R4 ;  /* 0x00000004004e7825 */ /* 0x008fe200078e0204 */
[----:B------:R-:W3:Y:S01]  /*aa580*/  LDL.LU R227, [R1+0x278] ;  /* 0x0002780001e37983 */ /* 0x000ee20000300800 */
[----:B------:R-:W1:Y:S02]  /*aa590*/  LDC R11, c[0x0][0x248] ;  /* 0x00009200ff0b7b82 */ /* 0x000e640000000800 */
[----:B------:R-:W-:Y:S01]  /*aa5a0*/  VIADD R8, R6, 0x18d ;  /* 0x0000018d06087836 */ /* 0x000fe20000000000 */
[----:B------:R-:W3:Y:S04]  /*aa5b0*/  LDL.LU R250, [R1+0x258] ;  /* 0x0002580001fa7983 */ /* 0x000ee80000300800 */
[----:B------:R1:W-:Y:S04]  /*aa5c0*/  @P6 STG.E desc[UR60][R102.64], R249 ;  /* 0x000000f966006986 */ /* 0x0003e8000c10193c */
[----:B------:R1:W-:Y:S01]  /*aa5d0*/  @P2 STG.E desc[UR60][R78.64], R251 ;  /* 0x000000fb4e002986 */ /* 0x0003e2000c10193c */
[----:B------:R-:W-:-:S03]  /*aa5e0*/  ISETP.GE.AND P2, PT, R8, R42, PT ;  /* 0x0000002a0800720c */ /* 0x000fc60003f46270 */
[----:B------:R-:W3:Y:S04]  /*aa5f0*/  LDL.LU R42, [R1+0x2e50] ;  /* 0x002e5000012a7983 */ /* 0x000ee80000300800 */
[----:B------:R-:W3:Y:S04]  /*aa600*/  LDL.LU R248, [R1+0x109c] ;  /* 0x00109c0001f87983 */ /* 0x000ee80000300800 */
[----:B------:R-:W3:Y:S04]  /*aa610*/  LDL.LU R247, [R1+0x70c] ;  /* 0x00070c0001f77983 */ /* 0x000ee80000300800 */
[----:B-1----:R-:W3:Y:S04]  /*aa620*/  LDL.LU R249, [R1+0x27c] ;  /* 0x00027c0001f97983 */ /* 0x002ee80000300800 */
[----:B------:R-:W3:Y:S01]  /*aa630*/  LDL.LU R251, [R1+0x25c] ;  /* 0x00025c0001fb7983 */ /* 0x000ee20000300800 */
[----:B------:R-:W-:-:S02]  /*aa640*/  ISETP.LT.AND P4, PT, R7, R76, !P3 ;  /* 0x0000004c0700720c */ /* 0x000fc40005f81270 */
[-C--:B------:R-:W-:Y:S02]  /*aa650*/  ISETP.LT.AND P3, PT, R9, R76.reuse, !P3 ;  /* 0x0000004c0900720c */ /* 0x080fe40005f61270 */
[----:B------:R-:W-:Y:S02]  /*aa660*/  IADD3 R102, R0, R77, RZ ;  /* 0x0000004d00667210 */ /* 0x000fe40007ffe0ff */
[----:B------:R-:W-:Y:S01]  /*aa670*/  ISETP.LT.AND P6, PT, R7, R76, !P1 ;  /* 0x0000004c0700720c */ /* 0x000fe20004fc1270 */
[----:B------:R-:W-:Y:S01]  /*aa680*/  VIADD R8, R6, 0x18e ;  /* 0x0000018e06087836 */ /* 0x000fe20000000000 */
[C---:B------:R-:W-:Y:S01]  /*aa690*/  IADD3 R0, R102.reuse, R105, RZ ;  /* 0x0000006966007210 */ /* 0x040fe20007ffe0ff */
[C---:B------:R-:W-:Y:S01]  /*aa6a0*/  IMAD.WIDE R100, R102.reuse, 0x4, R2 ;  /* 0x0000000466647825 */ /* 0x040fe200078e0202 */
[----:B------:R-:W1:Y:S03]  /*aa6b0*/  LDC R77, c[0x0][0x22c] ;  /* 0x00008b00ff4d7b82 */ /* 0x000e660000000800 */
[----:B------:R-:W-:-:S04]  /*aa6c0*/  IMAD.WIDE R102, R102, 0x4, R4 ;  /* 0x0000000466667825 */ /* 0x000fc800078e0204 */
[----:B------:R-:W-:Y:S01]  /*aa6d0*/  IMAD.WIDE R78, R0, 0x4, R2 ;  /* 0x00000004004e7825 */ /* 0x000fe200078e0202 */
        /* <DEDUP_REMOVED lines=8> */
[----:B----4-:R-:W-:Y:S01]  /*aa760*/  IADD3 R102, R0, R11, RZ ;  /* 0x0000000b00667210 */ /* 0x010fe20007ffe0ff */
[----:B------:R4:W-:Y:S01]  /*aa770*/  @P6 STG.E desc[UR60][R78.64], R245 ;  /* 0x000000f54e006986 */ /* 0x0009e2000c10193c */
[----:B------:R-:W-:Y:S01]  /*aa780*/  VIADD R8, R6, 0x18f ;  /* 0x0000018f06087836 */ /* 0x000fe20000000000 */
[----:B------:R-:W-:-:S04]  /*aa790*/  ISETP.LT.AND P6, PT, R7, R76, !P1 ;  /* 0x0000004c0700720c */ /* 0x000fc80004fc1270 */
[----:B------:R-:W1:Y:S01]  /*aa7a0*/  LDC R11, c[0x0][0x22c] ;  /* 0x00008b00ff0b7b82 */ /* 0x000e620000000800 */
[----:B------:R-:W-:-:S04]  /*aa7b0*/  IMAD.WIDE R100, R102, 0x4, R2 ;  /* 0x0000000466647825 */ /* 0x000fc800078e0202 */
[--C-:B----4-:R-:W-:Y:S01]  /*aa7c0*/  IMAD.WIDE R78, R0, 0x4, R4.reuse ;  /* 0x00000004004e7825 */ /* 0x110fe200078e0204 */
[C---:B------:R-:W-:Y:S02]  /*aa7d0*/  IADD3 R0, R102.reuse, R106, RZ ;  /* 0x0000006a66007210 */ /* 0x040fe40007ffe0ff */
[----:B------:R-:W4:Y:S01]  /*aa7e0*/  LDC R106, c[0x0][0x248] ;  /* 0x00009200ff6a7b82 */ /* 0x000f220000000800 */
[----:B------:R-:W-:Y:S01]  /*aa7f0*/  IMAD.WIDE R102, R102, 0x4, R4 ;  /* 0x0000000466667825 */ /* 0x000fe200078e0204 */
[----:B--2---:R2:W-:Y:S01]  /*aa800*/  @P3 STG.E desc[UR60][R78.64], R246 ;  /* 0x000000f64e003986 */ /* 0x0045e2000c10193c */
[----:B------:R-:W-:-:S03]  /*aa810*/  ISETP.GE.AND P3, PT, R8, R43, PT ;  /* 0x0000002b0800720c */ /* 0x000fc60003f66270 */
[----:B---3--:R-:W-:Y:S04]  /*aa820*/  @P4 STG.E desc[UR60][R100.64], R227 ;  /* 0x000000e364004986 */ /* 0x008fe8000c10193c */
[----:B------:R-:W3:Y:S04]  /*aa830*/  LDL.LU R43, [R1+0x2e4c] ;  /* 0x002e4c00012b7983 */ /* 0x000ee80000300800 */
[----:B------:R1:W-:Y:S01]  /*aa840*/  @P2 STG.E desc[UR60][R102.64], R250 ;  /* 0x000000fa66002986 */ /* 0x0003e2000c10193c */
[----:B------:R-:W-:Y:S01]  /*aa850*/  ISETP.LT.AND P2, PT, R9, R76, !P1 ;  /* 0x0000004c0900720c */ /* 0x000fe20004f41270 */
[----:B--2---:R-:W-:-:S02]  /*aa860*/  IMAD.WIDE R78, R0, 0x4, R2 ;  /* 0x00000004004e7825 */ /* 0x004fc400078e0202 */
[----:B------:R-:W2:Y:S02]  /*aa870*/  LDL.LU R246, [R1+0x240] ;  /* 0x0002400001f67983 */ /* 0x000ea40000300800 */
[----:B------:R-:W-:Y:S02]  /*aa880*/  VIADD R8, R6, 0x190 ;  /* 0x0000019006087836 */ /* 0x000fe40000000000 */
[----:B------:R1:W-:Y:S04]  /*aa890*/  @P6 STG.E desc[UR60][R78.64], R248 ;  /* 0x000000f84e006986 */ /* 0x0003e8000c10193c */
[----:B-1----:R-:W4:Y:S01]  /*aa8a0*/  LDL.LU R250, [R1+0x220] ;  /* 0x0002200001fa7983 */ /* 0x002f220000300800 */
        /* <DEDUP_REMOVED lines=14> */
[C---:B------:R-:W-:Y:S01]  /*aa990*/  IADD3 R0, R102.reuse, R105, RZ ;  /* 0x0000006966007210 */ /* 0x040fe20007ffe0ff */
[----:B------:R-:W-:Y:S01]  /*aa9a0*/  IMAD.WIDE R102, R102, 0x4, R4 ;  /* 0x0000000466667825 */ /* 0x000fe200078e0204 */
[-C--:B------:R-:W-:Y:S01]  /*aa9b0*/  ISETP.LT.AND P6, PT, R7, R76.reuse, !P1 ;  /* 0x0000004c0700720c */ /* 0x080fe20004fc1270 */
[----:B------:R1:W-:Y:S01]  /*aa9c0*/  @P4 STG.E desc[UR60][R100.64], R249 ;  /* 0x000000f964004986 */ /* 0x0003e2000c10193c */
[----:B------:R-:W3:Y:S03]  /*aa9d0*/  LDC R105, c[0x0][0x248] ;  /* 0x00009200ff697b82 */ /* 0x000ee60000000800 */
[----:B------:R1:W-:Y:S04]  /*aa9e0*/  @P3 STG.E desc[UR60][R102.64], R251 ;  /* 0x000000fb66003986 */ /* 0x0003e8000c10193c */
[----:B-1----:R-:W3:Y:S04]  /*aa9f0*/  LDL.LU R249, [R1+0x244] ;  /* 0x0002440001f97983 */ /* 0x002ee80000300800 */
[----:B------:R-:W3:Y:S01]  /*aaa00*/  LDL.LU R251, [R1+0x224] ;  /* 0x0002240001fb7983 */ /* 0x000ee20000300800 */
[----:B------:R-:W-:Y:S01]  /*aaa10*/  ISETP.LT.AND P3, PT, R9, R76, !P1 ;  /* 0x0000004c0900720c */ /* 0x000fe20004f61270 */
[----:B------:R-:W-:-:S04]  /*aaa20*/  IMAD.WIDE R78, R0, 0x4, R2 ;  /* 0x00000004004e7825 */ /* 0x000fc800078e0202 */
[----:B------:R-:W-:Y:S01]  /*aaa30*/  VIADD R8, R6, 0x192 ;  /* 0x0000019206087836 */ /* 0x000fe20000000000 */
[----:B------:R-:W-:-:S04]  /*aaa40*/  ISETP.LT.AND P4, PT, R7, R76, !P2 ;  /* 0x0000004c0700720c */ /* 0x000fc80005781270 */
[----:B------:R-:W-:Y:S01]  /*aaa50*/  ISETP.GE.AND P1, PT, R8, R11, PT ;  /* 0x0000000b0800720c */ /* 0x000fe20003f26270 */
[----:B------:R-:W-:Y:S01]  /*aaa60*/  VIADD R8, R6, 0x193 ;  /* 0x0000019306087836 */ /* 0x000fe20000000000 */
[----:B------:R-:W-:Y:S01]  /*aaa70*/  ISETP.LT.AND P2, PT, R9, R76, !P2 ;  /* 0x0000004c0900720c */ /* 0x000fe20005741270 */
[----:B------:R-:W1:Y:S01]  /*aaa80*/  LDC R11, c[0x0][0x248] ;  /* 0x00009200ff0b7b82 */ /* 0x000e620000000800 */
[----:B------:R-:W-:-:S05]  /*aaa90*/  IADD3 R102, R0, R77, RZ ;  /* 0x0000004d00667210 */ /* 0x000fca0007ffe0ff */
[----:B------:R-:W-:Y:S02]  /*aaaa0*/  IMAD.WIDE R100, R102, 0x4, R2 ;  /* 0x0000000466647825 */ /* 0x000fe400078e0202 */
[----:B------:R-:W1:Y:S01]  /*aaab0*/  LDC R77, c[0x0][0x22c] ;  /* 0x00008b00ff4d7b82 */ /* 0x000e620000000800 */
[----:B--2---:R2:W-:Y:S01]  /*aaac0*/  @P6 STG.E desc[UR60][R78.64], R246 ;  /* 0x000000f64e006986 */ /* 0x0045e2000c10193c */
[----:B------:R-:W-:Y:S01]  /*aaad0*/  ISETP.LT.AND P6, PT, R7, R76, !P1 ;  /* 0x0000004c0700720c */ /* 0x000fe20004fc1270 */
[----:B--2---:R-:W-:-:S05]  /*aaae0*/  IMAD.WIDE R78, R0, 0x4, R4 ;  /* 0x00000004004e7825 */ /* 0x004fca00078e0204 */
[----:B----4-:R2:W-:Y:S01]  /*aaaf0*/  @P3 STG.E desc[UR60][R78.64], R250 ;  /* 0x000000fa4e003986 */ /* 0x0105e2000c10193c */
[----:B------:R-:W-:-:S03]  /*aab00*/  ISETP.GE.AND P3, PT, R8, R33, PT ;  /* 0x000000210800720c */ /* 0x000fc60003f66270 */
[----:B------:R-:W4:Y:S01]  /*aab10*/  LDL.LU R33, [R1+0x2e44] ;  /* 0x002e440001217983 */ /* 0x000f220000300800 */
[----:B------:R-:W-:-:S03]  /*aab20*/  IADD3 R0, R102, R106, RZ ;  /* 0x0000006a66007210 */ /* 0x000fc60007ffe0ff */
[----:B------:R-:W4:Y:S01]  /*aab30*/  LDL.LU R231, [R1+0x214] ;  /* 0x0002140001e77983 */ /* 0x000f220000300800 */
[----:B------:R-:W-:Y:S01]  /*aab40*/  IMAD.WIDE R102, R102, 0x4, R4 ;  /* 0x0000000466667825 */ /* 0x000fe200078e0204 */
[----:B------:R-:W4:Y:S02]  /*aab50*/  LDC R106, c[0x0][0x248] ;  /* 0x00009200ff6a7b82 */ /* 0x000f240000000800 */
[----:B------:R-:W4:Y:S04]  /*aab60*/  LDL.LU R244, [R1+0x204] ;  /* 0x0002040001f47983 */ /* 0x000f280000300800 */
[----:B---3--:R-:W-:Y:S01]  /*aab70*/  @P4 STG.E desc[UR60][R100.64], R248 ;  /* 0x000000f864004986 */ /* 0x008fe2000c10193c */
[----:B--2---:R-:W-:-:S03]  /*aab80*/  IMAD.WIDE R78, R0, 0x4, R2 ;  /* 0x00000004004e7825 */ /* 0x004fc600078e0202 */
[----:B------:R-:W-:Y:S01]  /*aab90*/  @P2 STG.E desc[UR60][R102.64], R247 ;  /* 0x000000f766002986 */ /* 0x000fe2000c10193c */
[----:B------:R-:W-:-:S03]  /*aaba0*/  ISETP.LT.AND P2, PT, R9, R76, !P1 ;  /* 0x0000004c0900720c */ /* 0x000fc60004f41270 */
[----:B------:R-:W2:Y:S01]  /*aabb0*/  LDL.LU R245, [R1+0x248] ;  /* 0x0002480001f57983 */ /* 0x000ea20000300800 */
[----:B------:R-:W-:-:S03]  /*aabc0*/  VIADD R8, R6, 0x194 ;  /* 0x0000019406087836 */ /* 0x000fc60000000000 */
[----:B------:R-:W3:Y:S02]  /*aabd0*/  LDL.LU R246, [R1+0x228] ;  /* 0x0002280001f67983 */ /* 0x000ee40000300800 */
[----:B------:R-:W-:Y:S02]  /*aabe0*/  ISETP.GE.AND P1, PT, R8, R104, PT ;  /* 0x000000680800720c */ /* 0x000fe40003f26270 */
[----:B------:R-:W3:Y:S01]  /*aabf0*/  LDL.LU R227, [R1+0x218] ;  /* 0x0002180001e37983 */ /* 0x000ee20000300800 */
[----:B------:R-:W-:Y:S01]  /*aac00*/  VIADD R8, R6, 0x195 ;  /* 0x0000019506087836 */ /* 0x000fe20000000000 */
[----:B------:R-:W4:Y:S02]  /*aac10*/  LDC R104, c[0x0][0x248] ;  /* 0x00009200ff687b82 */ /* 0x000f240000000800 */
        /* <DEDUP_REMOVED lines=29> */
[----:B--2---:R2:W-:Y:S01]  /*aadf0*/  @P6 STG.E desc[UR60][R78.64], R245 ;  /* 0x000000f54e006986 */ /* 0x0045e2000c10193c */
[----:B------:R-:W-:Y:S01]  /*aae00*/  VIADD R8, R6, 0x197 ;  /* 0x0000019706087836 */ /* 0x000fe20000000000 */
[----:B------:R-:W-:-:S04]  /*aae10*/  ISETP.LT.AND P6, PT, R7, R76, !P1 ;  /* 0x0000004c0700720c */ /* 0x000fc80004fc1270 */
[----:B------:R-:W4:Y:S01]  /*aae20*/  LDC R104, c[0x0][0x22c] ;  /* 0x00008b00ff687b82 */ /* 0x000f220000000800 */
[----:B------:R-:W-:-:S04]  /*aae30*/  IMAD.WIDE R100, R102, 0x4, R2 ;  /* 0x0000000466647825 */ /* 0x000fc800078e0202 */
[--C-:B--2---:R-:W-:Y:S01]  /*aae40*/  IMAD.WIDE R78, R0, 0x4, R4.reuse ;  /* 0x00000004004e7825 */ /* 0x104fe200078e0204 */
[C---:B------:R-:W-:Y:S02]  /*aae50*/  IADD3 R0, R102.reuse, R106, RZ ;  /* 0x0000006a66007210 */ /* 0x040fe40007ffe0ff */
[----:B------:R-:W2:Y:S01]  /*aae60*/  LDC R106, c[0x0][0x248] ;  /* 0x00009200ff6a7b82 */ /* 0x000ea20000000800 */
[----:B------:R-:W-:Y:S01]  /*aae70*/  IMAD.WIDE R102, R102, 0x4, R4 ;  /* 0x0000000466667825 */ /* 0x000fe200078e0204 */
[----:B---3--:R3:W-:Y:S01]  /*aae80*/  @P3 STG.E desc[UR60][R78.64], R246 ;  /* 0x000000f64e003986 */ /* 0x0087e2000c10193c */
[----:B------:R-:W-:-:S03]  /*aae90*/  ISETP.GE.AND P3, PT, R8, R12, PT ;  /* 0x0000000c0800720c */ /* 0x000fc60003f66270 */
[----:B------:R-:W-:Y:S04]  /*aaea0*/  @P4 STG.E desc[UR60][R100.64], R227 ;  /* 0x000000e364004986 */ /* 0x000fe8000c10193c */
[----:B------:R-:W2:Y:S04]  /*aaeb0*/  LDL.LU R12, [R1+0x2e3c] ;  /* 0x002e3c00010c7983 */ /* 0x000ea80000300800 */
        /* <DEDUP_REMOVED lines=11> */
[C---:B----4-:R-:W-:Y:S01]  /*aaf70*/  IMAD.WIDE R78, R0.reuse, 0x4, R4 ;  /* 0x00000004004e7825 */ /* 0x050fe200078e0204 */
[----:B------:R-:W-:-:S02]  /*aaf80*/  IADD3 R102, R0, R77, RZ ;  /* 0x0000004d00667210 */ /* 0x000fc40007ffe0ff */
[----:B------:R-:W-:-:S04]  /*aaf90*/  ISETP.LT.AND P3, PT, R9, R76, !P3 ;  /* 0x0000004c0900720c */ /* 0x000fc80005f61270 */
[----:B------:R-:W4:Y:S01]  /*aafa0*/  LDC R77, c[0x0][0x22c] ;  /* 0x00008b00ff4d7b82 */ /* 0x000f220000000800 */
[----:B------:R1:W-:Y:S01]  /*aafb0*/  @P2 STG.E desc[UR60][R78.64], R247 ;  /* 0x000000f74e002986 */ /* 0x0003e2000c10193c */
[----:B------:R-:W-:-:S03]  /*aafc0*/  ISETP.GE.AND P2, PT, R8, R20, PT ;  /* 0x000000140800720c */ /* 0x000fc60003f46270 */
[----:B------:R-:W4:Y:S01]  /*aafd0*/  LDL.LU R20, [R1+0x2e38] ;  /* 0x002e380001147983 */ /* 0x000f220000300800 */
[----:B------:R-:W-:-:S03]  /*aafe0*/  IMAD.WIDE R100, R102, 0x4, R2 ;  /* 0x0000000466647825 */ /* 0x000fc600078e0202 */
[----:B------:R-:W4:Y:S04]  /*aaff0*/  LDL.LU R248, [R1+0x190] ;  /* 0x0001900001f87983 */ /* 0x000f280000300800 */
[----:B-1----:R-:W4:Y:S01]  /*ab000*/  LDL.LU R247, [R1+0x180] ;  /* 0x0001800001f77983 */ /* 0x002f220000300800 */
[C---:B------:R-:W-:Y:S01]  /*ab010*/  IADD3 R0, R102.reuse, R105, RZ ;  /* 0x0000006966007210 */ /* 0x040fe20007ffe0ff */
[----:B------:R-:W-:Y:S01]  /*ab020*/  IMAD.WIDE R102, R102, 0x4, R4 ;  /* 0x0000000466667825 */ /* 0x000fe200078e0204 */
[-C--:B------:R-:W-:Y:S01]  /*ab030*/  ISETP.LT.AND P6, PT, R7, R76.reuse, !P1 ;  /* 0x0000004c0700720c */ /* 0x080fe20004fc1270 */
[----:B------:R1:W-:Y:S01]  /*ab040*/  @P4 STG.E desc[UR60][R100.64], R249 ;  /* 0x000000f964004986 */ /* 0x0003e2000c10193c */
[----:B------:R-:W4:Y:S03]  /*ab050*/  LDC R105, c[0x0][0x248] ;  /* 0x00009200ff697b82 */ /* 0x000f260000000800 */
[----:B------:R1:W-:Y:S04]  /*ab060*/  @P3 STG.E desc[UR60][R102.64], R251 ;  /* 0x000000fb66003986 */ /* 0x0003e8000c10193c */
[----:B-1----:R-:W4:Y:S04]  /*ab070*/  LDL.LU R249, [R1+0x1e4] ;  /* 0x0001e40001f97983 */ /* 0x002f280000300800 */
[----:B------:R-:W4:Y:S01]  /*ab080*/  LDL.LU R251, [R1+0x1a4] ;  /* 0x0001a40001fb7983 */ /* 0x000f220000300800 */
        /* <DEDUP_REMOVED lines=11> */
[----:B---3--:R3:W-:Y:S01]  /*ab140*/  @P6 STG.E desc[UR60][R78.64], R246 ;  /* 0x000000f64e006986 */ /* 0x0087e2000c10193c */
[----:B------:R-:W-:Y:S01]  /*ab150*/  ISETP.LT.AND P6, PT, R7, R76, !P1 ;  /* 0x0000004c0700720c */ /* 0x000fe20004fc1270 */
[----:B---3--:R-:W-:-:S05]  /*ab160*/  IMAD.WIDE R78, R0, 0x4, R4 ;  /* 0x00000004004e7825 */ /* 0x008fca00078e0204 */
[----:B--2---:R2:W-:Y:S01]  /*ab170*/  @P3 STG.E desc[UR60][R78.64], R250 ;  /* 0x000000fa4e003986 */ /* 0x0045e2000c10193c */
[----:B------:R-:W-:-:S03]  /*ab180*/  ISETP.GE.AND P3, PT, R8, R21, PT ;  /* 0x000000150800720c */ /* 0x000fc60003f66270 */
[----:B------:R-:W3:Y:S01]  /*ab190*/  LDL.LU R21, [R1+0x2e34] ;  /* 0x002e340001157983 */ /* 0x000ee20000300800 */
[----:B------:R-:W-:-:S03]  /*ab1a0*/  IADD3 R0, R102, R106, RZ ;  /* 0x0000006a66007210 */ /* 0x000fc60007ffe0ff */
[----:B------:R-:W3:Y:S01]  /*ab1b0*/  LDL.LU R231, [R1+0x194] ;  /* 0x0001940001e77983 */ /* 0x000ee20000300800 */
[----:B------:R-:W-:Y:S01]  /*ab1c0*/  IMAD.WIDE R102, R102, 0x4, R4 ;  /* 0x0000000466667825 */ /* 0x000fe200078e0204 */
[----:B------:R-:W3:Y:S02]  /*ab1d0*/  LDC R106, c[0x0][0x248] ;  /* 0x00009200ff6a7b82 */ /* 0x000ee40000000800 */
[----:B------:R-:W3:Y:S04]  /*ab1e0*/  LDL.LU R244, [R1+0x184] ;  /* 0x0001840001f47983 */ /* 0x000ee80000300800 */
[----:B----4-:R-:W-:Y:S01]  /*ab1f0*/  @P4 STG.E desc[UR60][R100.64], R248 ;  /* 0x000000f864004986 */ /* 0x010fe2000c10193c */
[----:B--2---:R-:W-:-:S03]  /*ab200*/  IMAD.WIDE R78, R0, 0x4, R2 ;  /* 0x00000004004e7825 */ /* 0x004fc600078e0202 */
[----:B------:R-:W-:Y:S01]  /*ab210*/  @P2 STG.E desc[UR60][R102.64], R247 ;  /* 0x000000f766002986 */ /* 0x000fe2000c10193c */
[----:B------:R-:W-:-:S03]  /*ab220*/  ISETP.LT.AND P2, PT, R9, R76, !P1 ;  /* 0x0000004c0900720c */ /* 0x000fc60004f41270 */
[----:B------:R-:W2:Y:S01]  /*ab230*/  LDL.LU R245, [R1+0x1e8] ;  /* 0x0001e80001f57983 */ /* 0x000ea20000300800 */
[----:B------:R-:W-:-:S03]  /*ab240*/  VIADD R8, R6, 0x19c ;  /* 0x0000019c06087836 */ /* 0x000fc60000000000 */
[----:B------:R-:W4:Y:S02]  /*ab250*/  LDL.LU R246, [R1+0x1a8] ;  /* 0x0001a80001f67983 */ /* 0x000f240000300800 */
[----:B------:R-:W-:Y:S02]  /*ab260*/  ISETP.GE.AND P1, PT, R8, R77, PT ;  /* 0x0000004d0800720c */ /* 0x000fe40003f26270 */
[----:B------:R-:W4:Y:S01]  /*ab270*/  LDL.LU R227, [R1+0x198] ;  /* 0x0001980001e37983 */ /* 0x000f220000300800 */
[----:B------:R-:W-:Y:S01]  /*ab280*/  VIADD R8, R6, 0x19d ;  /* 0x0000019d06087836 */ /* 0x000fe20000000000 */
[----:B------:R-:W3:Y:S02]  /*ab290*/  LDC R77, c[0x0][0x248] ;  /* 0x00009200ff4d7b82 */ /* 0x000ee40000000800 */
        /* <DEDUP_REMOVED lines=21> */
[----:B---3--:R-:W-:Y:S01]  /*ab3f0*/  @P4 STG.E desc[UR60][R100.64], R231 ;  /* 0x000000e764004986 */ /* 0x008fe2000c10193c */
[----:B------:R-:W-:-:S03]  /*ab400*/  ISETP.LT.AND P4, PT, R7, R76, !P2 ;  /* 0x0000004c0700720c */ /* 0x000fc60005781270 */
[----:B------:R3:W-:Y:S01]  /*ab410*/  @P3 STG.E desc[UR60][R102.64], R244 ;  /* 0x000000f466003986 */ /* 0x0007e2000c10193c */
[CC--:B------:R-:W-:Y:S02]  /*ab420*/  ISETP.LT.AND P3, PT, R9.reuse, R76.reuse, !P1 ;  /* 0x0000004c0900720c */ /* 0x0c0fe40004f61270 */
[-C--:B------:R-:W-:Y:S02]  /*ab430*/  ISETP.LT.AND P2, PT, R9, R76.reuse, !P2 ;  /* 0x0000004c0900720c */ /* 0x080fe40005741270 */
[----:B------:R-:W-:Y:S02]  /*ab440*/  ISETP.GE.AND P1, PT, R8, R11, PT ;  /* 0x0000000b0800720c */ /* 0x000fe40003f26270 */
[----:B------:R-:W1:Y:S01]  /*ab450*/  LDC R11, c[0x0][0x248] ;  /* 0x00009200ff0b7b82 */ /* 0x000e620000000800 */
[----:B---3--:R-:W-:Y:S01]  /*ab460*/  IADD3 R102, R0, R77, RZ ;  /* 0x0000004d00667210 */ /* 0x008fe20007ffe0ff */
[----:B--2---:R2:W-:Y:S01]  /*ab470*/  @P6 STG.E desc[UR60][R78.64], R245 ;  /* 0x000000f54e006986 */ /* 0x0045e2000c10193c */
[----:B------:R-:W-:Y:S01]  /*ab480*/  VIADD R8, R6, 0x19f ;  /* 0x0000019f06087836 */ /* 0x000fe20000000000 */
[----:B------:R-:W-:-:S04]  /*ab490*/  ISETP.LT.AND P6, PT, R7, R76, !P1 ;  /* 0x0000004c0700720c */ /* 0x000fc80004fc1270 */
[----:B------:R-:W3:Y:S01]  /*ab4a0*/  LDC R77, c[0x0][0x22c] ;  /* 0x00008b00ff4d7b82 */ /* 0x000ee20000000800 */
[----:B------:R-:W-:-:S04]  /*ab4b0*/  IMAD.WIDE R100, R102, 0x4, R2 ;  /* 0x0000000466647825 */ /* 0x000fc800078e0202 */
[--C-:B--2---:R-:W-:Y:S01]  /*ab4c0*/  IMAD.WIDE R78, R0, 0x4, R4.reuse ;  /* 0x00000004004e7825 */ /* 0x104fe200078e0204 */
[C---:B------:R-:W-:Y:S02]  /*ab4d0*/  IADD3 R0, R102.reuse, R106, RZ ;  /* 0x0000006a66007210 */ /* 0x040fe40007ffe0ff */
[----:B------:R-:W2:Y:S01]  /*ab4e0*/  LDC R106, c[0x0][0x248] ;  /* 0x00009200ff6a7b82 */ /* 0x000ea20000000800 */
[----:B------:R-:W-:Y:S01]  /*ab4f0*/  IMAD.WIDE R102, R102, 0x4, R4 ;  /* 0x0000000466667825 */ /* 0x000fe200078e0204 */
[----:B----4-:R4:W-:Y:S01]  /*ab500*/  @P3 STG.E desc[UR60][R78.64], R246 ;  /* 0x000000f64e003986 */ /* 0x0109e2000c10193c */
[----:B------:R-:W-:-:S03]  /*ab510*/  ISETP.GE.AND P3, PT, R8, R23, PT ;  /* 0x000000170800720c */ /* 0x000fc60003f66270 */
[----:B------:R-:W-:Y:S04]  /*ab520*/  @P4 STG.E desc[UR60][R100.64], R227 ;  /* 0x000000e364004986 */ /* 0x000fe8000c10193c */
[----:B------:R-:W2:Y:S04]  /*ab530*/  LDL.LU R23, [R1+0x2e2c] ;  /* 0x002e2c0001177983 */ /* 0x000ea80000300800 */
[----:B------:R1:W-:Y:S01]  /*ab540*/  @P2 STG.E desc[UR60][R102.64], R250 ;  /* 0x000000fa66002986 */ /* 0x0003e2000c10193c */
[----:B------:R-:W-:Y:S01]  /*ab550*/  ISETP.LT.AND P2, PT, R9, R76, !P1 ;  /* 0x0000004c0900720c */ /* 0x000fe20004f41270 */
[----:B----4-:R-:W-:-:S02]  /*ab560*/  IMAD.WIDE R78, R0, 0x4, R2 ;  /* 0x00000004004e7825 */ /* 0x010fc400078e0202 */
[----:B------:R-:W4:Y:S02]  /*ab570*/  LDL.LU R246, [R1+0x170] ;  /* 0x0001700001f67983 */ /* 0x000f240000300800 */
[----:B------:R-:W-:Y:S02]  /*ab580*/  VIADD R8, R6, 0x1a0 ;  /* 0x000001a006087836 */ /* 0x000fe40000000000 */
[----:B------:R3:W-:Y:S04]  /*ab590*/  @P6 STG.E desc[UR60][R78.64], R248 ;  /* 0x000000f84e006986 */ /* 0x0007e8000c10193c */
[----:B-1----:R-:W2:Y:S01]  /*ab5a0*/  LDL.LU R250, [R1+0x160] ;  /* 0x0001600001fa7983 */ /* 0x002ea20000300800 */
[----:B------:R-:W-:Y:S01]  /*ab5b0*/  ISETP.GE.AND P1, PT, R8, R104, PT ;  /* 0x000000680800720c */ /* 0x000fe20003f26270 */
[----:B------:R-:W-:Y:S01]  /*ab5c0*/  VIADD R8, R6, 0x1a1 ;  /* 0x000001a106087836 */ /* 0x000fe20000000000 */
[----:B------:R-:W-:Y:S01]  /*ab5d0*/  ISETP.LT.AND P4, PT, R7, R76, !P3 ;  /* 0x0000004c0700720c */ /* 0x000fe20005f81270 */
[----:B------:R-:W1:Y:S01]  /*ab5e0*/  LDC R104, c[0x0][0x248] ;  /* 0x00009200ff687b82 */ /* 0x000e620000000800 */
[C---:B---3--:R-:W-:Y:S01]  /*ab5f0*/  IMAD.WIDE R78, R0.reuse, 0x4, R4 ;  /* 0x00000004004e7825 */ /* 0x048fe200078e0204 */
[----:B------:R-:W-:-:S02]  /*ab600*/  IADD3 R102, R0, R11, RZ ;  /* 0x0000000b00667210 */ /* 0x000fc40007ffe0ff */
[----:B------:R-:W-:-:S04]  /*ab610*/  ISETP.LT.AND P3, PT, R9, R76, !P3 ;  /* 0x0000004c0900720c */ /* 0x000fc80005f61270 */
[----:B------:R-:W3:Y:S01]  /*ab620*/  LDC R11, c[0x0][0x22c] ;  /* 0x00008b00ff0b7b82 */ /* 0x000ee20000000800 */
        /* <DEDUP_REMOVED lines=20> */
[----:B------:R-:W1:Y:S01]  /*ab770*/  LDC R77, c[0x0][0x248] ;  /* 0x00009200ff4d7b82 */ /* 0x000e620000000800 */
[----:B------:R-:W-:Y:S02]  /*ab780*/  ISETP.LT.AND P2, PT, R9, R76, !P2 ;  /* 0x0000004c0900720c */ /* 0x000fe40005741270 */
[----:B------:R-:W-:-:S05]  /*ab790*/  IADD3 R102, R0, R104, RZ ;  /* 0x0000006800667210 */ /* 0x000fca0007ffe0ff */
[----:B------:R-:W-:Y:S01]  /*ab7a0*/  IMAD.WIDE R100, R102, 0x4, R2 ;  /* 0x0000000466647825 */ /* 0x000fe200078e0202 */
[----:B------:R-:W1:Y:S01]  /*ab7b0*/  LDC R104, c[0x0][0x22c] ;  /* 0x00008b00ff687b82 */ /* 0x000e620000000800 */
[----:B----4-:R4:W-:Y:S01]  /*ab7c0*/  @P6 STG.E desc[UR60][R78.64], R246 ;  /* 0x000000f64e006986 */ /* 0x0109e2000c10193c */
[----:B------:R-:W-:Y:S01]  /*ab7d0*/  ISETP.LT.AND P6, PT, R7, R76, !P1 ;  /* 0x0000004c0700720c */ /* 0x000fe20004fc1270 */
[----:B----4-:R-:W-:-:S05]  /*ab7e0*/  IMAD.WIDE R78, R0, 0x4, R4 ;  /* 0x00000004004e7825 */ /* 0x010fca00078e0204 */
[----:B--2---:R2:W-:Y:S01]  /*ab7f0*/  @P3 STG.E desc[UR60][R78.64], R250 ;  /* 0x000000fa4e003986 */ /* 0x0045e2000c10193c */
[----:B------:R-:W-:-:S03]  /*ab800*/  ISETP.GE.AND P3, PT, R8, R25, PT ;  /* 0x000000190800720c */ /* 0x000fc60003f66270 */
[----:B------:R-:W4:Y:S01]  /*ab810*/  LDL.LU R25, [R1+0x2e24] ;  /* 0x002e240001197983 */ /* 0x000f220000300800 */
[----:B------:R-:W-:-:S03]  /*ab820*/  IADD3 R0, R102, R106, RZ ;  /* 0x0000006a66007210 */ /* 0x000fc60007ffe0ff */
[----:B------:R-:W4:Y:S01]  /*ab830*/  LDL.LU R241, [R1+0x154] ;  /* 0x0001540001f17983 */ /* 0x000f220000300800 */
[----:B------:R-:W-:-:S03]  /*ab840*/  IMAD.WIDE R102, R102, 0x4, R4 ;  /* 0x0000000466667825 */ /* 0x000fc600078e0204 */
[----:B------:R-:W4:Y:S04]  /*ab850*/  LDL.LU R231, [R1+0x134] ;  /* 0x0001340001e77983 */ /* 0x000f280000300800 */
[----:B---3--:R-:W-:Y:S01]  /*ab860*/  @P4 STG.E desc[UR60][R100.64], R248 ;  /* 0x000000f864004986 */ /* 0x008fe2000c10193c */
[----:B--2---:R-:W-:-:S03]  /*ab870*/  IMAD.WIDE R78, R0, 0x4, R2 ;  /* 0x00000004004e7825 */ /* 0x004fc600078e0202 */
[----:B------:R1:W-:Y:S01]  /*ab880*/  @P2 STG.E desc[UR60][R102.64], R247 ;  /* 0x000000f766002986 */ /* 0x0003e2000c10193c */
[----:B------:R-:W-:-:S03]  /*ab890*/  ISETP.LT.AND P2, PT, R9, R76, !P1 ;  /* 0x0000004c0900720c */ /* 0x000fc60004f41270 */
[----:B------:R-:W2:Y:S04]  /*ab8a0*/  LDL.LU R244, [R1+0x178] ;  /* 0x0001780001f47983 */ /* 0x000ea80000300800 */
[----:B------:R-:W3:Y:S04]  /*ab8b0*/  LDL.LU R245, [R1+0x168] ;  /* 0x0001680001f57983 */ /* 0x000ee80000300800 */
[----:B------:R-:W3:Y:S01]  /*ab8c0*/  LDL.LU R227, [R1+0x158] ;  /* 0x0001580001e37983 */ /* 0x000ee20000300800 */
[----:B-1----:R-:W-:Y:S01]  /*ab8d0*/  IADD3 R102, R0, R77, RZ ;  /* 0x0000004d00667210 */ /* 0x002fe20007ffe0ff */
[----:B------:R-:W-:-:S02]  /*ab8e0*/  VIADD R77, R6, 0x1a5 ;  /* 0x000001a5064d7836 */ /* 0x000fc40000000000 */
[----:B------:R1:W-:Y:S04]  /*ab8f0*/  @P6 STG.E desc[UR60][R78.64], R249 ;  /* 0x000000f94e006986 */ /* 0x0003e8000c10193c */
[----:B------:R-:W3:Y:S01]  /*ab900*/  LDL.LU R246, [R1+0x138] ;  /* 0x0001380001f67983 */ /* 0x000ee20000300800 */
[----:B-1----:R-:W-:-:S05]  /*ab910*/  IMAD.WIDE R78, R0, 0x4, R4 ;  /* 0x00000004004e7825 */ /* 0x002fca00078e0204 */
[----:B------:R1:W-:Y:S01]  /*ab920*/  @P2 STG.E desc[UR60][R78.64], R251 ;  /* 0x000000fb4e002986 */ /* 0x0003e2000c10193c */
[----:B------:R-:W-:Y:S01]  /*ab930*/  ISETP.GE.AND P2, PT, R77, R26, PT ;  /* 0x0000001a4d00720c */ /* 0x000fe20003f46270 */
[----:B------:R-:W-:Y:S01]  /*ab940*/  VIADD R8, R6, 0x1a4 ;  /* 0x000001a406087836 */ /* 0x000fe20000000000 */
[----:B------:R-:W-:Y:S01]  /*ab950*/  ISETP.LT.AND P4, PT, R7, R76, !P3 ;  /* 0x0000004c0700720c */ /* 0x000fe20005f81270 */
[----:B------:R-:W3:Y:S01]  /*ab960*/  LDL.LU R26, [R1+0x2e20] ;  /* 0x002e2000011a7983 */ /* 0x000ee20000300800 */
[C---:B------:R-:W-:Y:S01]  /*ab970*/  IADD3 R0, R102.reuse, R105, RZ ;  /* 0x0000006966007210 */ /* 0x040fe20007ffe0ff */
[----:B------:R-:W-:Y:S01]  /*ab980*/  IMAD.WIDE R100, R102, 0x4, R2 ;  /* 0x0000000466647825 */ /* 0x000fe200078e0202 */
[----:B------:R-:W3:Y:S01]  /*ab990*/  LDC R77, c[0x0][0x22c] ;  /* 0x00008b00ff4d7b82 */ /* 0x000ee20000000800 */
[----:B------:R-:W3:Y:S04]  /*ab9a0*/  LDL.LU R247, [R1+0x17c] ;  /* 0x00017c0001f77983 */ /* 0x000ee80000300800 */
[----:B------:R-:W3:Y:S01]  /*ab9b0*/  LDL.LU R250, [R1+0x16c] ;  /* 0x00016c0001fa7983 */ /* 0x000ee20000300800 */
[----:B------:R-:W-:-:S02]  /*ab9c0*/  ISETP.GE.AND P1, PT, R8, R11, PT ;  /* 0x0000000b0800720c */ /* 0x000fc40003f26270 */
[----:B------:R-:W1:Y:S01]  /*ab9d0*/  LDC R8, c[0x0][0x248] ;  /* 0x00009200ff087b82 */ /* 0x000e620000000800 */
[-C--:B------:R-:W-:Y:S01]  /*ab9e0*/  ISETP.LT.AND P3, PT, R9, R76.reuse, !P3 ;  /* 0x0000004c0900720c */ /* 0x080fe20005f61270 */
[----:B------:R-:W-:Y:S01]  /*ab9f0*/  IMAD.WIDE R102, R102, 0x4, R4 ;  /* 0x0000000466667825 */ /* 0x000fe200078e0204 */
[----:B------:R-:W-:Y:S01]  /*aba00*/  ISETP.LT.AND P6, PT, R7, R76, !P1 ;  /* 0x0000004c0700720c */ /* 0x000fe20004fc1270 */
[----:B------:R-:W3:Y:S04]  /*aba10*/  LDL.LU R248, [R1+0x15c] ;  /* 0x00015c0001f87983 */ /* 0x000ee80000300800 */
[----:B------:R-:W1:Y:S01]  /*aba20*/  LDC R11, c[0x0][0x248] ;  /* 0x00009200ff0b7b82 */ /* 0x000e620000000800 */
[----:B------:R-:W-:Y:S01]  /*aba30*/  VIADD R105, R6, 0x1a6 ;  /* 0x000001a606697836 */ /* 0x000fe20000000000 */
[----:B------:R-:W3:Y:S01]  /*aba40*/  LDL.LU R249, [R1+0x13c] ;  /* 0x00013c0001f97983 */ /* 0x000ee20000300800 */
[----:B-1----:R-:W-:-:S03]  /*aba50*/  IMAD.WIDE R78, R0, 0x4, R2 ;  /* 0x00000004004e7825 */ /* 0x002fc600078e0202 */
[----:B------:R-:W3:Y:S01]  /*aba60*/  LDL.LU R251, [R1+0xc0] ;  /* 0x0000c00001fb7983 */ /* 0x000ee20000300800 */
[----:B------:R-:W-:Y:S01]  /*aba70*/  IADD3 R107, R0, R8, RZ ;  /* 0x00000008006b7210 */ /* 0x000fe20007ffe0ff */
[----:B------:R-:W-:Y:S01]  /*aba80*/  VIADD R106, R6, 0x1a9 ;  /* 0x000001a9066a7836 */ /* 0x000fe20000000000 */
[----:B------:R-:W1:Y:S02]  /*aba90*/  LDC R8, c[0x0][0x22c] ;  /* 0x00008b00ff087b82 */ /* 0x000e640000000800 */
[----:B------:R-:W-:Y:S01]  /*abaa0*/  IADD3 R11, R107, R11, RZ ;  /* 0x0000000b6b0b7210 */ /* 0x000fe20007ffe0ff */
[----:B----4-:R4:W-:Y:S01]  /*abab0*/  @P4 STG.E desc[UR60][R100.64], R241 ;  /* 0x000000f164004986 */ /* 0x0109e2000c10193c */
[----:B------:R-:W-:-:S03]  /*abac0*/  ISETP.LT.AND P4, PT, R7, R76, !P2 ;  /* 0x0000004c0700720c */ /* 0x000fc60005781270 */
[----:B------:R1:W-:Y:S01]  /*abad0*/  @P3 STG.E desc[UR60][R102.64], R231 ;  /* 0x000000e766003986 */ /* 0x0003e2000c10193c */
[CC--:B------:R-:W-:Y:S02]  /*abae0*/  ISETP.LT.AND P3, PT, R9.reuse, R76.reuse, !P1 ;  /* 0x0000004c0900720c */ /* 0x0c0fe40004f61270 */
[----:B------:R-:W-:Y:S02]  /*abaf0*/  ISETP.LT.AND P2, PT, R9, R76, !P2 ;  /* 0x0000004c0900720c */ /* 0x000fe40005741270 */
[----:B------:R-:W-:Y:S02]  /*abb00*/  ISETP.GE.AND P1, PT, R105, R104, PT ;  /* 0x000000686900720c */ /* 0x000fe40003f26270 */
[----:B------:R-:W3:Y:S01]  /*abb10*/  LDC R105, c[0x0][0x248] ;  /* 0x00009200ff697b82 */ /* 0x000ee20000000800 */
[----:B----4-:R-:W-:Y:S01]  /*abb20*/  IMAD.WIDE R100, R107, 0x4, R2 ;  /* 0x000000046b647825 */ /* 0x010fe200078e0202 */
[----:B--2---:R2:W-:Y:S01]  /*abb30*/  @P6 STG.E desc[UR60][R78.64], R244 ;  /* 0x000000f44e006986 */ /* 0x0045e2000c10193c */
[----:B------:R-:W-:-:S02]  /*abb40*/  ISETP.LT.AND P6, PT, R7, R76, !P1 ;  /* 0x0000004c0700720c */ /* 0x000fc40004fc1270 */
[----:B-1----:R-:W-:-:S03]  /*abb50*/  IMAD.WIDE R102, R107, 0x4, R4 ;  /* 0x000000046b667825 */ /* 0x002fc600078e0204 */
[----:B------:R-:W1:Y:S01]  /*abb60*/  LDC R104, c[0x0][0x248] ;  /* 0x00009200ff687b82 */ /* 0x000e620000000800 */
[----:B--2---:R-:W-:-:S05]  /*abb70*/  IMAD.WIDE R78, R0, 0x4, R4 ;  /* 0x00000004004e7825 */ /* 0x004fca00078e0204 */
[----:B---3--:R2:W-:Y:S04]  /*abb80*/  @P3 STG.E desc[UR60][R78.64], R245 ;  /* 0x000000f54e003986 */ /* 0x0085e8000c10193c */
[----:B------:R-:W-:Y:S04]  /*abb90*/  @P4 STG.E desc[UR60][R100.64], R227 ;  /* 0x000000e364004986 */ /* 0x000fe8000c10193c */
[----:B------:R-:W-:Y:S01]  /*abba0*/  @P2 STG.E desc[UR60][R102.64], R246 ;  /* 0x000000f666002986 */ /* 0x000fe2000c10193c */
[----:B------:R-:W-:Y:S01]  /*abbb0*/  ISETP.LT.AND P2, PT, R9, R76, !P1 ;  /* 0x0000004c0900720c */ /* 0x000fe20004f41270 */
[----:B--2---:R-:W-:-:S04]  /*abbc0*/  IMAD.WIDE R78, R11, 0x4, R2 ;  /* 0x000000040b4e7825 */ /* 0x004fc800078e0202 */
[----:B------:R-:W-:Y:S01]  /*abbd0*/  VIADD R0, R6, 0x1a7 ;  /* 0x000001a706007836 */ /* 0x000fe20000000000 */
[----:B------:R2:W-:Y:S04]  /*abbe0*/  @P6 STG.E desc[UR60][R78.64], R247 ;  /* 0x000000f74e006986 */ /* 0x0005e8000c10193c */
[----:B------:R-:W-:Y:S02]  /*abbf0*/  ISETP.GE.AND P3, PT, R0, R27, PT ;  /* 0x0000001b0000720c */ /* 0x000fe40003f66270 */
[----:B------:R-:W3:Y:S01]  /*abc00*/  LDL.LU R27, [R1+0x2e1c] ;  /* 0x002e1c00011b7983 */ /* 0x000ee20000300800 */
[----:B--2---:R-:W-:-:S03]  /*abc10*/  IMAD.WIDE R78, R11, 0x4, R4 ;  /* 0x000000040b4e7825 */ /* 0x004fc600078e0204 */
[----:B------:R-:W2:Y:S04]  /*abc20*/  LDL.LU R247, [R1+0xc4] ;  /* 0x0000c40001f77983 */ /* 0x000ea80000300800 */
[----:B------:R4:W-:Y:S01]  /*abc30*/  @P2 STG.E desc[UR60][R78.64], R250 ;  /* 0x000000fa4e002986 */ /* 0x0009e2000c10193c */
[----:B------:R-:W-:-:S03]  /*abc40*/  ISETP.GE.AND P2, PT, R106, R16, PT ;  /* 0x000000106a00720c */ /* 0x000fc60003f46270 */
[----:B------:R-:W3:Y:S01]  /*abc50*/  LDL.LU R16, [R1+0x2e18] ;  /* 0x002e180001107983 */ /* 0x000ee20000300800 */
[----:B------:R-:W-:Y:S01]  /*abc60*/  VIADD R0, R6, 0x1a8 ;  /* 0x000001a806007836 */ /* 0x000fe20000000000 */
[-C--:B------:R-:W-:Y:S02]  /*abc70*/  ISETP.LT.AND P4, PT, R7, R76.reuse, !P3 ;  /* 0x0000004c0700720c */ /* 0x080fe40005f81270 */
[----:B------:R-:W-:Y:S02]  /*abc80*/  ISETP.LT.AND P3, PT, R9, R76, !P3 ;  /* 0x0000004c0900720c */ /* 0x000fe40005f61270 */
[----:B------:R-:W-:Y:S02]  /*abc90*/  IADD3 R105, R11, R105, RZ ;  /* 0x000000690b697210 */ /* 0x000fe40007ffe0ff */
[----:B------:R-:W-:-:S03]  /*abca0*/  ISETP.GE.AND P1, PT, R0, R77, PT ;  /* 0x0000004d0000720c */ /* 0x000fc60003f26270 */
[----:B------:R-:W-:Y:S01]  /*abcb0*/  IMAD.WIDE R100, R105, 0x4, R2 ;  /* 0x0000000469647825 */ /* 0x000fe200078e0202 */
[----:B------:R-:W-:Y:S01]  /*abcc0*/  ISETP.LT.AND P6, PT, R7, R76, !P1 ;  /* 0x0000004c0700720c */ /* 0x000fe20004fc1270 */
[----:B------:R-:W3:Y:S02]  /*abcd0*/  LDC R77, c[0x0][0x248] ;  /* 0x00009200ff4d7b82 */ /* 0x000ee40000000800 */
[C---:B------:R-:W-:Y:S01]  /*abce0*/  IMAD.WIDE R102, R105.reuse, 0x4, R4 ;  /* 0x0000000469667825 */ /* 0x040fe200078e0204 */
[----:B-1----:R-:W-:Y:S01]  /*abcf0*/  IADD3 R11, R105, R104, RZ ;  /* 0x00000068690b7210 */ /* 0x002fe20007ffe0ff */
[----:B------:R-:W-:Y:S04]  /*abd00*/  @P4 STG.E desc[UR60][R100.64], R248 ;  /* 0x000000f864004986 */ /* 0x000fe8000c10193c */
[----:B------:R1:W-:Y:S01]  /*abd10*/  @P3 STG.E desc[UR60][R102.64], R249 ;  /* 0x000000f966003986 */ /* 0x0003e2000c10193c */
[----:B------:R-:W-:Y:S01]  /*abd20*/  ISETP.LT.AND P3, PT, R9, R76, !P1 ;  /* 0x0000004c0900720c */ /* 0x000fe20004f61270 */
[----:B----4-:R-:W-:Y:S01]  /*abd30*/  IMAD.WIDE R78, R11, 0x4, R2 ;  /* 0x000000040b4e7825 */ /* 0x010fe200078e0202 */
[----:B------:R-:W4:Y:S04]  /*abd40*/  LDC R0, c[0x0][0x248] ;  /* 0x00009200ff007b82 */ /* 0x000f280000000800 */
[----:B------:R1:W-:Y:S01]  /*abd50*/  @P6 STG.E desc[UR60][R78.64], R251 ;  /* 0x000000fb4e006986 */ /* 0x0003e2000c10193c */
[----:B------:R-:W-:-:S02]  /*abd60*/  VIADD R106, R6, 0x1ab ;  /* 0x000001ab066a7836 */ /* 0x000fc40000000000 */
[----:B------:R-:W-:Y:S01]  /*abd70*/  VIADD R107, R6, 0x1aa ;  /* 0x000001aa066b7836 */ /* 0x000fe20000000000 */
[----:B------:R-:W2:Y:S01]  /*abd80*/  LDC R105, c[0x0][0x22c] ;  /* 0x00008b00ff697b82 */ /* 0x000ea20000000800 */
[----:B-1----:R-:W2:Y:S01]  /*abd90*/  LDL.LU R249, [R1+0xc8] ;  /* 0x0000c80001f97983 */ /* 0x002ea20000300800 */
[----:B------:R-:W-:-:S06]  /*abda0*/  IMAD.WIDE R78, R11, 0x4, R4 ;  /* 0x000000040b4e7825 */ /* 0x000fcc00078e0204 */
[----:B------:R-:W1:Y:S01]  /*abdb0*/  LDC R104, c[0x0][0x248] ;  /* 0x00009200ff687b82 */ /* 0x000e620000000800 */
[----:B---3--:R3:W-:Y:S01]  /*abdc0*/  @P3 STG.E desc[UR60][R78.64], R16 ;  /* 0x000000104e003986 */ /* 0x0087e2000c10193c */
[----:B------:R-:W-:Y:S02]  /*abdd0*/  ISETP.GE.AND P3, PT, R106, R17, PT ;  /* 0x000000116a00720c */ /* 0x000fe40003f66270 */
[----:B------:R-:W-:Y:S01]  /*abde0*/  ISETP.GE.AND P1, PT, R107, R8, PT ;  /* 0x000000086b00720c */ /* 0x000fe20003f26270 */
[----:B------:R-:W2:Y:S03]  /*abdf0*/  LDL.LU R17, [R1+0x2e14] ;  /* 0x002e140001117983 */ /* 0x000ea60000300800 */
[----:B------:R-:W1:Y:S01]  /*abe00*/  LDC R8, c[0x0][0x248] ;  /* 0x00009200ff087b82 */ /* 0x000e620000000800 */
[-C--:B------:R-:W-:Y:S02]  /*abe10*/  ISETP.LT.AND P4, PT, R7, R76.reuse, !P2 ;  /* 0x0000004c0700720c */ /* 0x080fe40005781270 */
[----:B------:R-:W-:Y:S01]  /*abe20*/  ISETP.LT.AND P2, PT, R9, R76, !P2 ;  /* 0x0000004c0900720c */ /* 0x000fe20005741270 */
[----:B------:R-:W2:Y:S01]  /*abe30*/  LDL.LU R251, [R1+0xcc] ;  /* 0x0000cc0001fb7983 */ /* 0x000ea20000300800 */
[----:B------:R-:W-:-:S02]  /*abe40*/  IADD3 R77, R11, R77, RZ ;  /* 0x0000004d0b4d7210 */ /* 0x000fc40007ffe0ff */
[----:B------:R-:W-:Y:S01]  /*abe50*/  ISETP.LT.AND P6, PT, R7, R76, !P1 ;  /* 0x0000004c0700720c */ /* 0x000fe20004fc1270 */
[----:B------:R-:W2:Y:S02]  /*abe60*/  LDC R107, c[0x0][0x22c] ;  /* 0x00008b00ff6b7b82 */ /* 0x000ea40000000800 */
[C---:B------:R-:W-:Y:S01]  /*abe70*/  IMAD.WIDE R100, R77.reuse, 0x4, R2 ;  /* 0x000000044d647825 */ /* 0x040fe200078e0202 */
[----:B----4-:R-:W-:-:S03]  /*abe80*/  IADD3 R11, R77, R0, RZ ;  /* 0x000000004d0b7210 */ /* 0x010fc60007ffe0ff */
[----:B------:R-:W-:Y:S01]  /*abe90*/  IMAD.WIDE R102, R77, 0x4, R4 ;  /* 0x000000044d667825 */ /* 0x000fe200078e0204 */
[----:B------:R-:W-:Y:S01]  /*abea0*/  @P4 STG.E desc[UR60][R100.64], R24 ;  /* 0x0000001864004986 */ /* 0x000fe2000c10193c */
[----:B------:R-:W4:Y:S03]  /*abeb0*/  LDC R106, c[0x0][0x248] ;  /* 0x00009200ff6a7b82 */ /* 0x000f260000000800 */
[----:B------:R-:W-:Y:S01]  /*abec0*/  @P2 STG.E desc[UR60][R102.64], R20 ;  /* 0x0000001466002986 */ /* 0x000fe2000c10193c */
[----:B------:R-:W-:Y:S01]  /*abed0*/  ISETP.LT.AND P2, PT, R9, R76, !P1 ;  /* 0x0000004c0900720c */ /* 0x000fe20004f41270 */
[C---:B---3--:R-:W-:Y:S01]  /*abee0*/  IMAD.WIDE R78, R11.reuse, 0x4, R2 ;  /* 0x000000040b4e7825 */ /* 0x048fe200078e0202 */
[----:B-1----:R-:W-:-:S04]  /*abef0*/  IADD3 R77, R11, R8, RZ ;  /* 0x000000080b4d7210 */ /* 0x002fc80007ffe0ff */
[----:B--2---:R1:W-:Y:S01]  /*abf00*/  @P6 STG.E desc[UR60][R78.64], R247 ;  /* 0x000000f74e006986 */ /* 0x0043e2000c10193c */
[----:B------:R-:W-:Y:S02]  /*abf10*/  VIADD R8, R6, 0x1ad ;  /* 0x000001ad06087836 */ /* 0x000fe40000000000 */
[----:B-1----:R-:W-:-:S05]  /*abf20*/  IMAD.WIDE R78, R11, 0x4, R4 ;  /* 0x000000040b4e7825 */ /* 0x002fca00078e0204 */
[----:B------:R1:W-:Y:S01]  /*abf30*/  @P2 STG.E desc[UR60][R78.64], R17 ;  /* 0x000000114e002986 */ /* 0x0003e2000c10193c */
[----:B------:R-:W-:-:S03]  /*abf40*/  ISETP.GE.AND P2, PT, R8, R18, PT ;  /* 0x000000120800720c */ /* 0x000fc60003f46270 */
[----:B------:R-:W2:Y:S01]  /*abf50*/  LDL.LU R18, [R1+0x2e10] ;  /* 0x002e100001127983 */ /* 0x000ea20000300800 */
[----:B------:R-:W-:Y:S01]  /*abf60*/  VIADD R0, R6, 0x1ac ;  /* 0x000001ac06007836 */ /* 0x000fe20000000000 */
[----:B------:R-:W-:-:S04]  /*abf70*/  ISETP.LT.AND P4, PT, R7, R76, !P3 ;  /* 0x0000004c0700720c */ /* 0x000fc80005f81270 */
[----:B------:R-:W-:Y:S02]  /*abf80*/  ISETP.GE.AND P1, PT, R0, R105, PT ;  /* 0x000000690000720c */ /* 0x000fe40003f26270 */
[----:B------:R-:W3:Y:S01]  /*abf90*/  LDC R0, c[0x0][0x248] ;  /* 0x00009200ff007b82 */ /* 0x000ee20000000800 */
[-C--:B------:R-:W-:Y:S01]  /*abfa0*/  ISETP.LT.AND P3, PT, R9, R76.reuse, !P3 ;  /* 0x0000004c0900720c */ /* 0x080fe20005f61270 */
[----:B------:R-:W-:Y:S01]  /*abfb0*/  IMAD.WIDE R100, R77, 0x4, R2 ;  /* 0x000000044d647825 */ /* 0x000fe200078e0202 */
[----:B------:R-:W-:-:S03]  /*abfc0*/  ISETP.LT.AND P6, PT, R7, R76, !P1 ;  /* 0x0000004c0700720c */ /* 0x000fc60004fc1270 */
[C---:B------:R-:W-:Y:S01]  /*abfd0*/  IMAD.WIDE R102, R77.reuse, 0x4, R4 ;  /* 0x000000044d667825 */ /* 0x040fe200078e0204 */
[----:B------:R-:W-:Y:S01]  /*abfe0*/  IADD3 R11, R77, R104, RZ ;  /* 0x000000684d0b7210 */ /* 0x000fe20007ffe0ff */
[----:B------:R3:W-:Y:S01]  /*abff0*/  @P4 STG.E desc[UR60][R100.64], R25 ;  /* 0x0000001964004986 */ /* 0x0007e2000c10193c */
[----:B------:R-:W4:Y:S05]  /*ac000*/  LDC R77, c[0x0][0x22c] ;  /* 0x00008b00ff4d7b82 */ /* 0x000f2a0000000800 */
[----:B------:R-:W-:Y:S01]  /*ac010*/  @P3 STG.E desc[UR60][R102.64], R21 ;  /* 0x0000001566003986 */ /* 0x000fe2000c10193c */
[----:B------:R-:W-:Y:S01]  /*ac020*/  ISETP.LT.AND P3, PT, R9, R76, !P1 ;  /* 0x0000004c0900720c */ /* 0x000fe20004f61270 */
[C---:B-1----:R-:W-:Y:S01]  /*ac030*/  IMAD.WIDE R16, R11.reuse, 0x4, R2 ;  /* 0x000000040b107825 */ /* 0x042fe200078e0202 */
[----:B------:R-:W1:Y:S04]  /*ac040*/  LDC R78, c[0x0][0x248] ;  /* 0x00009200ff4e7b82 */ /* 0x000e680000000800 */
[----:B------:R3:W-:Y:S02]  /*ac050*/  @P6 STG.E desc[UR60][R16.64], R249 ;  /* 0x000000f910006986 */ /* 0x0007e4000c10193c */
[C---:B---3--:R-:W-:Y:S01]  /*ac060*/  IADD3 R25, R11.reuse, R0, RZ ;  /* 0x000000000b197210 */ /* 0x048fe20007ffe0ff */
[----:B------:R-:W-:Y:S01]  /*ac070*/  VIADD R0, R6, 0x1af ;  /* 0x000001af06007836 */ /* 0x000fe20000000000 */
[----:B------:R-:W3:Y:S01]  /*ac080*/  LDC R79, c[0x0][0x22c] ;  /* 0x00008b00ff4f7b82 */ /* 0x000ee20000000800 */
[----:B------:R-:W-:-:S05]  /*ac090*/  IMAD.WIDE R16, R11, 0x4, R4 ;  /* 0x000000040b107825 */ /* 0x000fca00078e0204 */
[----:B--2---:R2:W-:Y:S01]  /*ac0a0*/  @P3 STG.E desc[UR60][R16.64], R18 ;  /* 0x0000001210003986 */ /* 0x0045e2000c10193c */
[----:B------:R-:W-:-:S03]  /*ac0b0*/  ISETP.GE.AND P3, PT, R0, R19, PT ;  /* 0x000000130000720c */ /* 0x000fc60003f66270 */
[----:B------:R-:W3:Y:S01]  /*ac0c0*/  LDL.LU R19, [R1+0x2e0c] ;  /* 0x002e0c0001137983 */ /* 0x000ee20000300800 */
[----:B------:R-:W-:Y:S01]  /*ac0d0*/  VIADD R8, R6, 0x1ae ;  /* 0x000001ae06087836 */ /* 0x000fe20000000000 */
[----:B------:R-:W-:-:S04]  /*ac0e0*/  ISETP.LT.AND P4, PT, R7, R76, !P2 ;  /* 0x0000004c0700720c */ /* 0x000fc80005781270 */
[----:B------:R-:W-:Y:S02]  /*ac0f0*/  ISETP.GE.AND P1, PT, R8, R107, PT ;  /* 0x0000006b0800720c */ /* 0x000fe40003f26270 */
[----:B------:R-:W1:Y:S01]  /*ac100*/  LDC R8, c[0x0][0x248] ;  /* 0x00009200ff087b82 */ /* 0x000e620000000800 */
[----:B------:R-:W-:Y:S01]  /*ac110*/  ISETP.LT.AND P2, PT, R9, R76, !P2 ;  /* 0x0000004c0900720c */ /* 0x000fe20005741270 */
[C---:B------:R-:W-:Y:S01]  /*ac120*/  IMAD.WIDE R20, R25.reuse, 0x4, R2 ;  /* 0x0000000419147825 */ /* 0x040fe200078e0202 */
[----:B----4-:R-:W-:Y:S02]  /*ac130*/  IADD3 R11, R25, R106, RZ ;  /* 0x0000006a190b7210 */ /* 0x010fe40007ffe0ff */
[----:B------:R-:W-:Y:S01]  /*ac140*/  ISETP.LT.AND P6, PT, R7, R76, !P1 ;  /* 0x0000004c0700720c */ /* 0x000fe20004fc1270 */
[----:B------:R-:W-:Y:S01]  /*ac150*/  IMAD.WIDE R24, R25, 0x4, R4 ;  /* 0x0000000419187825 */ /* 0x000fe200078e0204 */
[----:B------:R-:W-:Y:S01]  /*ac160*/  @P4 STG.E desc[UR60][R20.64], R26 ;  /* 0x0000001a14004986 */ /* 0x000fe2000c10193c */
[----:B--2---:R-:W2:Y:S02]  /*ac170*/  LDC R18, c[0x0][0x248] ;  /* 0x00009200ff127b82 */ /* 0x004ea40000000800 */
[----:B------:R-:W-:-:S04]  /*ac180*/  VIADD R0, R6, 0x1b0 ;  /* 0x000001b006007836 */ /* 0x000fc80000000000 */
[----:B------:R4:W-:Y:S01]  /*ac190*/  @P2 STG.E desc[UR60][R24.64], R22 ;  /* 0x0000001618002986 */ /* 0x0009e2000c10193c */
[-C--:B------:R-:W-:Y:S01]  /*ac1a0*/  ISETP.LT.AND P2, PT, R9, R76.reuse, !P1 ;  /* 0x0000004c0900720c */ /* 0x080fe20004f41270 */
[----:B------:R-:W-:Y:S01]  /*ac1b0*/  IMAD.WIDE R16, R11, 0x4, R2 ;  /* 0x000000040b107825 */ /* 0x000fe200078e0202 */
[----:B------:R-:W-:Y:S02]  /*ac1c0*/  ISETP.GE.AND P1, PT, R0, R77, PT ;  /* 0x0000004d0000720c */ /* 0x000fe40003f26270 */
[----:B------:R-:W2:Y:S01]  /*ac1d0*/  LDC R0, c[0x0][0x248] ;  /* 0x00009200ff007b82 */ /* 0x000ea20000000800 */
[-C--:B------:R-:W-:Y:S01]  /*ac1e0*/  ISETP.LT.AND P4, PT, R7, R76.reuse, !P3 ;  /* 0x0000004c0700720c */ /* 0x080fe20005f81270 */
[----:B------:R4:W-:Y:S01]  /*ac1f0*/  @P6 STG.E desc[UR60][R16.64], R251 ;  /* 0x000000fb10006986 */ /* 0x0009e2000c10193c */
[----:B------:R-:W-:Y:S02]  /*ac200*/  ISETP.LT.AND P3, PT, R9, R76, !P3 ;  /* 0x0000004c0900720c */ /* 0x000fe40005f61270 */
[----:B-1----:R-:W-:Y:S01]  /*ac210*/  IADD3 R77, R11, R8, RZ ;  /* 0x000000080b4d7210 */ /* 0x002fe20007ffe0ff */
[----:B------:R-:W-:Y:S01]  /*ac220*/  VIADD R8, R6, 0x1b1 ;  /* 0x000001b106087836 */ /* 0x000fe20000000000 */
[----:B------:R-:W-:Y:S01]  /*ac230*/  ISETP.LT.AND P6, PT, R7, R76, !P1 ;  /* 0x0000004c0700720c */ /* 0x000fe20004fc1270 */
[----:B----4-:R-:W1:Y:S01]  /*ac240*/  LDC R22, c[0x0][0x248] ;  /* 0x00009200ff167b82 */ /* 0x010e620000000800 */
[----:B------:R-:W-:-:S07]  /*ac250*/  IMAD.WIDE R16, R11, 0x4, R4 ;  /* 0x000000040b107825 */ /* 0x000fce00078e0204 */
[----:B------:R-:W4:Y:S01]  /*ac260*/  LDC R26, c[0x0][0x22c] ;  /* 0x00008b00ff1a7b82 */ /* 0x000f220000000800 */
[C---:B------:R-:W-:Y:S01]  /*ac270*/  IMAD.WIDE R20, R77.reuse, 0x4, R2 ;  /* 0x000000044d147825 */ /* 0x040fe200078e0202 */
[----:B------:R-:W-:-:S03]  /*ac280*/  IADD3 R11, R77, R78, RZ ;  /* 0x0000004e4d0b7210 */ /* 0x000fc60007ffe0ff */
[----:B------:R-:W-:Y:S01]  /*ac290*/  IMAD.WIDE R24, R77, 0x4, R4 ;  /* 0x000000044d187825 */ /* 0x000fe200078e0204 */
[----:B---3--:R3:W-:Y:S01]  /*ac2a0*/  @P2 STG.E desc[UR60][R16.64], R19 ;  /* 0x0000001310002986 */ /* 0x0087e2000c10193c */
[----:B------:R-:W-:-:S03]  /*ac2b0*/  ISETP.GE.AND P2, PT, R8, R13, PT ;  /* 0x0000000d0800720c */ /* 0x000fc60003f46270 */
[----:B------:R-:W4:Y:S04]  /*ac2c0*/  LDL.LU R13, [R1+0x2e08] ;  /* 0x002e0800010d7983 */ /* 0x000f280000300800 */
[----:B------:R2:W-:Y:S04]  /*ac2d0*/  @P4 STG.E desc[UR60][R20.64], R27 ;  /* 0x0000001b14004986 */ /* 0x0005e8000c10193c */
[----:B------:R1:W-:Y:S01]  /*ac2e0*/  @P3 STG.E desc[UR60][R24.64], R23 ;  /* 0x0000001718003986 */ /* 0x0003e2000c10193c */
[----:B------:R-:W-:Y:S01]  /*ac2f0*/  ISETP.LT.AND P3, PT, R9, R76, !P1 ;  /* 0x0000004c0900720c */ /* 0x000fe20004f61270 */
[----:B---3--:R-:W-:-:S05]  /*ac300*/  IMAD.WIDE R16, R11, 0x4, R2 ;  /* 0x000000040b107825 */ /* 0x008fca00078e0202 */
[----:B------:R3:W-:Y:S01]  /*ac310*/  @P6 STG.E desc[UR60][R16.64], R12 ;  /* 0x0000000c10006986 */ /* 0x0007e2000c10193c */
[----:B--2---:R-:W-:Y:S01]  /*ac320*/  IADD3 R21, R11, R0, RZ ;  /* 0x000000000b157210 */ /* 0x004fe20007ffe0ff */
[C---:B------:R-:W-:Y:S02]  /*ac330*/  VIADD R0, R6.reuse, 0x1b3 ;  /* 0x000001b306007836 */ /* 0x040fe40000000000 */
[C---:B------:R-:W-:Y:S01]  /*ac340*/  VIADD R8, R6.reuse, 0x1b2 ;  /* 0x000001b206087836 */ /* 0x040fe20000000000 */
[----:B------:R-:W-:Y:S01]  /*ac350*/  ISETP.LT.AND P4, PT, R7, R76, !P2 ;  /* 0x0000004c0700720c */ /* 0x000fe20005781270 */
[----:B-1----:R-:W-:Y:S01]  /*ac360*/  VIADD R25, R6, 0x1b4 ;  /* 0x000001b406197836 */ /* 0x002fe20000000000 */
[----:B------:R-:W1:Y:S01]  /*ac370*/  LDC R23, c[0x0][0x22c] ;  /* 0x00008b00ff177b82 */ /* 0x000e620000000800 */
[----:B---3--:R-:W-:-:S07]  /*ac380*/  IMAD.WIDE R16, R11, 0x4, R4 ;  /* 0x000000040b107825 */ /* 0x008fce00078e0204 */
[----:B------:R-:W2:Y:S01]  /*ac390*/  LDC R24, c[0x0][0x248] ;  /* 0x00009200ff187b82 */ /* 0x000ea20000000800 */
[----:B------:R3:W-:Y:S01]  /*ac3a0*/  @P3 STG.E desc[UR60][R16.64], R32 ;  /* 0x0000002010003986 */ /* 0x0007e2000c10193c */
[----:B------:R-:W-:-:S03]  /*ac3b0*/  ISETP.GE.AND P3, PT, R0, R14, PT ;  /* 0x0000000e0000720c */ /* 0x000fc60003f66270 */
[----:B------:R-:W2:Y:S01]  /*ac3c0*/  LDL.LU R14, [R1+0x2e04] ;  /* 0x002e0400010e7983 */ /* 0x000ea20000300800 */
[----:B------:R-:W-:Y:S02]  /*ac3d0*/  ISETP.GE.AND P1, PT, R8, R79, PT ;  /* 0x0000004f0800720c */ /* 0x000fe40003f26270 */
[----:B------:R-:W1:Y:S01]  /*ac3e0*/  LDC R0, c[0x0][0x248] ;  /* 0x00009200ff007b82 */ /* 0x000e620000000800 */
[----:B------:R-:W-:-:S07]  /*ac3f0*/  ISETP.LT.AND P2, PT, R9, R76, !P2 ;  /* 0x0000004c0900720c */ /* 0x000fce0005741270 */
[----:B------:R-:W1:Y:S01]  /*ac400*/  LDC R8, c[0x0][0x248] ;  /* 0x00009200ff087b82 */ /* 0x000e620000000800 */
[C---:B------:R-:W-:Y:S01]  /*ac410*/  IADD3 R11, R21.reuse, R18, RZ ;  /* 0x00000012150b7210 */ /* 0x040fe20007ffe0ff */
[----:B------:R-:W-:Y:S01]  /*ac420*/  IMAD.WIDE R18, R21, 0x4, R2 ;  /* 0x0000000415127825 */ /* 0x000fe200078e0202 */
[----:B------:R-:W-:-:S03]  /*ac430*/  ISETP.LT.AND P6, PT, R7, R76, !P1 ;  /* 0x0000004c0700720c */ /* 0x000fc60004fc1270 */
[----:B------:R-:W-:Y:S01]  /*ac440*/  IMAD.WIDE R20, R21, 0x4, R4 ;  /* 0x0000000415147825 */ /* 0x000fe200078e0204 */
[----:B------:R1:W-:Y:S01]  /*ac450*/  @P4 STG.E desc[UR60][R18.64], R40 ;  /* 0x0000002812004986 */ /* 0x0003e2000c10193c */
[----:B------:R-:W-:-:S03]  /*ac460*/  ISETP.LT.AND P4, PT, R7, R76, !P3 ;  /* 0x0000004c0700720c */ /* 0x000fc60005f81270 */
[----:B------:R-:W-:Y:S01]  /*ac470*/  @P2 STG.E desc[UR60][R20.64], R36 ;  /* 0x0000002414002986 */ /* 0x000fe2000c10193c */
[-C--:B------:R-:W-:Y:S01]  /*ac480*/  ISETP.LT.AND P2, PT, R9, R76.reuse, !P1 ;  /* 0x0000004c0900720c */ /* 0x080fe20004f41270 */
[----:B---3--:R-:W-:Y:S01]  /*ac490*/  IMAD.WIDE R16, R11, 0x4, R2 ;  /* 0x000000040b107825 */ /* 0x008fe200078e0202 */
[----:B------:R-:W-:Y:S02]  /*ac4a0*/  ISETP.LT.AND P3, PT, R9, R76, !P3 ;  /* 0x0000004c0900720c */ /* 0x000fe40005f61270 */
[----:B----4-:R-:W-:Y:S02]  /*ac4b0*/  ISETP.GE.AND P1, PT, R25, R26, PT ;  /* 0x0000001a1900720c */ /* 0x010fe40003f26270 */
[----:B------:R-:W3:Y:S01]  /*ac4c0*/  LDC R25, c[0x0][0x22c] ;  /* 0x00008b00ff197b82 */ /* 0x000ee20000000800 */
[----:B-1----:R-:W-:Y:S01]  /*ac4d0*/  IADD3 R19, R11, R8, RZ ;  /* 0x000000080b137210 */ /* 0x002fe20007ffe0ff */
[----:B------:R-:W-:-:S06]  /*ac4e0*/  VIADD R8, R6, 0x1b5 ;  /* 0x000001b506087836 */ /* 0x000fcc0000000000 */
[----:B------:R-:W1:Y:S01]  /*ac4f0*/  LDC R26, c[0x0][0x22c] ;  /* 0x00008b00ff1a7b82 */ /* 0x000e620000000800 */
[----:B------:R4:W-:Y:S01]  /*ac500*/  @P6 STG.E desc[UR60][R16.64], R13 ;  /* 0x0000000d10006986 */ /* 0x0009e2000c10193c */
[----:B------:R-:W-:Y:S01]  /*ac510*/  ISETP.LT.AND P6, PT, R7, R76, !P1 ;  /* 0x0000004c0700720c */ /* 0x000fe20004fc1270 */
[----:B----4-:R-:W-:Y:S01]  /*ac520*/  IMAD.WIDE R12, R11, 0x4, R4 ;  /* 0x000000040b0c7825 */ /* 0x010fe200078e0204 */
[----:B------:R-:W-:-:S04]  /*ac530*/  IADD3 R11, R19, R22, RZ ;  /* 0x00000016130b7210 */ /* 0x000fc80007ffe0ff */
[----:B------:R-:W4:Y:S01]  /*ac540*/  LDC R22, c[0x0][0x248] ;  /* 0x00009200ff167b82 */ /* 0x000f220000000800 */
[C---:B------:R-:W-:Y:S01]  /*ac550*/  IMAD.WIDE R16, R19.reuse, 0x4, R2 ;  /* 0x0000000413107825 */ /* 0x040fe200078e0202 */
[----:B------:R3:W-:Y:S03]  /*ac560*/  @P2 STG.E desc[UR60][R12.64], R33 ;  /* 0x000000210c002986 */ /* 0x0007e6000c10193c */
[----:B------:R-:W-:Y:S01]  /*ac570*/  IMAD.WIDE R18, R19, 0x4, R4 ;  /* 0x0000000413127825 */ /* 0x000fe200078e0204 */
[----:B------:R-:W-:Y:S04]  /*ac580*/  @P4 STG.E desc[UR60][R16.64], R41 ;  /* 0x0000002910004986 */ /* 0x000fe8000c10193c */
[----:B------:R1:W-:Y:S01]  /*ac590*/  @P3 STG.E desc[UR60][R18.64], R37 ;  /* 0x0000002512003986 */ /* 0x0003e2000c10193c */
[----:B------:R-:W-:-:S02]  /*ac5a0*/  ISETP.LT.AND P3, PT, R9, R76, !P1 ;  /* 0x0000004c0900720c */ /* 0x000fc40004f61270 */
[C---:B------:R-:W-:Y:S01]  /*ac5b0*/  IADD3 R21, R11.reuse, R0, RZ ;  /* 0x000000000b157210 */ /* 0x040fe20007ffe0ff */
[C---:B---3--:R-:W-:Y:S01]  /*ac5c0*/  IMAD.WIDE R12, R11.reuse, 0x4, R2 ;  /* 0x000000040b0c7825 */ /* 0x048fe200078e0202 */
[----:B------:R-:W-:Y:S02]  /*ac5d0*/  ISETP.GE.AND P2, PT, R8, R15, PT ;  /* 0x0000000f0800720c */ /* 0x000fe40003f46270 */
[----:B------:R-:W3:Y:S01]  /*ac5e0*/  LDL.LU R15, [R1+0x2e00] ;  /* 0x002e0000010f7983 */ /* 0x000ee20000300800 */
[----:B------:R-:W-:Y:S02]  /*ac5f0*/  VIADD R0, R6, 0x1b7 ;  /* 0x000001b706007836 */ /* 0x000fe40000000000 */
[----:B-1----:R-:W-:Y:S01]  /*ac600*/  IMAD.WIDE R18, R11, 0x4, R4 ;  /* 0x000000040b127825 */ /* 0x002fe200078e0204 */
[----:B--2---:R1:W-:Y:S04]  /*ac610*/  @P6 STG.E desc[UR60][R12.64], R14 ;  /* 0x0000000e0c006986 */ /* 0x0043e8000c10193c */
[----:B------:R2:W-:Y:S01]  /*ac620*/  @P3 STG.E desc[UR60][R18.64], R34 ;  /* 0x0000002212003986 */ /* 0x0005e2000c10193c */
[----:B------:R-:W-:-:S03]  /*ac630*/  ISETP.GE.AND P3, PT, R0, R35, PT ;  /* 0x000000230000720c */ /* 0x000fc60003f66270 */
[----:B------:R-:W3:Y:S01]  /*ac640*/  LDL.LU R35, [R1+0x2dfc] ;  /* 0x002dfc0001237983 */ /* 0x000ee20000300800 */
[----:B------:R-:W-:Y:S01]  /*ac650*/  VIADD R8, R6, 0x1b6 ;  /* 0x000001b606087836 */ /* 0x000fe20000000000 */
[----:B------:R-:W-:-:S04]  /*ac660*/  ISETP.LT.AND P4, PT, R7, R76, !P2 ;  /* 0x0000004c0700720c */ /* 0x000fc80005781270 */
[----:B------:R-:W-:Y:S02]  /*ac670*/  ISETP.GE.AND P1, PT, R8, R23, PT ;  /* 0x000000170800720c */ /* 0x000fe40003f26270 */
[----:B------:R-:W2:Y:S01]  /*ac680*/  LDC R8, c[0x0][0x248] ;  /* 0x00009200ff087b82 */ /* 0x000ea20000000800 */
[----:B------:R-:W-:Y:S01]  /*ac690*/  ISETP.LT.AND P2, PT, R9, R76, !P2 ;  /* 0x0000004c0900720c */ /* 0x000fe20005741270 */
[----:B------:R-:W-:-:S04]  /*ac6a0*/  IMAD.WIDE R16, R21, 0x4, R2 ;  /* 0x0000000415107825 */ /* 0x000fc800078e0202 */
[----:B-1----:R-:W-:Y:S01]  /*ac6b0*/  IMAD.WIDE R12, R21, 0x4, R4 ;  /* 0x00000004150c7825 */ /* 0x002fe200078e0204 */
[----:B------:R-:W-:Y:S01]  /*ac6c0*/  ISETP.LT.AND P6, PT, R7, R76, !P1 ;  /* 0x0000004c0700720c */ /* 0x000fe20004fc1270 */
[----:B------:R1:W-:Y:S02]  /*ac6d0*/  @P4 STG.E desc[UR60][R16.64], R42 ;  /* 0x0000002a10004986 */ /* 0x0003e4000c10193c */
[----:B------:R-:W-:Y:S01]  /*ac6e0*/  VIADD R0, R6, 0x1b8 ;  /* 0x000001b806007836 */ /* 0x000fe20000000000 */
[----:B------:R-:W-:Y:S01]  /*ac6f0*/  IADD3 R11, R21, R24, RZ ;  /* 0x00000018150b7210 */ /* 0x000fe20007ffe0ff */
[----:B------:R-:W3:Y:S02]  /*ac700*/  LDC R23, c[0x0][0x22c] ;  /* 0x00008b00ff177b82 */ /* 0x000ee40000000800 */
[----:B------:R4:W-:Y:S01]  /*ac710*/  @P2 STG.E desc[UR60][R12.64], R38 ;  /* 0x000000260c002986 */ /* 0x0009e2000c10193c */
[----:B------:R-:W-:Y:S02]  /*ac720*/  ISETP.LT.AND P2, PT, R9, R76, !P1 ;  /* 0x0000004c0900720c */ /* 0x000fe40004f41270 */
[----:B------:R-:W-:-:S02]  /*ac730*/  ISETP.GE.AND P1, PT, R0, R25, PT ;  /* 0x000000190000720c */ /* 0x000fc40003f26270 */
[-C--:B------:R-:W-:Y:S01]  /*ac740*/  ISETP.LT.AND P4, PT, R7, R76.reuse, !P3 ;  /* 0x0000004c0700720c */ /* 0x080fe20005f81270 */
[----:B------:R-:W3:Y:S01]  /*ac750*/  LDC R0, c[0x0][0x248] ;  /* 0x00009200ff007b82 */ /* 0x000ee20000000800 */
[----:B------:R-:W-:Y:S01]  /*ac760*/  ISETP.LT.AND P3, PT, R9, R76, !P3 ;  /* 0x0000004c0900720c */ /* 0x000fe20005f61270 */
[C---:B------:R-:W-:Y:S01]  /*ac770*/  IMAD.WIDE R20, R11.reuse, 0x4, R2 ;  /* 0x000000040b147825 */ /* 0x040fe200078e0202 */
[----:B--2---:R-:W-:-:S03]  /*ac780*/  IADD3 R19, R11, R8, RZ ;  /* 0x000000080b137210 */ /* 0x004fc60007ffe0ff */
[----:B-1----:R-:W-:Y:S02]  /*ac790*/  IMAD.WIDE R16, R11, 0x4, R4 ;  /* 0x000000040b107825 */ /* 0x002fe400078e0204 */
[----:B------:R-:W1:Y:S02]  /*ac7a0*/  LDC R24, c[0x0][0x248] ;  /* 0x00009200ff187b82 */ /* 0x000e640000000800 */
[----:B------:R-:W-:Y:S02]  /*ac7b0*/  VIADD R8, R6, 0x1b9 ;  /* 0x000001b906087836 */ /* 0x000fe40000000000 */
[C---:B----4-:R-:W-:Y:S01]  /*ac7c0*/  IMAD.WIDE R12, R19.reuse, 0x4, R2 ;  /* 0x00000004130c7825 */ /* 0x050fe200078e0202 */
[----:B------:R-:W-:-:S03]  /*ac7d0*/  IADD3 R11, R19, R22, RZ ;  /* 0x00000016130b7210 */ /* 0x000fc60007ffe0ff */
[----:B------:R-:W2:Y:S01]  /*ac7e0*/  LDC R22, c[0x0][0x248] ;  /* 0x00009200ff167b82 */ /* 0x000ea20000000800 */
[----:B---3--:R3:W-:Y:S01]  /*ac7f0*/  @P6 STG.E desc[UR60][R20.64], R15 ;  /* 0x0000000f14006986 */ /* 0x0087e2000c10193c */
[----:B------:R-:W-:Y:S01]  /*ac800*/  ISETP.LT.AND P6, PT, R7, R76, !P1 ;  /* 0x0000004c0700720c */ /* 0x000fe20004fc1270 */
[----:B---3--:R-:W-:-:S05]  /*ac810*/  IMAD.WIDE R14, R19, 0x4, R4 ;  /* 0x00000004130e7825 */ /* 0x008fca00078e0204 */
[----:B------:R-:W3:Y:S01]  /*ac820*/  LDC R21, c[0x0][0x22c] ;  /* 0x00008b00ff157b82 */ /* 0x000ee20000000800 */
[----:B------:R4:W-:Y:S01]  /*ac830*/  @P2 STG.E desc[UR60][R16.64], R35 ;  /* 0x0000002310002986 */ /* 0x0009e2000c10193c */
[----:B------:R-:W-:-:S03]  /*ac840*/  ISETP.GE.AND P2, PT, R8, R29, PT ;  /* 0x0000001d0800720c */ /* 0x000fc60003f46270 */
[----:B------:R1:W-:Y:S03]  /*ac850*/  @P4 STG.E desc[UR60][R12.64], R43 ;  /* 0x0000002b0c004986 */ /* 0x0003e6000c10193c */
[----:B------:R-:W2:Y:S01]  /*ac860*/  LDC R20, c[0x0][0x248] ;  /* 0x00009200ff147b82 */ /* 0x000ea20000000800 */
[----:B------:R-:W2:Y:S04]  /*ac870*/  LDL.LU R29, [R1+0x2df8] ;  /* 0x002df800011d7983 */ /* 0x000ea80000300800 */
[----:B------:R1:W-:Y:S01]  /*ac880*/  @P3 STG.E desc[UR60][R14.64], R39 ;  /* 0x000000270e003986 */ /* 0x0003e2000c10193c */
[----:B------:R-:W-:Y:S01]  /*ac890*/  ISETP.LT.AND P3, PT, R9, R76, !P1 ;  /* 0x0000004c0900720c */ /* 0x000fe20004f61270 */
[C---:B------:R-:W-:Y:S01]  /*ac8a0*/  IMAD.WIDE R18, R11.reuse, 0x4, R2 ;  /* 0x000000040b127825 */ /* 0x040fe200078e0202 */
[----:B----4-:R-:W-:-:S03]  /*ac8b0*/  IADD3 R17, R11, R0, RZ ;  /* 0x000000000b117210 */ /* 0x010fc60007ffe0ff */
[----:B-1----:R-:W-:Y:S01]  /*ac8c0*/  IMAD.WIDE R12, R11, 0x4, R4 ;  /* 0x000000040b0c7825 */ /* 0x002fe200078e0204 */
[----:B------:R1:W-:Y:S03]  /*ac8d0*/  @P6 STG.E desc[UR60][R18.64], R28 ;  /* 0x0000001c12006986 */ /* 0x0003e6000c10193c */
[----:B------:R-:W-:-:S04]  /*ac8e0*/  VIADD R0, R6, 0x1bb ;  /* 0x000001bb06007836 */ /* 0x000fc80000000000 */
[----:B------:R4:W-:Y:S01]  /*ac8f0*/  @P3 STG.E desc[UR60][R12.64], R48 ;  /* 0x000000300c003986 */ /* 0x0009e2000c10193c */
[----:B------:R-:W-:-:S03]  /*ac900*/  ISETP.GE.AND P3, PT, R0, R30, PT ;  /* 0x0000001e0000720c */ /* 0x000fc60003f66270 */
[----:B------:R-:W2:Y:S01]  /*ac910*/  LDL.LU R30, [R1+0x2df4] ;  /* 0x002df400011e7983 */ /* 0x000ea20000300800 */
[----:B------:R-:W-:Y:S01]  /*ac920*/  VIADD R8, R6, 0x1ba ;  /* 0x000001ba06087836 */ /* 0x000fe20000000000 */
[----:B------:R-:W-:Y:S01]  /*ac930*/  ISETP.LT.AND P4, PT, R7, R76, !P2 ;  /* 0x0000004c0700720c */ /* 0x000fe20005781270 */
[C---:B------:R-:W-:Y:S01]  /*ac940*/  IMAD.WIDE R14, R17.reuse, 0x4, R2 ;  /* 0x00000004110e7825 */ /* 0x040fe200078e0202 */
[----:B------:R-:W-:Y:S01]  /*ac950*/  IADD3 R11, R17, R24, RZ ;  /* 0x00000018110b7210 */ /* 0x000fe20007ffe0ff */
[----:B-1----:R-:W1:Y:S01]  /*ac960*/  LDC R28, c[0x0][0x22c] ;  /* 0x00008b00ff1c7b82 */ /* 0x002e620000000800 */
[----:B------:R-:W-:Y:S02]  /*ac970*/  ISETP.GE.AND P1, PT, R8, R23, PT ;  /* 0x000000170800720c */ /* 0x000fe40003f26270 */
[----:B------:R-:W-:-:S05]  /*ac980*/  ISETP.LT.AND P2, PT, R9, R76, !P2 ;  /* 0x0000004c0900720c */ /* 0x000fca0005741270 */
[----:B------:R-:W4:Y:S01]  /*ac990*/  LDC R8, c[0x0][0x248] ;  /* 0x00009200ff087b82 */ /* 0x000f220000000800 */
[----:B------:R-:W-:Y:S01]  /*ac9a0*/  IMAD.WIDE R16, R17, 0x4, R4 ;  /* 0x0000000411107825 */ /* 0x000fe200078e0204 */
[----:B------:R4:W-:Y:S03]  /*ac9b0*/  @P4 STG.E desc[UR60][R14.64], R56 ;  /* 0x000000380e004986 */ /* 0x0009e6000c10193c */
[----:B------:R-:W-:Y:S01]  /*ac9c0*/  VIADD R0, R6, 0x1bc ;  /* 0x000001bc06007836 */ /* 0x000fe20000000000 */
[-C--:B------:R-:W-:Y:S02]  /*ac9d0*/  ISETP.LT.AND P6, PT, R7, R76.reuse, !P1 ;  /* 0x0000004c0700720c */ /* 0x080fe40004fc1270 */
[----:B------:R4:W-:Y:S01]  /*ac9e0*/  @P2 STG.E desc[UR60][R16.64], R52 ;  /* 0x0000003410002986 */ /* 0x0009e2000c10193c */
[-C--:B------:R-:W-:Y:S01]  /*ac9f0*/  ISETP.LT.AND P2, PT, R9, R76.reuse, !P1 ;  /* 0x0000004c0900720c */ /* 0x080fe20004f41270 */
[----:B------:R-:W-:Y:S01]  /*aca00*/  IMAD.WIDE R18, R11, 0x4, R2 ;  /* 0x000000040b127825 */ /* 0x000fe200078e0202 */
[----:B---3--:R-:W-:Y:S01]  /*aca10*/  ISETP.GE.AND P1, PT, R0, R21, PT ;  /* 0x000000150000720c */ /* 0x008fe20003f26270 */
[----:B------:R-:W3:Y:S01]  /*aca20*/  LDC R23, c[0x0][0x22c] ;  /* 0x00008b00ff177b82 */ /* 0x000ee20000000800 */
[----:B------:R-:W-:-:S02]  /*aca30*/  ISETP.LT.AND P4, PT, R7, R76, !P3 ;  /* 0x0000004c0700720c */ /* 0x000fc40005f81270 */
[----:B------:R-:W-:-:S05]  /*aca40*/  ISETP.LT.AND P3, PT, R9, R76, !P3 ;  /* 0x0000004c0900720c */ /* 0x000fca0005f61270 */
[----:B------:R-:W1:Y:S01]  /*aca50*/  LDC R0, c[0x0][0x248] ;  /* 0x00009200ff007b82 */ /* 0x000e620000000800 */
[C---:B----4-:R-:W-:Y:S01]  /*aca60*/  IADD3 R21, R11.reuse, R8, RZ ;  /* 0x000000080b157210 */ /* 0x050fe20007ffe0ff */
[----:B------:R-:W-:-:S06]  /*aca70*/  IMAD.WIDE R12, R11, 0x4, R4 ;  /* 0x000000040b0c7825 */ /* 0x000fcc00078e0204 */
[----:B------:R-:W4:Y:S01]  /*aca80*/  LDC R24, c[0x0][0x22c] ;  /* 0x00008b00ff187b82 */ /* 0x000f220000000800 */
[----:B------:R-:W-:-:S04]  /*aca90*/  IMAD.WIDE R14, R21, 0x4, R2 ;  /* 0x00000004150e7825 */ /* 0x000fc800078e0202 */
[C---:B------:R-:W-:Y:S01]  /*acaa0*/  IMAD.WIDE R16, R21.reuse, 0x4, R4 ;  /* 0x0000000415107825 */ /* 0x040fe200078e0204 */
[----:B--2---:R-:W-:Y:S02]  /*acab0*/  IADD3 R11, R21, R20, RZ ;  /* 0x00000014150b7210 */ /* 0x004fe40007ffe0ff */
[----:B------:R-:W2:Y:S01]  /*acac0*/  LDC R20, c[0x0][0x248] ;  /* 0x00009200ff147b82 */ /* 0x000ea20000000800 */
[C---:B------:R-:W-:Y:S01]  /*acad0*/  VIADD R8, R6.reuse, 0x1bd ;  /* 0x000001bd06087836 */ /* 0x040fe20000000000 */
[----:B-1----:R-:W-:Y:S01]  /*acae0*/  IADD3 R21, R11, R0, RZ ;  /* 0x000000000b157210 */ /* 0x002fe20007ffe0ff */
[----:B------:R-:W-:Y:S01]  /*acaf0*/  VIADD R0, R6, 0x1bf ;  /* 0x000001bf06007836 */ /* 0x000fe20000000000 */
[----:B------:R1:W-:Y:S01]  /*acb00*/  @P6 STG.E desc[UR60][R18.64], R29 ;  /* 0x0000001d12006986 */ /* 0x0003e2000c10193c */
[----:B------:R-:W-:-:S03]  /*acb10*/  ISETP.LT.AND P6, PT, R7, R76, !P1 ;  /* 0x0000004c0700720c */ /* 0x000fc60004fc1270 */
[----:B------:R3:W-:Y:S04]  /*acb20*/  @P2 STG.E desc[UR60][R12.64], R49 ;  /* 0x000000310c002986 */ /* 0x0007e8000c10193c */
[----:B------:R4:W-:Y:S04]  /*acb30*/  @P4 STG.E desc[UR60][R14.64], R57 ;  /* 0x000000390e004986 */ /* 0x0009e8000c10193c */
[----:B------:R2:W-:Y:S01]  /*acb40*/  @P3 STG.E desc[UR60][R16.64], R53 ;  /* 0x0000003510003986 */ /* 0x0005e2000c10193c */
[----:B------:R-:W-:Y:S01]  /*acb50*/  ISETP.LT.AND P3, PT, R9, R76, !P1 ;  /* 0x0000004c0900720c */ /* 0x000fe20004f61270 */
[----:B-1----:R-:W-:-:S04]  /*acb60*/  IMAD.WIDE R18, R11, 0x4, R2 ;  /* 0x000000040b127825 */ /* 0x002fc800078e0202 */
[----:B---3--:R-:W-:Y:S01]  /*acb70*/  IMAD.WIDE R12, R11, 0x4, R4 ;  /* 0x000000040b0c7825 */ /* 0x008fe200078e0204 */
[----:B------:R-:W-:Y:S02]  /*acb80*/  ISETP.GE.AND P2, PT, R8, R31, PT ;  /* 0x0000001f0800720c */ /* 0x000fe40003f46270 */
[----:B------:R-:W3:Y:S04]  /*acb90*/  LDL.LU R31, [R1+0x2df0] ;  /* 0x002df000011f7983 */ /* 0x000ee80000300800 */
[----:B------:R1:W-:Y:S04]  /*acba0*/  @P6 STG.E desc[UR60][R18.64], R30 ;  /* 0x0000001e12006986 */ /* 0x0003e8000c10193c */
[----:B------:R1:W-:Y:S01]  /*acbb0*/  @P3 STG.E desc[UR60][R12.64], R50 ;  /* 0x000000320c003986 */ /* 0x0003e2000c10193c */
[----:B------:R-:W-:Y:S01]  /*acbc0*/  ISETP.GE.AND P3, PT, R0, R51, PT ;  /* 0x000000330000720c */ /* 0x000fe20003f66270 */
[----:B------:R-:W-:Y:S01]  /*acbd0*/  VIADD R8, R6, 0x1be ;  /* 0x000001be06087836 */ /* 0x000fe20000000000 */
[----:B------:R-:W-:Y:S01]  /*acbe0*/  ISETP.LT.AND P4, PT, R7, R76, !P2 ;  /* 0x0000004c0700720c */ /* 0x000fe20005781270 */
[----:B------:R-:W3:Y:S01]  /*acbf0*/  LDL.LU R51, [R1+0x2dec] ;  /* 0x002dec0001337983 */ /* 0x000ee20000300800 */
[C---:B----4-:R-:W-:Y:S01]  /*acc00*/  IMAD.WIDE R14, R21.reuse, 0x4, R2 ;  /* 0x00000004150e7825 */ /* 0x050fe200078e0202 */
[----:B------:R-:W-:Y:S01]  /*acc10*/  IADD3 R11, R21, R22, RZ ;  /* 0x00000016150b7210 */ /* 0x000fe20007ffe0ff */
[----:B------:R-:W4:Y:S01]  /*acc20*/  LDC R0, c[0x0][0x248] ;  /* 0x00009200ff007b82 */ /* 0x000f220000000800 */
[----:B------:R-:W-:-:S07]  /*acc30*/  ISETP.GE.AND P1, PT, R8, R23, PT ;  /* 0x000000170800720c */ /* 0x000fce0003f26270 */
[----:B------:R-:W4:Y:S01]  /*acc40*/  LDC R8, c[0x0][0x248] ;  /* 0x00009200ff087b82 */ /* 0x000f220000000800 */
[-C--:B------:R-:W-:Y:S01]  /*acc50*/  ISETP.LT.AND P2, PT, R9, R76.reuse, !P2 ;  /* 0x0000004c0900720c */ /* 0x080fe20005741270 */
[----:B--2---:R-:W-:Y:S01]  /*acc60*/  IMAD.WIDE R16, R21, 0x4, R4 ;  /* 0x0000000415107825 */ /* 0x004fe200078e0204 */
[----:B------:R2:W-:Y:S01]  /*acc70*/  @P4 STG.E desc[UR60][R14.64], R58 ;  /* 0x0000003a0e004986 */ /* 0x0005e2000c10193c */
[CC--:B------:R-:W-:Y:S02]  /*acc80*/  ISETP.LT.AND P6, PT, R7.reuse, R76.reuse, !P1 ;  /* 0x0000004c0700720c */ /* 0x0c0fe40004fc1270 */
[----:B------:R-:W-:Y:S01]  /*acc90*/  VIADD R21, R6, 0x1c0 ;  /* 0x000001c006157836 */ /* 0x000fe20000000000 */
[-C--:B------:R-:W-:Y:S01]  /*acca0*/  ISETP.LT.AND P4, PT, R7, R76.reuse, !P3 ;  /* 0x0000004c0700720c */ /* 0x080fe20005f81270 */
[----:B-1----:R-:W-:Y:S01]  /*accb0*/  IMAD.WIDE R18, R11, 0x4, R2 ;  /* 0x000000040b127825 */ /* 0x002fe200078e0202 */
[CC--:B------:R-:W-:Y:S01]  /*accc0*/  ISETP.LT.AND P3, PT, R9.reuse, R76.reuse, !P3 ;  /* 0x0000004c0900720c */ /* 0x0c0fe20005f61270 */
[----:B------:R-:W1:Y:S04]  /*accd0*/  LDC R23, c[0x0][0x22c] ;  /* 0x00008b00ff177b82 */ /* 0x000e680000000800 */
[----:B------:R2:W-:Y:S01]  /*acce0*/  @P2 STG.E desc[UR60][R16.64], R54 ;  /* 0x0000003610002986 */ /* 0x0005e2000c10193c */
[----:B------:R-:W-:-:S02]  /*accf0*/  ISETP.LT.AND P2, PT, R9, R76, !P1 ;  /* 0x0000004c0900720c */ /* 0x000fc40004f41270 */
[----:B------:R-:W-:Y:S01]  /*acd00*/  ISETP.GE.AND P1, PT, R21, R24, PT ;  /* 0x000000181500720c */ /* 0x000fe20003f26270 */
[C---:B------:R-:W-:Y:S01]  /*acd10*/  IMAD.WIDE R12, R11.reuse, 0x4, R4 ;  /* 0x000000040b0c7825 */ /* 0x040fe200078e0204 */
[----:B------:R-:W1:Y:S01]  /*acd20*/  LDC R22, c[0x0][0x248] ;  /* 0x00009200ff167b82 */ /* 0x000e620000000800 */
[----:B----4-:R-:W-:Y:S02]  /*acd30*/  IADD3 R21, R11, R8, RZ ;  /* 0x000000080b157210 */ /* 0x010fe40007ffe0ff */
[----:B------:R-:W-:-:S05]  /*acd40*/  VIADD R8, R6, 0x1c1 ;  /* 0x000001c106087836 */ /* 0x000fca0000000000 */
[----:B------:R-:W4:Y:S01]  /*acd50*/  LDC R24, c[0x0][0x22c] ;  /* 0x00008b00ff187b82 */ /* 0x000f220000000800 */
[----:B--2---:R-:W-:-:S04]  /*acd60*/  IMAD.WIDE R14, R21, 0x4, R2 ;  /* 0x00000004150e7825 */ /* 0x004fc800078e0202 */
[C---:B------:R-:W-:Y:S01]  /*acd70*/  IMAD.WIDE R16, R21.reuse, 0x4, R4 ;  /* 0x0000000415107825 */ /* 0x040fe200078e0204 */
[----:B------:R-:W-:Y:S02]  /*acd80*/  IADD3 R11, R21, R20, RZ ;  /* 0x00000014150b7210 */ /* 0x000fe40007ffe0ff */
[----:B------:R-:W2:Y:S02]  /*acd90*/  LDC R20, c[0x0][0x248] ;  /* 0x00009200ff147b82 */ /* 0x000ea40000000800 */
[----:B------:R-:W-:Y:S01]  /*acda0*/  IADD3 R21, R11, R0, RZ ;  /* 0x000000000b157210 */ /* 0x000fe20007ffe0ff */
[----:B------:R-:W-:Y:S01]  /*acdb0*/  VIADD R0, R6, 0x1c3 ;  /* 0x000001c306007836 */ /* 0x000fe20000000000 */
[----:B---3--:R3:W-:Y:S01]  /*acdc0*/  @P6 STG.E desc[UR60][R18.64], R31 ;  /* 0x0000001f12006986 */ /* 0x0087e2000c10193c */
[----:B------:R-:W-:-:S03]  /*acdd0*/  ISETP.LT.AND P6, PT, R7, R76, !P1 ;  /* 0x0000004c0700720c */ /* 0x000fc60004fc1270 */
[----:B------:R1:W-:Y:S01]  /*acde0*/  @P2 STG.E desc[UR60][R12.64], R51 ;  /* 0x000000330c002986 */ /* 0x0003e2000c10193c */
[----:B------:R-:W-:-:S03]  /*acdf0*/  ISETP.GE.AND P2, PT, R8, R45, PT ;  /* 0x0000002d0800720c */ /* 0x000fc60003f46270 */
[----:B------:R4:W-:Y:S04]  /*ace00*/  @P4 STG.E desc[UR60][R14.64], R59 ;  /* 0x0000003b0e004986 */ /* 0x0009e8000c10193c */
[----:B------:R-:W2:Y:S04]  /*ace10*/  LDL.LU R45, [R1+0x2de8] ;  /* 0x002de800012d7983 */ /* 0x000ea80000300800 */
[----:B------:R4:W-:Y:S01]  /*ace20*/  @P3 STG.E desc[UR60][R16.64], R55 ;  /* 0x0000003710003986 */ /* 0x0009e2000c10193c */
[----:B------:R-:W-:Y:S01]  /*ace30*/  ISETP.LT.AND P3, PT, R9, R76, !P1 ;  /* 0x0000004c0900720c */ /* 0x000fe20004f61270 */
[----:B---3--:R-:W-:-:S04]  /*ace40*/  IMAD.WIDE R18, R11, 0x4, R2 ;  /* 0x000000040b127825 */ /* 0x008fc800078e0202 */
[----:B-1----:R-:W-:Y:S01]  /*ace50*/  IMAD.WIDE R12, R11, 0x4, R4 ;  /* 0x000000040b0c7825 */ /* 0x002fe200078e0204 */
[----:B------:R1:W-:Y:S07]  /*ace60*/  @P6 STG.E desc[UR60][R18.64], R44 ;  /* 0x0000002c12006986 */ /* 0x0003ee000c10193c */
[----:B------:R3:W-:Y:S01]  /*ace70*/  @P3 STG.E desc[UR60][R12.64], R64 ;  /* 0x000000400c003986 */ /* 0x0007e2000c10193c */
[----:B------:R-:W-:Y:S01]  /*ace80*/  ISETP.GE.AND P3, PT, R0, R46, PT ;  /* 0x0000002e0000720c */ /* 0x000fe20003f66270 */
[----:B------:R-:W-:Y:S01]  /*ace90*/  VIADD R8, R6, 0x1c2 ;  /* 0x000001c206087836 */ /* 0x000fe20000000000 */
[----:B------:R-:W-:Y:S01]  /*acea0*/  ISETP.LT.AND P4, PT, R7, R76, !P2 ;  /* 0x0000004c0700720c */ /* 0x000fe20005781270 */
[----:B------:R-:W2:Y:S01]  /*aceb0*/  LDL.LU R46, [R1+0x2de4] ;  /* 0x002de400012e7983 */ /* 0x000ea20000300800 */
[C---:B----4-:R-:W-:Y:S01]  /*acec0*/  IMAD.WIDE R14, R21.reuse, 0x4, R2 ;  /* 0x00000004150e7825 */ /* 0x050fe200078e0202 */
[----:B------:R-:W-:Y:S01]  /*aced0*/  IADD3 R11, R21, R22, RZ ;  /* 0x00000016150b7210 */ /* 0x000fe20007ffe0ff */
[----:B------:R-:W4:Y:S01]  /*acee0*/  LDC R0, c[0x0][0x248] ;  /* 0x00009200ff007b82 */ /* 0x000f220000000800 */
[----:B------:R-:W-:-:S07]  /*acef0*/  ISETP.GE.AND P1, PT, R8, R23, PT ;  /* 0x000000170800720c */ /* 0x000fce0003f26270 */
[----:B------:R-:W4:Y:S01]  /*acf00*/  LDC R8, c[0x0][0x248] ;  /* 0x00009200ff087b82 */ /* 0x000f220000000800 */
[-C--:B------:R-:W-:Y:S01]  /*acf10*/  ISETP.LT.AND P2, PT, R9, R76.reuse, !P2 ;  /* 0x0000004c0900720c */ /* 0x080fe20005741270 */
[----:B------:R-:W-:Y:S01]  /*acf20*/  IMAD.WIDE R16, R21, 0x4, R4 ;  /* 0x0000000415107825 */ /* 0x000fe200078e0204 */
        /* <DEDUP_REMOVED lines=10> */
[C---:B---3--:R-:W-:Y:S01]  /*acfd0*/  IMAD.WIDE R12, R11.reuse, 0x4, R4 ;  /* 0x000000040b0c7825 */ /* 0x048fe200078e0204 */
[----:B------:R-:W3:Y:S01]  /*acfe0*/  LDC R22, c[0x0][0x248] ;  /* 0x00009200ff167b82 */ /* 0x000ee20000000800 */
[----:B----4-:R-:W-:-:S07]  /*acff0*/  IADD3 R21, R11, R8, RZ ;  /* 0x000000080b157210 */ /* 0x010fce0007ffe0ff */
[----:B------:R-:W4:Y:S01]  /*ad000*/  LDC R24, c[0x0][0x22c] ;  /* 0x00008b00ff187b82 */ /* 0x000f220000000800 */
[----:B------:R-:W-:-:S04]  /*ad010*/  IMAD.WIDE R14, R21, 0x4, R2 ;  /* 0x00000004150e7825 */ /* 0x000fc800078e0202 */
[C---:B------:R-:W-:Y:S01]  /*ad020*/  IMAD.WIDE R16, R21.reuse, 0x4, R4 ;  /* 0x0000000415107825 */ /* 0x040fe200078e0204 */
[----:B--2---:R-:W-:Y:S02]  /*ad030*/  IADD3 R11, R21, R20, RZ ;  /* 0x00000014150b7210 */ /* 0x004fe40007ffe0ff */
[----:B------:R-:W2:Y:S01]  /*ad040*/  LDC R20, c[0x0][0x248] ;  /* 0x00009200ff147b82 */ /* 0x000ea20000000800 */
[C---:B------:R-:W-:Y:S01]  /*ad050*/  VIADD R8, R6.reuse, 0x1c5 ;  /* 0x000001c506087836 */ /* 0x040fe20000000000 */
[----:B------:R-:W-:Y:S01]  /*ad060*/  IADD3 R21, R11, R0, RZ ;  /* 0x000000000b157210 */ /* 0x000fe20007ffe0ff */
        /* <DEDUP_REMOVED lines=281> */
[----:B----4-:R-:W-:-:S04]  /*ae200*/  IMAD.WIDE R14, R21, 0x4, R2 ;  /* 0x00000004150e7825 */ /* 0x010fc800078e0202 */
[----:B--2---:R-:W-:Y:S01]  /*ae210*/  IMAD.WIDE R16, R21, 0x4, R4 ;  /* 0x0000000415107825 */ /* 0x004fe200078e0204 */
[----:B------:R-:W-:Y:S01]  /*ae220*/  ISETP.GE.AND P1, PT, R8, R23, PT ;  /* 0x000000170800720c */ /* 0x000fe20003f26270 */
[----:B------:R-:W2:Y:S01]  /*ae230*/  LDC R0, c[0x0][0x248] ;  /* 0x00009200ff007b82 */ /* 0x000ea20000000800 */
[----:B------:R-:W-:-:S07]  /*ae240*/  ISETP.LT.AND P2, PT, R9, R76, !P2 ;  /* 0x0000004c0900720c */ /* 0x000fce0005741270 */
[----:B------:R-:W4:Y:S01]  /*ae250*/  LDC R8, c[0x0][0x248] ;  /* 0x00009200ff087b82 */ /* 0x000f220000000800 */
[----:B------:R3:W-:Y:S01]  /*ae260*/  @P4 STG.E desc[UR60][R14.64], R158 ;  /* 0x0000009e0e004986 */ /* 0x0007e2000c10193c */
[----:B------:R-:W-:Y:S02]  /*ae270*/  ISETP.LT.AND P6, PT, R7, R76, !P1 ;  /* 0x0000004c0700720c */ /* 0x000fe40004fc1270 */
[----:B------:R-:W-:Y:S02]  /*ae280*/  IADD3 R11, R21, R22, RZ ;  /* 0x00000016150b7210 */ /* 0x000fe40007ffe0ff */
[----:B------:R2:W-:Y:S01]  /*ae290*/  @P2 STG.E desc[UR60][R16.64], R154 ;  /* 0x0000009a10002986 */ /* 0x0005e2000c10193c */
[----:B------:R-:W-:Y:S01]  /*ae2a0*/  ISETP.LT.AND P2, PT, R9, R76, !P1 ;  /* 0x0000004c0900720c */ /* 0x000fe20004f41270 */
[----:B------:R-:W-:Y:S01]  /*ae2b0*/  VIADD R21, R6, 0x1e0 ;  /* 0x000001e006157836 */ /* 0x000fe20000000000 */
[----:B------:R-:W2:Y:S01]  /*ae2c0*/  LDC R23, c[0x0][0x22c] ;  /* 0x00008b00ff177b82 */ /* 0x000ea20000000800 */
[----:B-1----:R-:W-:-:S03]  /*ae2d0*/  IMAD.WIDE R18, R11, 0x4, R2 ;  /* 0x000000040b127825 */ /* 0x002fc600078e0202 */
[----:B------:R-:W-:Y:S01]  /*ae2e0*/  ISETP.GE.AND P1, PT, R21, R24, PT ;  /* 0x000000181500720c */ /* 0x000fe20003f26270 */
[----:B------:R-:W-:Y:S01]  /*ae2f0*/  IMAD.WIDE R12, R11, 0x4, R4 ;  /* 0x000000040b0c7825 */ /* 0x000fe200078e0204 */
[----:B------:R-:W-:Y:S02]  /*ae300*/  ISETP.LT.AND P4, PT, R7, R76, !P3 ;  /* 0x0000004c0700720c */ /* 0x000fe40005f81270 */
[----:B------:R-:W1:Y:S01]  /*ae310*/  LDC R22, c[0x0][0x248] ;  /* 0x00009200ff167b82 */ /* 0x000e620000000800 */
[----:B----4-:R-:W-:Y:S01]  /*ae320*/  IADD3 R21, R11, R8, RZ ;  /* 0x000000080b157210 */ /* 0x010fe20007ffe0ff */
[----:B------:R-:W-:Y:S01]  /*ae330*/  VIADD R8, R6, 0x1e1 ;  /* 0x000001e106087836 */ /* 0x000fe20000000000 */
[----:B---3--:R3:W-:Y:S05]  /*ae340*/  @P6 STG.E desc[UR60][R18.64], R99 ;  /* 0x0000006312006986 */ /* 0x0087ea000c10193c */
[----:B------:R-:W4:Y:S01]  /*ae350*/  LDC R24, c[0x0][0x22c] ;  /* 0x00008b00ff187b82 */ /* 0x000f220000000800 */
[----:B------:R1:W-:Y:S01]  /*ae360*/  @P2 STG.E desc[UR60][R12.64], R135 ;  /* 0x000000870c002986 */ /* 0x0003e2000c10193c */
[----:B------:R-:W-:-:S03]  /*ae370*/  ISETP.GE.AND P2, PT, R8, R129, PT ;  /* 0x000000810800720c */ /* 0x000fc60003f46270 */
[----:B------:R-:W4:Y:S01]  /*ae380*/  LDL.LU R129, [R1+0x2da8] ;  /* 0x002da80001817983 */ /* 0x000f220000300800 */
[----:B------:R-:W-:Y:S01]  /*ae390*/  ISETP.LT.AND P3, PT, R9, R76, !P3 ;  /* 0x0000004c0900720c */ /* 0x000fe20005f61270 */
[----:B------:R-:W-:-:S04]  /*ae3a0*/  IMAD.WIDE R14, R21, 0x4, R2 ;  /* 0x00000004150e7825 */ /* 0x000fc800078e0202 */
[----:B--2---:R-:W-:Y:S01]  /*ae3b0*/  IMAD.WIDE R16, R21, 0x4, R4 ;  /* 0x0000000415107825 */ /* 0x004fe200078e0204 */
[----:B------:R2:W-:Y:S01]  /*ae3c0*/  @P4 STG.E desc[UR60][R14.64], R159 ;  /* 0x0000009f0e004986 */ /* 0x0005e2000c10193c */
[----:B------:R-:W-:Y:S02]  /*ae3d0*/  ISETP.LT.AND P6, PT, R7, R76, !P1 ;  /* 0x0000004c0700720c */ /* 0x000fe40004fc1270 */
[----:B------:R-:W-:Y:S01]  /*ae3e0*/  VIADD R8, R6, 0x1e2 ;  /* 0x000001e206087836 */ /* 0x000fe20000000000 */
[----:B------:R-:W-:-:S03]  /*ae3f0*/  IADD3 R11, R21, R20, RZ ;  /* 0x00000014150b7210 */ /* 0x000fc60007ffe0ff */
[----:B------:R2:W-:Y:S01]  /*ae400*/  @P3 STG.E desc[UR60][R16.64], R155 ;  /* 0x0000009b10003986 */ /* 0x0005e2000c10193c */
[-C--:B------:R-:W-:Y:S02]  /*ae410*/  ISETP.LT.AND P3, PT, R9, R76.reuse, !P1 ;  /* 0x0000004c0900720c */ /* 0x080fe40004f61270 */
[----:B------:R-:W-:Y:S02]  /*ae420*/  ISETP.GE.AND P1, PT, R8, R23, PT ;  /* 0x000000170800720c */ /* 0x000fe40003f26270 */
[----:B------:R-:W4:Y:S01]  /*ae430*/  LDC R8, c[0x0][0x248] ;  /* 0x00009200ff087b82 */ /* 0x000f220000000800 */
[-C--:B------:R-:W-:Y:S02]  /*ae440*/  ISETP.LT.AND P4, PT, R7, R76.reuse, !P2 ;  /* 0x0000004c0700720c */ /* 0x080fe40005781270 */
[----:B------:R-:W-:Y:S01]  /*ae450*/  ISETP.LT.AND P2, PT, R9, R76, !P2 ;  /* 0x0000004c0900720c */ /* 0x000fe20005741270 */
[C---:B---3--:R-:W-:Y:S01]  /*ae460*/  IMAD.WIDE R18, R11.reuse, 0x4, R2 ;  /* 0x000000040b127825 */ /* 0x048fe200078e0202 */
[----:B------:R-:W-:-:S03]  /*ae470*/  IADD3 R21, R11, R0, RZ ;  /* 0x000000000b157210 */ /* 0x000fc60007ffe0ff */
[----:B-1----:R-:W-:Y:S01]  /*ae480*/  IMAD.WIDE R12, R11, 0x4, R4 ;  /* 0x000000040b0c7825 */ /* 0x002fe200078e0204 */
[----:B------:R-:W-:Y:S01]  /*ae490*/  IADD3 R20, R6, 0x1e3, RZ ;  /* 0x000001e306147810 */ /* 0x000fe20007ffe0ff */
[----:B------:R1:W-:Y:S01]  /*ae4a0*/  @P6 STG.E desc[UR60][R18.64], R128 ;  /* 0x0000008012006986 */ /* 0x0003e2000c10193c */
[----:B------:R-:W3:Y:S01]  /*ae4b0*/  LDC R0, c[0x0][0x248] ;  /* 0x00009200ff007b82 */ /* 0x000ee20000000800 */
[C---:B--2---:R-:W-:Y:S02]  /*ae4c0*/  IMAD.WIDE R14, R21.reuse, 0x4, R2 ;  /* 0x00000004150e7825 */ /* 0x044fe400078e0202 */
[----:B------:R2:W-:Y:S01]  /*ae4d0*/  @P3 STG.E desc[UR60][R12.64], R160 ;  /* 0x000000a00c003986 */ /* 0x0005e2000c10193c */
[----:B------:R-:W-:Y:S01]  /*ae4e0*/  ISETP.GE.AND P3, PT, R20, R130, PT ;  /* 0x000000821400720c */ /* 0x000fe20003f66270 */
[----:B------:R-:W-:Y:S02]  /*ae4f0*/  IMAD.WIDE R16, R21, 0x4, R4 ;  /* 0x0000000415107825 */ /* 0x000fe400078e0204 */
[----:B------:R-:W3:Y:S01]  /*ae500*/  LDL.LU R130, [R1+0x2da4] ;  /* 0x002da40001827983 */ /* 0x000ee20000300800 */
[----:B------:R-:W-:Y:S01]  /*ae510*/  ISETP.LT.AND P6, PT, R7, R76, !P1 ;  /* 0x0000004c0700720c */ /* 0x000fe20004fc1270 */
[----:B------:R-:W-:Y:S01]  /*ae520*/  IMAD.IADD R11, R21, 0x1, R22 ;  /* 0x00000001150b7824 */ /* 0x000fe200078e0216 */
[----:B------:R-:W3:Y:S01]  /*ae530*/  LDC R20, c[0x0][0x248] ;  /* 0x00009200ff147b82 */ /* 0x000ee20000000800 */
[----:B------:R2:W-:Y:S01]  /*ae540*/  @P4 STG.E desc[UR60][R14.64], R168 ;  /* 0x000000a80e004986 */ /* 0x0005e2000c10193c */
[----:B------:R-:W-:-:S03]  /*ae550*/  VIADD R21, R6, 0x1e4 ;  /* 0x000001e406157836 */ /* 0x000fc60000000000 */
[----:B------:R3:W-:Y:S01]  /*ae560*/  @P2 STG.E desc[UR60][R16.64], R164 ;  /* 0x000000a410002986 */ /* 0x0007e2000c10193c */
[----:B------:R-:W-:Y:S01]  /*ae570*/  ISETP.LT.AND P2, PT, R9, R76, !P1 ;  /* 0x0000004c0900720c */ /* 0x000fe20004f41270 */
[----:B-1----:R-:W-:Y:S01]  /*ae580*/  IMAD.WIDE R18, R11, 0x4, R2 ;  /* 0x000000040b127825 */ /* 0x002fe200078e0202 */
[----:B----4-:R-:W-:Y:S01]  /*ae590*/  ISETP.GE.AND P1, PT, R21, R24, PT ;  /* 0x000000181500720c */ /* 0x010fe20003f26270 */
[----:B------:R-:W1:Y:S01]  /*ae5a0*/  LDC R23, c[0x0][0x22c] ;  /* 0x00008b00ff177b82 */ /* 0x000e620000000800 */
[C---:B------:R-:W-:Y:S01]  /*ae5b0*/  IADD3 R21, R11.reuse, R8, RZ ;  /* 0x000000080b157210 */ /* 0x040fe20007ffe0ff */
[----:B--2---:R-:W-:-:S04]  /*ae5c0*/  IMAD.WIDE R12, R11, 0x4, R4 ;  /* 0x000000040b0c7825 */ /* 0x004fc800078e0204 */
[----:B------:R-:W-:Y:S02]  /*ae5d0*/  VIADD R8, R6, 0x1e5 ;  /* 0x000001e506087836 */ /* 0x000fe40000000000 */
[----:B------:R-:W2:Y:S01]  /*ae5e0*/  LDC R22, c[0x0][0x248] ;  /* 0x00009200ff167b82 */ /* 0x000ea20000000800 */
[----:B------:R4:W-:Y:S01]  /*ae5f0*/  @P6 STG.E desc[UR60][R18.64], R129 ;  /* 0x0000008112006986 */ /* 0x0009e2000c10193c */
[----:B------:R-:W-:-:S06]  /*ae600*/  ISETP.LT.AND P4, PT, R7, R76, !P3 ;  /* 0x0000004c0700720c */ /* 0x000fcc0005f81270 */
[----:B------:R-:W2:Y:S01]  /*ae610*/  LDC R24, c[0x0][0x22c] ;  /* 0x00008b00ff187b82 */ /* 0x000ea20000000800 */
[----:B------:R1:W-:Y:S01]  /*ae620*/  @P2 STG.E desc[UR60][R12.64], R161 ;  /* 0x000000a10c002986 */ /* 0x0003e2000c10193c */
[----:B------:R-:W-:-:S03]  /*ae630*/  ISETP.GE.AND P2, PT, R8, R131, PT ;  /* 0x000000830800720c */ /* 0x000fc60003f46270 */
[----:B------:R-:W2:Y:S01]  /*ae640*/  LDL.LU R131, [R1+0x2da0] ;  /* 0x002da00001837983 */ /* 0x000ea20000300800 */
[-C--:B------:R-:W-:Y:S01]  /*ae650*/  ISETP.LT.AND P3, PT, R9, R76.reuse, !P3 ;  /* 0x0000004c0900720c */ /* 0x080fe20005f61270 */
[----:B------:R-:W-:Y:S01]  /*ae660*/  IMAD.WIDE R14, R21, 0x4, R2 ;  /* 0x00000004150e7825 */ /* 0x000fe200078e0202 */
[-C--:B------:R-:W-:Y:S01]  /*ae670*/  ISETP.LT.AND P6, PT, R7, R76.reuse, !P1 ;  /* 0x0000004c0700720c */ /* 0x080fe20004fc1270 */
[----:B------:R-:W2:Y:S01]  /*ae680*/  LDC R8, c[0x0][0x248] ;  /* 0x00009200ff087b82 */ /* 0x000ea20000000800 */
[----:B------:R-:W-:Y:S02]  /*ae690*/  ISETP.LT.AND P1, PT, R9, R76, !P1 ;  /* 0x0000004c0900720c */ /* 0x000fe40004f21270 */
[C---:B---3--:R-:W-:Y:S01]  /*ae6a0*/  IADD3 R11, R21.reuse, R0, RZ ;  /* 0x00000000150b7210 */ /* 0x048fe20007ffe0ff */
[----:B------:R-:W-:Y:S01]  /*ae6b0*/  IMAD.WIDE R16, R21, 0x4, R4 ;  /* 0x0000000415107825 */ /* 0x000fe200078e0204 */
[----:B------:R3:W-:Y:S03]  /*ae6c0*/  @P4 STG.E desc[UR60][R14.64], R169 ;  /* 0x000000a90e004986 */ /* 0x0007e6000c10193c */
[C---:B----4-:R-:W-:Y:S01]  /*ae6d0*/  IMAD.WIDE R18, R11.reuse, 0x4, R2 ;  /* 0x000000040b127825 */ /* 0x050fe200078e0202 */
[----:B------:R-:W4:Y:S03]  /*ae6e0*/  LDC R0, c[0x0][0x248] ;  /* 0x00009200ff007b82 */ /* 0x000f260000000800 */
[C---:B-1----:R-:W-:Y:S01]  /*ae6f0*/  IMAD.WIDE R12, R11.reuse, 0x4, R4 ;  /* 0x000000040b0c7825 */ /* 0x042fe200078e0204 */
[----:B------:R1:W-:Y:S03]  /*ae700*/  @P3 STG.E desc[UR60][R16.64], R165 ;  /* 0x000000a510003986 */ /* 0x0003e6000c10193c */
[----:B------:R-:W-:Y:S01]  /*ae710*/  IMAD.IADD R21, R11, 0x1, R20 ;  /* 0x000000010b157824 */ /* 0x000fe200078e0214 */
[----:B------:R-:W-:-:S02]  /*ae720*/  IADD3 R20, R6, 0x1e6, RZ ;  /* 0x000001e606147810 */ /* 0x000fc40007ffe0ff */
[-C--:B------:R-:W-:Y:S01]  /*ae730*/  ISETP.LT.AND P3, PT, R7, R76.reuse, !P2 ;  /* 0x0000004c0700720c */ /* 0x080fe20005761270 */
[----:B------:R-:W-:Y:S04]  /*ae740*/  @P6 STG.E desc[UR60][R18.64], R130 ;  /* 0x0000008212006986 */ /* 0x000fe8000c10193c */
[----:B------:R1:W-:Y:S01]  /*ae750*/  @P1 STG.E desc[UR60][R12.64], R162 ;  /* 0x000000a20c001986 */ /* 0x0003e2000c10193c */
[----:B------:R-:W-:Y:S02]  /*ae760*/  ISETP.GE.AND P1, PT, R20, R23, PT ;  /* 0x000000171400720c */ /* 0x000fe40003f26270 */
[-C--:B------:R-:W-:Y:S01]  /*ae770*/  ISETP.LT.AND P2, PT, R9, R76.reuse, !P2 ;  /* 0x0000004c0900720c */ /* 0x080fe20005741270 */
[----:B---3--:R-:W-:Y:S01]  /*ae780*/  IMAD.WIDE R14, R21, 0x4, R2 ;  /* 0x00000004150e7825 */ /* 0x008fe200078e0202 */
[----:B------:R-:W-:Y:S01]  /*ae790*/  ISETP.LT.AND P4, PT, R7, R76, !P1 ;  /* 0x0000004c0700720c */ /* 0x000fe20004f81270 */
[----:B------:R-:W3:Y:S02]  /*ae7a0*/  LDC R23, c[0x0][0x22c] ;  /* 0x00008b00ff177b82 */ /* 0x000ee40000000800 */
[----:B--2---:R-:W-:-:S02]  /*ae7b0*/  IMAD.IADD R11, R21, 0x1, R22 ;  /* 0x00000001150b7824 */ /* 0x004fc400078e0216 */
[----:B-1----:R-:W-:Y:S01]  /*ae7c0*/  IMAD.WIDE R16, R21, 0x4, R4 ;  /* 0x0000000415107825 */ /* 0x002fe200078e0204 */
[----:B------:R1:W-:Y:S01]  /*ae7d0*/  @P3 STG.E desc[UR60][R14.64], R170 ;  /* 0x000000aa0e003986 */ /* 0x0003e2000c10193c */
[-C--:B------:R-:W-:Y:S02]  /*ae7e0*/  ISETP.LT.AND P1, PT, R9, R76.reuse, !P1 ;  /* 0x0000004c0900720c */ /* 0x080fe40004f21270 */
[----:B------:R-:W2:Y:S01]  /*ae7f0*/  LDC R22, c[0x0][0x248] ;  /* 0x00009200ff167b82 */ /* 0x000ea20000000800 */
[----:B------:R-:W-:Y:S01]  /*ae800*/  IMAD.WIDE R12, R11, 0x4, R2 ;  /* 0x000000040b0c7825 */ /* 0x000fe200078e0202 */
[----:B------:R-:W-:-:S03]  /*ae810*/  ISETP.LT.AND P3, PT, R7, R76, !P5 ;  /* 0x0000004c0700720c */ /* 0x000fc60006f61270 */
[C---:B------:R-:W-:Y:S01]  /*ae820*/  VIADD R18, R6.reuse, 0x1e9 ;  /* 0x000001e906127836 */ /* 0x040fe20000000000 */
[----:B------:R1:W-:Y:S01]  /*ae830*/  @P2 STG.E desc[UR60][R16.64], R166 ;  /* 0x000000a610002986 */ /* 0x0003e2000c10193c */
[----:B----4-:R-:W-:Y:S02]  /*ae840*/  IADD3 R19, R11, R0, RZ ;  /* 0x000000000b137210 */ /* 0x010fe40007ffe0ff */
[----:B------:R-:W-:Y:S01]  /*ae850*/  ISETP.LT.AND P5, PT, R9, R76, !P5 ;  /* 0x0000004c0900720c */ /* 0x000fe20006fa1270 */
[----:B-1----:R-:W-:Y:S01]  /*ae860*/  IMAD.WIDE R14, R11, 0x4, R4 ;  /* 0x000000040b0e7825 */ /* 0x002fe200078e0204 */
[----:B------:R-:W-:-:S03]  /*ae870*/  IADD3 R21, R6, 0x1e8, RZ ;  /* 0x000001e806157810 */ /* 0x000fc60007ffe0ff */
[----:B------:R-:W-:Y:S01]  /*ae880*/  IMAD.IADD R11, R19, 0x1, R8 ;  /* 0x00000001130b7824 */ /* 0x000fe200078e0208 */
[----:B------:R-:W-:Y:S01]  /*ae890*/  ISETP.GE.AND P2, PT, R21, R24, PT ;  /* 0x000000181500720c */ /* 0x000fe20003f46270 */
[----:B------:R-:W1:Y:S01]  /*ae8a0*/  LDC R8, c[0x0][0x248] ;  /* 0x00009200ff087b82 */ /* 0x000e620000000800 */
[--C-:B------:R-:W-:Y:S02]  /*ae8b0*/  IMAD.WIDE R16, R19, 0x4, R2.reuse ;  /* 0x0000000413107825 */ /* 0x100fe400078e0202 */
[-C--:B------:R-:W-:Y:S02]  /*ae8c0*/  ISETP.LT.AND P6, PT, R7, R76.reuse, !P2 ;  /* 0x0000004c0700720c */ /* 0x080fe400057c1270 */
[----:B------:R-:W-:Y:S02]  /*ae8d0*/  IADD3 R0, R6, 0x1ea, RZ ;  /* 0x000001ea06007810 */ /* 0x000fe40007ffe0ff */
[----:B------:R-:W-:Y:S01]  /*ae8e0*/  ISETP.LT.AND P2, PT, R9, R76, !P2 ;  /* 0x0000004c0900720c */ /* 0x000fe20005741270 */
[----:B------:R-:W-:Y:S01]  /*ae8f0*/  IMAD.WIDE R20, R11, 0x4, R2 ;  /* 0x000000040b147825 */ /* 0x000fe200078e0202 */
[----:B------:R-:W4:Y:S01]  /*ae900*/  LDC R24, c[0x0][0x248] ;  /* 0x00009200ff187b82 */ /* 0x000f220000000800 */
[----:B------:R-:W-:Y:S01]  /*ae910*/  @P4 STG.E desc[UR60][R12.64], R131 ;  /* 0x000000830c004986 */ /* 0x000fe2000c10193c */
[----:B------:R-:W-:-:S03]  /*ae920*/  ISETP.GE.AND P4, PT, R18, R137, PT ;  /* 0x000000891200720c */ /* 0x000fc60003f86270 */
[----:B------:R-:W4:Y:S01]  /*ae930*/  LDL.LU R137, [R1+0x2d9c] ;  /* 0x002d9c0001897983 */ /* 0x000f220000300800 */
[----:B------:R-:W-:-:S03]  /*ae940*/  IMAD.WIDE R18, R19, 0x4, R4 ;  /* 0x0000000413127825 */ /* 0x000fc600078e0204 */
[----:B------:R-:W-:Y:S04]  /*ae950*/  @P1 STG.E desc[UR60][R14.64], R163 ;  /* 0x000000a30e001986 */ /* 0x000fe8000c10193c */
[----:B------:R3:W-:Y:S04]  /*ae960*/  @P3 STG.E desc[UR60][R16.64], R171 ;  /* 0x000000ab10003986 */ /* 0x0007e8000c10193c */
[----:B------:R-:W-:Y:S01]  /*ae970*/  @P5 STG.E desc[UR60][R18.64], R167 ;  /* 0x000000a712005986 */ /* 0x000fe2000c10193c */
[-C--:B------:R-:W-:Y:S02]  /*ae980*/  ISETP.LT.AND P5, PT, R7, R76.reuse, !P4 ;  /* 0x0000004c0700720c */ /* 0x080fe400067a1270 */
[----:B------:R-:W-:-:S02]  /*ae990*/  ISETP.LT.AND P4, PT, R9, R76, !P4 ;  /* 0x0000004c0900720c */ /* 0x000fc40006781270 */
[----:B---3--:R-:W-:-:S04]  /*ae9a0*/  IADD3 R16, R6, 0x1eb, RZ ;  /* 0x000001eb06107810 */ /* 0x008fc80007ffe0ff */
[----:B------:R-:W-:Y:S02]  /*ae9b0*/  ISETP.GE.AND P3, PT, R16, R138, PT ;  /* 0x0000008a1000720c */ /* 0x000fe40003f66270 */
[----:B------:R-:W3:Y:S01]  /*ae9c0*/  LDL.LU R138, [R1+0x2d98] ;  /* 0x002d9800018a7983 */ /* 0x000ee20000300800 */
[----:B------:R-:W-:Y:S01]  /*ae9d0*/  ISETP.GE.AND P1, PT, R0, R23, PT ;  /* 0x000000170000720c */ /* 0x000fe20003f26270 */
[C---:B--2---:R-:W-:Y:S01]  /*ae9e0*/  IMAD.IADD R23, R11.reuse, 0x1, R22 ;  /* 0x000000010b177824 */ /* 0x044fe200078e0216 */
[----:B------:R-:W2:Y:S01]  /*ae9f0*/  LDC R0, c[0x0][0x248] ;  /* 0x00009200ff007b82 */ /* 0x000ea20000000800 */
[----:B------:R-:W-:Y:S01]  /*aea00*/  IMAD.WIDE R12, R11, 0x4, R4 ;  /* 0x000000040b0c7825 */ /* 0x000fe200078e0204 */
[----:B------:R1:W-:Y:S03]  /*aea10*/  @P6 STG.E desc[UR60][R20.64], R136 ;  /* 0x0000008814006986 */ /* 0x0003e6000c10193c */
[C---:B------:R-:W-:Y:S01]  /*aea20*/  IMAD.WIDE R14, R23.reuse, 0x4, R2 ;  /* 0x00000004170e7825 */ /* 0x040fe200078e0202 */
[----:B------:R2:W-:Y:S02]  /*aea30*/  @P2 STG.E desc[UR60][R12.64], R172 ;  /* 0x000000ac0c002986 */ /* 0x0005e4000c10193c */
[----:B------:R-:W2:Y:S01]  /*aea40*/  LDC R22, c[0x0][0x22c] ;  /* 0x00008b00ff167b82 */ /* 0x000ea20000000800 */
[----:B------:R-:W-:Y:S01]  /*aea50*/  IMAD.WIDE R16, R23, 0x4, R4 ;  /* 0x0000000417107825 */ /* 0x000fe200078e0204 */
[----:B------:R2:W-:Y:S01]  /*aea60*/  @P5 STG.E desc[UR60][R14.64], R180 ;  /* 0x000000b40e005986 */ /* 0x0005e2000c10193c */
[----:B------:R-:W-:-:S02]  /*aea70*/  IADD3 R11, R6, 0x1ec, RZ ;  /* 0x000001ec060b7810 */ /* 0x000fc40007ffe0ff */
[----:B-1----:R-:W-:Y:S01]  /*aea80*/  VIADD R21, R6, 0x1ef ;  /* 0x000001ef06157836 */ /* 0x002fe20000000000 */
[----:B------:R1:W-:Y:S01]  /*aea90*/  @P4 STG.E desc[UR60][R16.64], R176 ;  /* 0x000000b010004986 */ /* 0x0003e2000c10193c */
[----:B------:R-:W-:Y:S01]  /*aeaa0*/  ISETP.GE.AND P2, PT, R11, R26, PT ;  /* 0x0000001a0b00720c */ /* 0x000fe20003f46270 */
[----:B----4-:R-:W-:Y:S01]  /*aeab0*/  IMAD.IADD R25, R23, 0x1, R24 ;  /* 0x0000000117197824 */ /* 0x010fe200078e0218 */
[----:B------:R-:W4:Y:S01]  /*aeac0*/  LDC R20, c[0x0][0x248] ;  /* 0x00009200ff147b82 */ /* 0x000f220000000800 */
[----:B------:R-:W-:Y:S02]  /*aead0*/  ISETP.GE.AND P4, PT, R21, R139, PT ;  /* 0x0000008b1500720c */ /* 0x000fe40003f86270 */
[----:B------:R-:W3:Y:S04]  /*aeae0*/  LDL.LU R139, [R1+0x2d94] ;  /* 0x002d9400018b7983 */ /* 0x000ee80000300800 */
[----:B------:R-:W3:Y:S01]  /*aeaf0*/  LDL.LU R29, [R1+0x2d8c] ;  /* 0x002d8c00011d7983 */ /* 0x000ee20000300800 */
[-C--:B------:R-:W-:Y:S01]  /*aeb00*/  ISETP.LT.AND P6, PT, R7, R76.reuse, !P1 ;  /* 0x0000004c0700720c */ /* 0x080fe20004fc1270 */
[----:B------:R-:W3:Y:S02]  /*aeb10*/  LDC R23, c[0x0][0x22c] ;  /* 0x00008b00ff177b82 */ /* 0x000ee40000000800 */
[----:B------:R-:W3:Y:S01]  /*aeb20*/  LDL.LU R26, [R1+0x2d88] ;  /* 0x002d8800011a7983 */ /* 0x000ee20000300800 */
[----:B------:R-:W-:Y:S01]  /*aeb30*/  ISETP.LT.AND P1, PT, R9, R76, !P1 ;  /* 0x0000004c0900720c */ /* 0x000fe20004f21270 */
[C---:B------:R-:W-:Y:S01]  /*aeb40*/  IMAD.WIDE R18, R25.reuse, 0x4, R2 ;  /* 0x0000000419127825 */ /* 0x040fe200078e0202 */
[----:B--2---:R-:W-:Y:S01]  /*aeb50*/  IADD3 R11, R25, R0, RZ ;  /* 0x00000000190b7210 */ /* 0x004fe20007ffe0ff */
[----:B------:R-:W2:Y:S01]  /*aeb60*/  LDL.LU R27, [R1+0x2d84] ;  /* 0x002d8400011b7983 */ /* 0x000ea20000300800 */
[-C--:B------:R-:W-:Y:S01]  /*aeb70*/  ISETP.LT.AND P5, PT, R7, R76.reuse, !P3 ;  /* 0x0000004c0700720c */ /* 0x080fe20005fa1270 */
[----:B------:R-:W3:Y:S01]  /*aeb80*/  LDC R0, c[0x0][0x248] ;  /* 0x00009200ff007b82 */ /* 0x000ee20000000800 */
[----:B------:R-:W-:Y:S01]  /*aeb90*/  ISETP.LT.AND P3, PT, R9, R76, !P3 ;  /* 0x0000004c0900720c */ /* 0x000fe20005f61270 */
[----:B------:R-:W-:-:S04]  /*aeba0*/  IMAD.WIDE R12, R25, 0x4, R4 ;  /* 0x00000004190c7825 */ /* 0x000fc800078e0204 */
[C---:B------:R-:W-:Y:S01]  /*aebb0*/  IMAD.IADD R21, R11.reuse, 0x1, R8 ;  /* 0x000000010b157824 */ /* 0x040fe200078e0208 */
[----:B------:R-:W-:Y:S01]  /*aebc0*/  IADD3 R8, R6, 0x1ed, RZ ;  /* 0x000001ed06087810 */ /* 0x000fe20007ffe0ff */
[C---:B------:R-:W-:Y:S01]  /*aebd0*/  IMAD.WIDE R14, R11.reuse, 0x4, R2 ;  /* 0x000000040b0e7825 */ /* 0x040fe200078e0202 */
[----:B------:R-:W3:Y:S03]  /*aebe0*/  LDC R24, c[0x0][0x22c] ;  /* 0x00008b00ff187b82 */ /* 0x000ee60000000800 */
[----:B-1----:R-:W-:-:S04]  /*aebf0*/  IMAD.WIDE R16, R11, 0x4, R4 ;  /* 0x000000040b107825 */ /* 0x002fc800078e0204 */
[----:B------:R-:W-:Y:S01]  /*aec00*/  VIADD R25, R6, 0x1ee ;  /* 0x000001ee06197836 */ /* 0x000fe20000000000 */
[----:B----4-:R-:W-:Y:S02]  /*aec10*/  IADD3 R11, R21, R20, RZ ;  /* 0x00000014150b7210 */ /* 0x010fe40007ffe0ff */
[----:B------:R-:W1:Y:S01]  /*aec20*/  LDC R20, c[0x0][0x248] ;  /* 0x00009200ff147b82 */ /* 0x000e620000000800 */
[----:B------:R4:W-:Y:S01]  /*aec30*/  @P6 STG.E desc[UR60][R18.64], R137 ;  /* 0x0000008912006986 */ /* 0x0009e2000c10193c */
[-C--:B------:R-:W-:Y:S02]  /*aec40*/  ISETP.LT.AND P6, PT, R7, R76.reuse, !P2 ;  /* 0x0000004c0700720c */ /* 0x080fe400057c1270 */
[C---:B------:R-:W-:Y:S01]  /*aec50*/  ISETP.LT.AND P2, PT, R9.reuse, R76, !P2 ;  /* 0x0000004c0900720c */ /* 0x040fe20005741270 */
[----:B------:R1:W-:Y:S01]  /*aec60*/  @P1 STG.E desc[UR60][R12.64], R173 ;  /* 0x000000ad0c001986 */ /* 0x0003e2000c10193c */
[----:B------:R-:W-:Y:S02]  /*aec70*/  ISETP.GE.AND P1, PT, R8, R252, PT ;  /* 0x000000fc0800720c */ /* 0x000fe40003f26270 */
[----:B------:R-:W2:Y:S01]  /*aec80*/  LDC R8, c[0x0][0x248] ;  /* 0x00009200ff087b82 */ /* 0x000ea20000000800 */
[----:B------:R3:W-:Y:S01]  /*aec90*/  @P5 STG.E desc[UR60][R14.64], R181 ;  /* 0x000000b50e005986 */ /* 0x0007e2000c10193c */
[----:B------:R-:W-:Y:S01]  /*aeca0*/  ISETP.LT.AND P5, PT, R9, R76, !P1 ;  /* 0x0000004c0900720c */ /* 0x000fe20004fa1270 */
[----:B----4-:R-:W-:-:S02]  /*aecb0*/  IMAD.WIDE R18, R21, 0x4, R2 ;  /* 0x0000000415127825 */ /* 0x010fc400078e0202 */
[----:B------:R4:W-:Y:S01]  /*aecc0*/  @P3 STG.E desc[UR60][R16.64], R177 ;  /* 0x000000b110003986 */ /* 0x0009e2000c10193c */
[----:B------:R-:W-:Y:S01]  /*aecd0*/  ISETP.LT.AND P3, PT, R7, R76, !P1 ;  /* 0x0000004c0700720c */ /* 0x000fe20004f61270 */
[----:B-1----:R-:W-:Y:S01]  /*aece0*/  IMAD.WIDE R12, R21, 0x4, R4 ;  /* 0x00000004150c7825 */ /* 0x002fe200078e0204 */
[----:B------:R-:W-:Y:S02]  /*aecf0*/  ISETP.GE.AND P1, PT, R25, R22, PT ;  /* 0x000000161900720c */ /* 0x000fe40003f26270 */
[----:B------:R-:W2:Y:S01]  /*aed00*/  LDL.LU R25, [R1+0x2d80] ;  /* 0x002d800001197983 */ /* 0x000ea20000300800 */
[C---:B---3--:R-:W-:Y:S01]  /*aed10*/  IMAD.IADD R21, R11.reuse, 0x1, R0 ;  /* 0x000000010b157824 */ /* 0x048fe200078e0200 */
[----:B------:R-:W1:Y:S01]  /*aed20*/  LDC R22, c[0x0][0x248] ;  /* 0x00009200ff167b82 */ /* 0x000e620000000800 */
[----:B------:R-:W-:Y:S01]  /*aed30*/  IMAD.WIDE R14, R11, 0x4, R2 ;  /* 0x000000040b0e7825 */ /* 0x000fe200078e0202 */
[----:B------:R-:W3:Y:S04]  /*aed40*/  LDL.LU R31, [R1+0x2d7c] ;  /* 0x002d7c00011f7983 */ /* 0x000ee80000300800 */
[----:B------:R4:W-:Y:S04]  /*aed50*/  @P6 STG.E desc[UR60][R18.64], R138 ;  /* 0x0000008a12006986 */ /* 0x0009e8000c10193c */
[----:B------:R4:W-:Y:S01]  /*aed60*/  @P2 STG.E desc[UR60][R12.64], R174 ;  /* 0x000000ae0c002986 */ /* 0x0009e2000c10193c */
[----:B------:R-:W-:-:S02]  /*aed70*/  ISETP.LT.AND P2, PT, R7, R76, !P1 ;  /* 0x0000004c0700720c */ /* 0x000fc40004f41270 */
[----:B------:R-:W-:Y:S01]  /*aed80*/  ISETP.LT.AND P1, PT, R9, R76, !P1 ;  /* 0x0000004c0900720c */ /* 0x000fe20004f21270 */
[----:B----4-:R-:W-:Y:S01]  /*aed90*/  IMAD.WIDE R16, R11, 0x4, R4 ;  /* 0x000000040b107825 */ /* 0x010fe200078e0204 */
[----:B------:R4:W-:Y:S03]  /*aeda0*/  @P3 STG.E desc[UR60][R14.64], R182 ;  /* 0x000000b60e003986 */ /* 0x0009e6000c10193c */
[C---:B------:R-:W-:Y:S01]  /*aedb0*/  IMAD.WIDE R18, R21.reuse, 0x4, R2 ;  /* 0x0000000415127825 */ /* 0x040fe200078e0202 */
[----:B------:R4:W-:Y:S03]  /*aedc0*/  @P5 STG.E desc[UR60][R16.64], R178 ;  /* 0x000000b210005986 */ /* 0x0009e6000c10193c */
[----:B------:R-:W-:Y:S02]  /*aedd0*/  IMAD.WIDE R12, R21, 0x4, R4 ;  /* 0x00000004150c7825 */ /* 0x000fe400078e0204 */
[----:B------:R-:W-:Y:S04]  /*aede0*/  @P2 STG.E desc[UR60][R18.64], R139 ;  /* 0x0000008b12002986 */ /* 0x000fe8000c10193c */
[----:B------:R1:W-:Y:S01]  /*aedf0*/  @P1 STG.E desc[UR60][R12.64], R175 ;  /* 0x000000af0c001986 */ /* 0x0003e2000c10193c */
[----:B------:R-:W-:-:S03]  /*aee00*/  ISETP.GE.AND P1, PT, R26, R28, PT ;  /* 0x0000001c1a00720c */ /* 0x000fc60003f26270 */
[----:B------:R-:W3:Y:S01]  /*aee10*/  LDL.LU R26, [R1+0x2d78] ;  /* 0x002d7800011a7983 */ /* 0x000ee20000300800 */
[----:B------:R-:W-:-:S03]  /*aee20*/  ISETP.GE.AND P2, PT, R29, R28, PT ;  /* 0x0000001c1d00720c */ /* 0x000fc60003f46270 */
[----:B------:R-:W3:Y:S04]  /*aee30*/  LDL.LU R30, [R1+0x2d74] ;  /* 0x002d7400011e7983 */ /* 0x000ee80000300800 */
[----:B------:R-:W3:Y:S01]  /*aee40*/  LDL.LU R29, [R1+0x2d70] ;  /* 0x002d7000011d7983 */ /* 0x000ee20000300800 */
[----:B------:R-:W-:-:S04]  /*aee50*/  IADD3 R0, R6, 0x1f0, RZ ;  /* 0x000001f006007810 */ /* 0x000fc80007ffe0ff */
[----:B------:R-:W-:Y:S02]  /*aee60*/  ISETP.GE.AND P3, PT, R0, R23, PT ;  /* 0x000000170000720c */ /* 0x000fe40003f66270 */
[----:B------:R-:W1:Y:S01]  /*aee70*/  LDC R0, c[0x0][0x248] ;  /* 0x00009200ff007b82 */ /* 0x000e620000000800 */
[----:B--2---:R-:W-:Y:S01]  /*aee80*/  IMAD.IADD R11, R21, 0x1, R8 ;  /* 0x00000001150b7824 */ /* 0x004fe200078e0208 */
[-C--:B------:R-:W-:Y:S02]  /*aee90*/  ISETP.LT.AND P6, PT, R7, R76.reuse, !P4 ;  /* 0x0000004c0700720c */ /* 0x080fe400067c1270 */
[----:B------:R-:W-:-:S04]  /*aeea0*/  ISETP.LT.AND P4, PT, R9, R76, !P4 ;  /* 0x0000004c0900720c */ /* 0x000fc80006781270 */
[----:B------:R-:W2:Y:S01]  /*aeeb0*/  LDC R8, c[0x0][0x248] ;  /* 0x00009200ff087b82 */ /* 0x000ea20000000800 */
[----:B------:R-:W-:Y:S02]  /*aeec0*/  ISETP.LT.AND P5, PT, R7, R76, !P3 ;  /* 0x0000004c0700720c */ /* 0x000fe40005fa1270 */
[C---:B------:R-:W-:Y:S01]  /*aeed0*/  IADD3 R23, R11.reuse, R20, RZ ;  /* 0x000000140b177210 */ /* 0x040fe20007ffe0ff */
[----:B----4-:R-:W-:-:S04]  /*aeee0*/  IMAD.WIDE R14, R11, 0x4, R2 ;  /* 0x000000040b0e7825 */ /* 0x010fc800078e0202 */
[----:B------:R-:W-:Y:S01]  /*aeef0*/  IMAD.WIDE R16, R11, 0x4, R4 ;  /* 0x000000040b107825 */ /* 0x000fe200078e0204 */
[----:B------:R-:W-:Y:S03]  /*aef00*/  @P6 STG.E desc[UR60][R14.64], R183 ;  /* 0x000000b70e006986 */ /* 0x000fe6000c10193c */
[----:B------:R-:W-:Y:S02]  /*aef10*/  VIADD R11, R6, 0x1f2 ;  /* 0x000001f2060b7836 */ /* 0x000fe40000000000 */
[----:B------:R-:W-:Y:S01]  /*aef20*/  IMAD.WIDE R20, R23, 0x4, R2 ;  /* 0x0000000417147825 */ /* 0x000fe200078e0202 */
[----:B------:R-:W4:Y:S01]  /*aef30*/  LDC R6, c[0x0][0x248] ;  /* 0x00009200ff067b82 */ /* 0x000f220000000800 */
[----:B------:R-:W-:Y:S01]  /*aef40*/  @P4 STG.E desc[UR60][R16.64], R179 ;  /* 0x000000b310004986 */ /* 0x000fe2000c10193c */
[----:B------:R-:W-:Y:S02]  /*aef50*/  ISETP.GE.AND P4, PT, R11, R24, PT ;  /* 0x000000180b00720c */ /* 0x000fe40003f86270 */
[----:B------:R-:W-:Y:S01]  /*aef60*/  ISETP.LT.AND P3, PT, R9, R76, !P3 ;  /* 0x0000004c0900720c */ /* 0x000fe20005f61270 */
[----:B------:R2:W-:Y:S01]  /*aef70*/  @P5 STG.E desc[UR60][R20.64], R140 ;  /* 0x0000008c14005986 */ /* 0x0005e2000c10193c */
[----:B-1----:R-:W-:-:S02]  /*aef80*/  IADD3 R11, R23, R0, RZ ;  /* 0x00000000170b7210 */ /* 0x002fc40007ffe0ff */
[-C--:B------:R-:W-:Y:S01]  /*aef90*/  ISETP.LT.AND P5, PT, R7, R76.reuse, !P0 ;  /* 0x0000004c0700720c */ /* 0x080fe200047a1270 */
[----:B------:R-:W1:Y:S01]  /*aefa0*/  LDC R0, c[0x0][0x248] ;  /* 0x00009200ff007b82 */ /* 0x000e620000000800 */
[-C--:B------:R-:W-:Y:S02]  /*aefb0*/  ISETP.LT.AND P0, PT, R9, R76.reuse, !P0 ;  /* 0x0000004c0900720c */ /* 0x080fe40004701270 */
[-C--:B------:R-:W-:Y:S02]  /*aefc0*/  ISETP.LT.AND P6, PT, R7, R76.reuse, !P4 ;  /* 0x0000004c0700720c */ /* 0x080fe400067c1270 */
[----:B------:R-:W-:Y:S01]  /*aefd0*/  ISETP.LT.AND P4, PT, R9, R76, !P4 ;  /* 0x0000004c0900720c */ /* 0x000fe20006781270 */
[----:B------:R-:W-:Y:S02]  /*aefe0*/  IMAD.WIDE R12, R23, 0x4, R4 ;  /* 0x00000004170c7825 */ /* 0x000fe400078e0204 */
[----:B------:R-:W3:Y:S02]  /*aeff0*/  LDC R24, c[0x0][0x248] ;  /* 0x00009200ff187b82 */ /* 0x000ee40000000800 */
[----:B--2---:R-:W-:-:S02]  /*af000*/  IMAD.IADD R21, R11, 0x1, R8 ;  /* 0x000000010b157824 */ /* 0x004fc400078e0208 */
[C---:B------:R-:W-:Y:S01]  /*af010*/  IMAD.WIDE R14, R11.reuse, 0x4, R2 ;  /* 0x000000040b0e7825 */ /* 0x040fe200078e0202 */
[----:B------:R-:W-:Y:S03]  /*af020*/  @P3 STG.E desc[UR60][R12.64], R184 ;  /* 0x000000b80c003986 */ /* 0x000fe6000c10193c */
[----:B------:R-:W-:Y:S01]  /*af030*/  IMAD.WIDE R16, R11, 0x4, R4 ;  /* 0x000000040b107825 */ /* 0x000fe200078e0204 */
[C---:B------:R-:W-:Y:S01]  /*af040*/  IADD3 R11, R21.reuse, R22, RZ ;  /* 0x00000016150b7210 */ /* 0x040fe20007ffe0ff */
[----:B------:R4:W-:Y:S01]  /*af050*/  @P5 STG.E desc[UR60][R14.64], R192 ;  /* 0x000000c00e005986 */ /* 0x0009e2000c10193c */
[----:B------:R-:W2:Y:S01]  /*af060*/  LDC R8, c[0x0][0x248] ;  /* 0x00009200ff087b82 */ /* 0x000ea20000000800 */
[----:B------:R-:W-:Y:S01]  /*af070*/  IMAD.WIDE R18, R21, 0x4, R2 ;  /* 0x0000000415127825 */ /* 0x000fe200078e0202 */
[----:B------:R-:W-:-:S03]  /*af080*/  ISETP.LT.AND P5, PT, R7, R76, !P2 ;  /* 0x0000004c0700720c */ /* 0x000fc600057a1270 */
[----:B------:R-:W-:Y:S01]  /*af090*/  IMAD.WIDE R20, R21, 0x4, R4 ;  /* 0x0000000415147825 */ /* 0x000fe200078e0204 */
[----:B------:R-:W-:Y:S01]  /*af0a0*/  ISETP.LT.AND P2, PT, R9, R76, !P2 ;  /* 0x0000004c0900720c */ /* 0x000fe20005741270 */
[----:B------:R4:W-:Y:S01]  /*af0b0*/  @P0 STG.E desc[UR60][R16.64], R188 ;  /* 0x000000bc10000986 */ /* 0x0009e2000c10193c */
[----:B------:R-:W-:-:S03]  /*af0c0*/  ISETP.GE.AND P3, PT, R27, R28, PT ;  /* 0x0000001c1b00720c */ /* 0x000fc60003f66270 */
[----:B------:R1:W-:Y:S01]  /*af0d0*/  @P6 STG.E desc[UR60][R18.64], R141 ;  /* 0x0000008d12006986 */ /* 0x0003e2000c10193c */
[----:B----4-:R-:W-:Y:S01]  /*af0e0*/  IMAD.IADD R15, R11, 0x1, R6 ;  /* 0x000000010b0f7824 */ /* 0x010fe200078e0206 */
[-C--:B------:R-:W-:Y:S01]  /*af0f0*/  ISETP.LT.AND P6, PT, R7, R76.reuse, !P3 ;  /* 0x0000004c0700720c */ /* 0x080fe20005fc1270 */
[----:B------:R-:W-:Y:S01]  /*af100*/  IMAD.WIDE R12, R11, 0x4, R2 ;  /* 0x000000040b0c7825 */ /* 0x000fe200078e0202 */
[----:B------:R4:W-:Y:S01]  /*af110*/  @P4 STG.E desc[UR60][R20.64], R185 ;  /* 0x000000b914004986 */ /* 0x0009e2000c10193c */
[-C--:B------:R-:W-:Y:S01]  /*af120*/  ISETP.LT.AND P4, PT, R7, R76.reuse, !P1 ;  /* 0x0000004c0700720c */ /* 0x080fe20004f81270 */
[----:B------:R-:W2:Y:S01]  /*af130*/  LDC R6, c[0x0][0x248] ;  /* 0x00009200ff067b82 */ /* 0x000ea20000000800 */
[-C--:B------:R-:W-:Y:S01]  /*af140*/  ISETP.LT.AND P1, PT, R9, R76.reuse, !P1 ;  /* 0x0000004c0900720c */ /* 0x080fe20004f21270 */
[----:B------:R-:W-:Y:S01]  /*af150*/  IMAD.WIDE R16, R11, 0x4, R4 ;  /* 0x000000040b107825 */ /* 0x000fe200078e0204 */
[----:B------:R-:W-:Y:S01]  /*af160*/  ISETP.LT.AND P3, PT, R9, R76, !P3 ;  /* 0x0000004c0900720c */ /* 0x000fe20005f61270 */
[----:B------:R-:W-:Y:S02]  /*af170*/  @P5 STG.E desc[UR60][R12.64], R193 ;  /* 0x000000c10c005986 */ /* 0x000fe4000c10193c */
[----:B-1----:R-:W-:-:S02]  /*af180*/  IMAD.WIDE R18, R15, 0x4, R2 ;  /* 0x000000040f127825 */ /* 0x002fc400078e0202 */
[----:B------:R-:W2:Y:S02]  /*af190*/  LDL.LU R27, [R1+0x2d6c] ;  /* 0x002d6c00011b7983 */ /* 0x000ea40000300800 */
[----:B----4-:R-:W-:Y:S02]  /*af1a0*/  IMAD.WIDE R20, R15, 0x4, R4 ;  /* 0x000000040f147825 */ /* 0x010fe400078e0204 */
[----:B------:R1:W-:Y:S04]  /*af1b0*/  @P2 STG.E desc[UR60][R16.64], R189 ;  /* 0x000000bd10002986 */ /* 0x0003e8000c10193c */
[----:B------:R-:W-:Y:S04]  /*af1c0*/  @P4 STG.E desc[UR60][R18.64], R142 ;  /* 0x0000008e12004986 */ /* 0x000fe8000c10193c */
[----:B------:R-:W-:Y:S01]  /*af1d0*/  @P1 STG.E desc[UR60][R20.64], R186 ;  /* 0x000000ba14001986 */ /* 0x000fe2000c10193c */
[----:B------:R-:W-:-:S02]  /*af1e0*/  ISETP.GE.AND P0, PT, R25, R28, PT ;  /* 0x0000001c1900720c */ /* 0x000fc40003f06270 */
[----:B------:R-:W-:Y:S02]  /*af1f0*/  IADD3 R25, R15, R0, RZ ;  /* 0x000000000f197210 */ /* 0x000fe40007ffe0ff */
[----:B---3--:R-:W-:Y:S01]  /*af200*/  ISETP.GE.AND P5, PT, R31, R28, PT ;  /* 0x0000001c1f00720c */ /* 0x008fe20003fa6270 */
[----:B------:R-:W3:Y:S01]  /*af210*/  LDC R0, c[0x0][0x248] ;  /* 0x00009200ff007b82 */ /* 0x000ee20000000800 */
[----:B------:R-:W4:Y:S01]  /*af220*/  LDS.128 R12, [R10] ;  /* 0x000000000a0c7984 */ /* 0x000f220000000c00 */
[----:B------:R-:W-:-:S04]  /*af230*/  IMAD.WIDE R22, R25, 0x4, R2 ;  /* 0x0000000419167825 */ /* 0x000fc800078e0202 */
[----:B-1----:R-:W-:Y:S01]  /*af240*/  IMAD.WIDE R16, R25, 0x4, R4 ;  /* 0x0000000419107825 */ /* 0x002fe200078e0204 */
[----:B------:R1:W-:Y:S04]  /*af250*/  @P6 STG.E desc[UR60][R22.64], R194 ;  /* 0x000000c216006986 */ /* 0x0003e8000c10193c */
[----:B------:R3:W-:Y:S01]  /*af260*/  @P3 STG.E desc[UR60][R16.64], R190 ;  /* 0x000000be10003986 */ /* 0x0007e2000c10193c */
[----:B------:R-:W-:-:S03]  /*af270*/  ISETP.GE.AND P2, PT, R26, R28, PT ;  /* 0x0000001c1a00720c */ /* 0x000fc60003f46270 */
[----:B------:R-:W4:Y:S01]  /*af280*/  LDL.LU R26, [R1+0x2d68] ;  /* 0x002d6800011a7983 */ /* 0x000f220000300800 */
[----:B------:R-:W-:-:S03]  /*af290*/  ISETP.GE.AND P3, PT, R29, R28, PT ;  /* 0x0000001c1d00720c */ /* 0x000fc60003f66270 */
[----:B------:R-:W4:Y:S01]  /*af2a0*/  LDL.LU R29, [R1+0x2d64] ;  /* 0x002d6400011d7983 */ /* 0x000f220000300800 */
[----:B------:R-:W-:-:S03]  /*af2b0*/  ISETP.GE.AND P6, PT, R30, R28, PT ;  /* 0x0000001c1e00720c */ /* 0x000fc60003fc6270 */
[----:B------:R-:W4:Y:S04]  /*af2c0*/  LDL.LU R31, [R1+0x2d60] ;  /* 0x002d6000011f7983 */ /* 0x000f280000300800 */
[----:B------:R-:W4:Y:S01]  /*af2d0*/  LDL.LU R30, [R1+0x2d90] ;  /* 0x002d9000011e7983 */ /* 0x000f220000300800 */
[----:B--2---:R-:W-:Y:S02]  /*af2e0*/  IMAD.IADD R11, R25, 0x1, R8 ;  /* 0x00000001190b7824 */ /* 0x004fe400078e0208 */
[----:B------:R-:W2:Y:S01]  /*af2f0*/  LDC R8, c[0x0][0x248] ;  /* 0x00009200ff087b82 */ /* 0x000ea20000000800 */
[-C--:B------:R-:W-:Y:S02]  /*af300*/  ISETP.LT.AND P1, PT, R7, R76.reuse, !P0 ;  /* 0x0000004c0700720c */ /* 0x080fe40004721270 */
[----:B------:R-:W-:-:S02]  /*af310*/  ISETP.LT.AND P0, PT, R9, R76, !P0 ;  /* 0x0000004c0900720c */ /* 0x000fc40004701270 */
[----:B------:R-:W-:Y:S02]  /*af320*/  ISETP.LT.AND P4, PT, R7, R76, !P5 ;  /* 0x0000004c0700720c */ /* 0x000fe40006f81270 */
[C---:B-1----:R-:W-:Y:S01]  /*af330*/  IADD3 R23, R11.reuse, R6, RZ ;  /* 0x000000060b177210 */ /* 0x042fe20007ffe0ff */
[C---:B------:R-:W-:Y:S01]  /*af340*/  IMAD.WIDE R18, R11.reuse, 0x4, R2 ;  /* 0x000000040b127825 */ /* 0x040fe200078e0202 */
[----:B------:R-:W1:Y:S03]  /*af350*/  LDC R6, c[0x0][0x248] ;  /* 0x00009200ff067b82 */ /* 0x000e660000000800 */
[----:B------:R-:W-:-:S04]  /*af360*/  IMAD.WIDE R10, R11, 0x4, R4 ;  /* 0x000000040b0a7825 */ /* 0x000fc800078e0204 */
[C---:B---3--:R-:W-:Y:S01]  /*af370*/  IMAD.IADD R25, R23.reuse, 0x1, R0 ;  /* 0x0000000117197824 */ /* 0x048fe200078e0200 */
[----:B------:R3:W-:Y:S01]  /*af380*/  @P1 STG.E desc[UR60][R18.64], R143 ;  /* 0x0000008f12001986 */ /* 0x0007e2000c10193c */
[----:B------:R-:W-:Y:S01]  /*af390*/  IMAD.WIDE R20, R23, 0x4, R2 ;  /* 0x0000000417147825 */ /* 0x000fe200078e0202 */
[----:B------:R-:W1:Y:S01]  /*af3a0*/  LDC R0, c[0x0][0x248] ;  /* 0x00009200ff007b82 */ /* 0x000e620000000800 */
[----:B------:R-:W-:Y:S01]  /*af3b0*/  ISETP.LT.AND P5, PT, R9, R76, !P5 ;  /* 0x0000004c0900720c */ /* 0x000fe20006fa1270 */
[----:B------:R3:W-:Y:S01]  /*af3c0*/  @P0 STG.E desc[UR60][R10.64], R187 ;  /* 0x000000bb0a000986 */ /* 0x0007e2000c10193c */
[--C-:B------:R-:W-:Y:S01]  /*af3d0*/  IMAD.WIDE R16, R23, 0x4, R4.reuse ;  /* 0x0000000417107825 */ /* 0x100fe200078e0204 */
[----:B------:R-:W-:Y:S02]  /*af3e0*/  IADD3 R23, R25, R24, RZ ;  /* 0x0000001819177210 */ /* 0x000fe40007ffe0ff */
[-C--:B------:R-:W-:Y:S01]  /*af3f0*/  ISETP.LT.AND P0, PT, R7, R76.reuse, !P2 ;  /* 0x0000004c0700720c */ /* 0x080fe20005701270 */
[----:B------:R2:W-:Y:S01]  /*af400*/  @P4 STG.E desc[UR60][R20.64], R195 ;  /* 0x000000c314004986 */ /* 0x0005e2000c10193c */
[-C--:B------:R-:W-:Y:S01]  /*af410*/  ISETP.LT.AND P2, PT, R9, R76.reuse, !P2 ;  /* 0x0000004c0900720c */ /* 0x080fe20005741270 */
[----:B------:R-:W1:Y:S01]  /*af420*/  LDC R24, c[0x0][0x248] ;  /* 0x00009200ff187b82 */ /* 0x000e620000000800 */
[-C--:B------:R-:W-:Y:S01]  /*af430*/  ISETP.LT.AND P4, PT, R7, R76.reuse, !P6 ;  /* 0x0000004c0700720c */ /* 0x080fe20007781270 */
[----:B---3--:R-:W-:Y:S01]  /*af440*/  IMAD.WIDE R18, R25, 0x4, R4 ;  /* 0x0000000419127825 */ /* 0x008fe200078e0204 */
[----:B------:R-:W-:-:S03]  /*af450*/  ISETP.LT.AND P6, PT, R9, R76, !P6 ;  /* 0x0000004c0900720c */ /* 0x000fc600077c1270 */
[----:B------:R-:W-:-:S04]  /*af460*/  IMAD.WIDE R10, R25, 0x4, R2 ;  /* 0x00000004190a7825 */ /* 0x000fc800078e0202 */
[C---:B--2---:R-:W-:Y:S02]  /*af470*/  IMAD.IADD R25, R23.reuse, 0x1, R8 ;  /* 0x0000000117197824 */ /* 0x044fe400078e0208 */
[----:B------:R-:W2:Y:S01]  /*af480*/  LDC R8, c[0x0][0x248] ;  /* 0x00009200ff087b82 */ /* 0x000ea20000000800 */
[C---:B------:R-:W-:Y:S01]  /*af490*/  IMAD.WIDE R20, R23.reuse, 0x4, R2 ;  /* 0x0000000417147825 */ /* 0x040fe200078e0202 */
[----:B------:R3:W-:Y:S03]  /*af4a0*/  @P5 STG.E desc[UR60][R16.64], R191 ;  /* 0x000000bf10005986 */ /* 0x0007e6000c10193c */
[----:B------:R-:W-:Y:S01]  /*af4b0*/  IMAD.WIDE R22, R23, 0x4, R4 ;  /* 0x0000000417167825 */ /* 0x000fe200078e0204 */
[----:B------:R1:W-:Y:S01]  /*af4c0*/  @P0 STG.E desc[UR60][R10.64], R144 ;  /* 0x000000900a000986 */ /* 0x0003e2000c10193c */
[-C--:B------:R-:W-:Y:S02]  /*af4d0*/  ISETP.LT.AND P0, PT, R7, R76.reuse, !P3 ;  /* 0x0000004c0700720c */ /* 0x080fe40005f01270 */
[----:B------:R-:W-:Y:S01]  /*af4e0*/  ISETP.LT.AND P3, PT, R9, R76, !P3 ;  /* 0x0000004c0900720c */ /* 0x000fe20005f61270 */
[----:B------:R1:W-:Y:S04]  /*af4f0*/  @P2 STG.E desc[UR60][R18.64], R200 ;  /* 0x000000c812002986 */ /* 0x0003e8000c10193c */
[----:B------:R1:W-:Y:S04]  /*af500*/  @P4 STG.E desc[UR60][R20.64], R196 ;  /* 0x000000c414004986 */ /* 0x0003e8000c10193c */
[----:B----4-:R4:W-:Y:S01]  /*af510*/  @P6 STG.E desc[UR60][R22.64], R12 ;  /* 0x0000000c16006986 */ /* 0x0109e2000c10193c */
[----:B---3--:R-:W-:Y:S01]  /*af520*/  IMAD.WIDE R16, R25, 0x4, R2 ;  /* 0x0000000419107825 */ /* 0x008fe200078e0202 */
[----:B------:R-:W-:-:S02]  /*af530*/  ISETP.GE.AND P1, PT, R27, R28, PT ;  /* 0x0000001c1b00720c */ /* 0x000fc40003f26270 */
[----:B-1----:R-:W-:Y:S02]  /*af540*/  IADD3 R27, R25, R6, RZ ;  /* 0x00000006191b7210 */ /* 0x002fe40007ffe0ff */
[-C--:B------:R-:W-:Y:S02]  /*af550*/  ISETP.LT.AND P2, PT, R7, R76.reuse, !P1 ;  /* 0x0000004c0700720c */ /* 0x080fe40004f41270 */
[----:B------:R-:W-:Y:S01]  /*af560*/  ISETP.LT.AND P4, PT, R9, R76, !P1 ;  /* 0x0000004c0900720c */ /* 0x000fe20004f81270 */
[----:B------:R-:W-:Y:S01]  /*af570*/  IMAD.WIDE R10, R25, 0x4, R4 ;  /* 0x00000004190a7825 */ /* 0x000fe200078e0204 */
[----:B------:R2:W-:Y:S03]  /*af580*/  @P0 STG.E desc[UR60][R16.64], R145 ;  /* 0x0000009110000986 */ /* 0x0005e6000c10193c */
[C---:B------:R-:W-:Y:S01]  /*af590*/  IMAD.WIDE R18, R27.reuse, 0x4, R2 ;  /* 0x000000041b127825 */ /* 0x040fe200078e0202 */
[----:B------:R-:W-:Y:S03]  /*af5a0*/  @P3 STG.E desc[UR60][R10.64], R201 ;  /* 0x000000c90a003986 */ /* 0x000fe6000c10193c */
[----:B------:R-:W-:-:S02]  /*af5b0*/  IMAD.WIDE R20, R27, 0x4, R4 ;  /* 0x000000041b147825 */ /* 0x000fc400078e0204 */
[----:B------:R1:W-:Y:S04]  /*af5c0*/  @P2 STG.E desc[UR60][R18.64], R197 ;  /* 0x000000c512002986 */ /* 0x0003e8000c10193c */
[----:B------:R3:W-:Y:S01]  /*af5d0*/  @P4 STG.E desc[UR60][R20.64], R13 ;  /* 0x0000000d14004986 */ /* 0x0007e2000c10193c */
[----:B------:R-:W-:Y:S02]  /*af5e0*/  ISETP.GE.AND P5, PT, R26, R28, PT ;  /* 0x0000001c1a00720c */ /* 0x000fe40003fa6270 */
[----:B------:R-:W1:Y:S02]  /*af5f0*/  LDC R26, c[0x0][0x248] ;  /* 0x00009200ff1a7b82 */ /* 0x000e640000000800 */
[----:B------:R-:W-:Y:S02]  /*af600*/  ISETP.LT.AND P6, PT, R7, R76, !P5 ;  /* 0x0000004c0700720c */ /* 0x000fe40006fc1270 */
[----:B------:R-:W-:Y:S01]  /*af610*/  ISETP.GE.AND P1, PT, R29, R28, PT ;  /* 0x0000001c1d00720c */ /* 0x000fe20003f26270 */
[----:B------:R-:W-:-:S04]  /*af620*/  IMAD.IADD R29, R27, 0x1, R0 ;  /* 0x000000011b1d7824 */ /* 0x000fc800078e0200 */
[C---:B----4-:R-:W-:Y:S01]  /*af630*/  IMAD.WIDE R22, R29.reuse, 0x4, R2 ;  /* 0x000000041d167825 */ /* 0x050fe200078e0202 */
[----:B--2---:R-:W-:Y:S02]  /*af640*/  IADD3 R17, R29, R8, RZ ;  /* 0x000000081d117210 */ /* 0x004fe40007ffe0ff */
[----:B------:R-:W-:-:S03]  /*af650*/  ISETP.GE.AND P0, PT, R31, R28, PT ;  /* 0x0000001c1f00720c */ /* 0x000fc60003f06270 */
[----:B------:R2:W-:Y:S01]  /*af660*/  @P6 STG.E desc[UR60][R22.64], R146 ;  /* 0x0000009216006986 */ /* 0x0005e2000c10193c */
[----:B------:R-:W-:Y:S02]  /*af670*/  ISETP.LT.AND P5, PT, R9, R76, !P5 ;  /* 0x0000004c0900720c */ /* 0x000fe40006fa1270 */
[----:B------:R-:W-:Y:S02]  /*af680*/  ISETP.GE.AND P3, PT, R30, R28, PT ;  /* 0x0000001c1e00720c */ /* 0x000fe40003f66270 */
[-C--:B------:R-:W-:Y:S01]  /*af690*/  ISETP.LT.AND P6, PT, R7, R76.reuse, !P1 ;  /* 0x0000004c0700720c */ /* 0x080fe20004fc1270 */
[----:B------:R-:W-:Y:S01]  /*af6a0*/  IMAD.IADD R25, R17, 0x1, R24 ;  /* 0x0000000111197824 */ /* 0x000fe200078e0218 */
[-C--:B------:R-:W-:Y:S02]  /*af6b0*/  ISETP.LT.AND P1, PT, R9, R76.reuse, !P1 ;  /* 0x0000004c0900720c */ /* 0x080fe40004f21270 */
[-C--:B------:R-:W-:Y:S02]  /*af6c0*/  ISETP.LT.AND P4, PT, R7, R76.reuse, !P0 ;  /* 0x0000004c0700720c */ /* 0x080fe40004781270 */
[----:B------:R-:W-:-:S02]  /*af6d0*/  ISETP.LT.AND P0, PT, R9, R76, !P0 ;  /* 0x0000004c0900720c */ /* 0x000fc40004701270 */
[-C--:B------:R-:W-:Y:S02]  /*af6e0*/  ISETP.LT.AND P2, PT, R7, R76.reuse, !P3 ;  /* 0x0000004c0700720c */ /* 0x080fe40005f41270 */
[----:B------:R-:W-:Y:S01]  /*af6f0*/  ISETP.LT.AND P3, PT, R9, R76, !P3 ;  /* 0x0000004c0900720c */ /* 0x000fe20005f61270 */
[----:B------:R-:W-:Y:S01]  /*af700*/  IMAD.WIDE R6, R29, 0x4, R4 ;  /* 0x000000041d067825 */ /* 0x000fe200078e0204 */
[----:B-1----:R-:W-:-:S03]  /*af710*/  IADD3 R19, R25, R26, RZ ;  /* 0x0000001a19137210 */ /* 0x002fc60007ffe0ff */
[C---:B------:R-:W-:Y:S01]  /*af720*/  IMAD.WIDE R8, R17.reuse, 0x4, R2 ;  /* 0x0000000411087825 */ /* 0x040fe200078e0202 */
[----:B------:R2:W-:Y:S03]  /*af730*/  @P5 STG.E desc[UR60][R6.64], R202 ;  /* 0x000000ca06005986 */ /* 0x0005e6000c10193c */
[----:B------:R-:W-:Y:S01]  /*af740*/  IMAD.WIDE R10, R17, 0x4, R4 ;  /* 0x00000004110a7825 */ /* 0x000fe200078e0204 */
[----:B------:R2:W-:Y:S03]  /*af750*/  @P6 STG.E desc[UR60][R8.64], R198 ;  /* 0x000000c608006986 */ /* 0x0005e6000c10193c */
[C---:B---3--:R-:W-:Y:S01]  /*af760*/  IMAD.WIDE R12, R25.reuse, 0x4, R2 ;  /* 0x00000004190c7825 */ /* 0x048fe200078e0202 */
[----:B------:R2:W-:Y:S03]  /*af770*/  @P1 STG.E desc[UR60][R10.64], R14 ;  /* 0x0000000e0a001986 */ /* 0x0005e6000c10193c */
[----:B------:R-:W-:Y:S01]  /*af780*/  IMAD.WIDE R16, R25, 0x4, R4 ;  /* 0x0000000419107825 */ /* 0x000fe200078e0204 */
[----:B------:R2:W-:Y:S03]  /*af790*/  @P4 STG.E desc[UR60][R12.64], R147 ;  /* 0x000000930c004986 */ /* 0x0005e6000c10193c */
[C---:B------:R-:W-:Y:S01]  /*af7a0*/  IMAD.WIDE R2, R19.reuse, 0x4, R2 ;  /* 0x0000000413027825 */ /* 0x040fe200078e0202 */
[----:B------:R2:W-:Y:S04]  /*af7b0*/  @P0 STG.E desc[UR60][R16.64], R203 ;  /* 0x000000cb10000986 */ /* 0x0005e8000c10193c */
[----:B------:R2:W-:Y:S01]  /*af7c0*/  @P2 STG.E desc[UR60][R2.64], R199 ;  /* 0x000000c702002986 */ /* 0x0005e2000c10193c */
[----:B------:R-:W-:Y:S01]  /*af7d0*/  IMAD.WIDE R4, R19, 0x4, R4 ;  /* 0x0000000413047825 */ /* 0x000fe200078e0204 */
[----:B------:R-:W-:Y:S06]  /*af7e0*/  @!P3 EXIT ;  /* 0x000000000000b94d */ /* 0x000fec0003800000 */
[----:B------:R-:W-:Y:S01]  /*af7f0*/  STG.E desc[UR60][R4.64], R15 ;  /* 0x0000000f04007986 */ /* 0x000fe2000c10193c */
[----:B------:R-:W-:Y:S05]  /*af800*/  EXIT ;  /* 0x000000000000794d */ /* 0x000fea0003800000 */
.L_x_2:
[----:B------:R-:W-:-:S00]  /*af810*/  BRA `(.L_x_2) ;  /* 0xfffffffc00fc7947 */ /* 0x000fc0000383ffff */
[----:B------:R-:W-:-:S00]  /*af820*/  NOP ;  /* 0x0000000000007918 */ /* 0x000fc00000000000 */
        /* <DEDUP_REMOVED lines=13> */
.L_x_3:


//--------------------- .nv.shared.matmul_kernel  --------------------------
	.section	.nv.shared.matmul_kernel,"aw",@nobits
	.sectionflags	@""
	.align	16
	.zero		1024


//--------------------- .nv.shared.reserved.0     --------------------------
	.section	.nv.shared.reserved.0,"aw",@nobits
	.weak		__nv_reservedSMEM_offset_0_alias
	.size		__nv_reservedSMEM_offset_0_alias, 0, 0
	.other		__nv_reservedSMEM_offset_0_alias,@"STO_CUDA_RESERVED_SHARED STV_DEFAULT"
__nv_reservedSMEM_offset_0_alias:
	.zero		0


//--------------------- .nv.constant0.matmul_kernel --------------------------
	.section	.nv.constant0.matmul_kernel,"a",@progbits
	.sectionflags	@""
	.align	4
.nv.constant0.matmul_kernel:
	.zero		608


//--------------------- SYMBOLS --------------------------

	.type		.nv.reservedSmem.offset0,@object
	.size		.nv.reservedSmem.offset0,0x4
